	.target	sm_90a

	.elftype	@"ET_EXEC"


//--------------------- .note.nv.tkinfo           --------------------------
	.section	.note.nv.tkinfo,"",@"SHT_NOTE"
	.sectionflags	@"SHF_NOTE_NV_TKINFO"
	.tkinfo
        /*0018*/ 	.word	0x00000002
        /*0030*/ 	.string	""
        /*0030*/ 	.string	"ptxas"
        /*0030*/ 	.string	"Cuda compilation tools, release 13.0, V13.0.88"
        /*0030*/ 	.string	"Build cuda_13.0.r13.0/compiler.36424714_0"
        /*0030*/ 	.string	"-v  -suppress-debug-info  -lineinfo  -arch sm_90a "



//--------------------- .note.nv.cuinfo           --------------------------
	.section	.note.nv.cuinfo,"",@"SHT_NOTE"
	.sectionflags	@"SHF_NOTE_NV_CUINFO"
        /*0018*/ 	.short	0x0002
        /*001a*/ 	.short	0x005a
        /*001c*/ 	.short	0x0082
	.zero		2


//--------------------- .nv.info                  --------------------------
	.section	.nv.info,"",@"SHT_CUDA_INFO"
	.align	4


	//----- nvinfo : EIATTR_REGCOUNT
	.align		4
        /*0000*/ 	.byte	0x04, 0x2f
        /*0002*/ 	.short	(.L_1 - .L_0)
	.align		4
.L_0:
        /*0004*/ 	.word	index@(matmul_kernel)
        /*0008*/ 	.word	0x000000ff


	//----- nvinfo : EIATTR_FRAME_SIZE
	.align		4
.L_1:
        /*000c*/ 	.byte	0x04, 0x11
        /*000e*/ 	.short	(.L_3 - .L_2)
	.align		4
.L_2:
        /*0010*/ 	.word	index@(matmul_kernel)
        /*0014*/ 	.word	0x000010b0


	//----- nvinfo : EIATTR_MIN_STACK_SIZE
	.align		4
.L_3:
        /*0018*/ 	.byte	0x04, 0x12
        /*001a*/ 	.short	(.L_5 - .L_4)
	.align		4
.L_4:
        /*001c*/ 	.word	index@(matmul_kernel)
        /*0020*/ 	.word	0x000010b0
.L_5:


//--------------------- .nv.compat                --------------------------
	.section	.nv.compat,"",@"SHT_CUDA_COMPAT_INFO"
	.align	4
        /*0000*/ 	.byte	0x02, 0x09, 0x01, 0x00, 0x02, 0x02, 0x04, 0x00, 0x02, 0x05, 0x05, 0x00, 0x03, 0x07, 0x01, 0x01
        /*0010*/ 	.byte	0x02, 0x03, 0x00, 0x00, 0x02, 0x06, 0x01, 0x00, 0x04, 0x0b, 0x08, 0x00, 0x00, 0x00, 0x00, 0x00
        /*0020*/ 	.byte	0x00, 0x00, 0x00, 0x00


//--------------------- .nv.info.matmul_kernel    --------------------------
	.section	.nv.info.matmul_kernel,"",@"SHT_CUDA_INFO"
	.sectionflags	@""
	.align	4


	//----- nvinfo : EIATTR_CUDA_API_VERSION
	.align		4
        /*0000*/ 	.byte	0x04, 0x37
        /*0002*/ 	.short	(.L_7 - .L_6)
.L_6:
        /*0004*/ 	.word	0x00000082


	//----- nvinfo : EIATTR_KPARAM_INFO
	.align		4
.L_7:
        /*0008*/ 	.byte	0x04, 0x17
        /*000a*/ 	.short	(.L_9 - .L_8)
.L_8:
        /*000c*/ 	.word	0x00000000
        /*0010*/ 	.short	0x000d
        /*0012*/ 	.short	0x0048
        /*0014*/ 	.byte	0x00, 0xf4, 0x21, 0x00


	//----- nvinfo : EIATTR_KPARAM_INFO
	.align		4
.L_9:
        /*0018*/ 	.byte	0x04, 0x17
        /*001a*/ 	.short	(.L_11 - .L_10)
.L_10:
        /*001c*/ 	.word	0x00000000
        /*0020*/ 	.short	0x000c
        /*0022*/ 	.short	0x0040
        /*0024*/ 	.byte	0x00, 0xf4, 0x21, 0x00


	//----- nvinfo : EIATTR_KPARAM_INFO
	.align		4
.L_11:
        /*0028*/ 	.byte	0x04, 0x17
        /*002a*/ 	.short	(.L_13 - .L_12)
.L_12:
        /*002c*/ 	.word	0x00000000
        /*0030*/ 	.short	0x000b
        /*0032*/ 	.short	0x0038
        /*0034*/ 	.byte	0x00, 0xf0, 0x11, 0x00


	//----- nvinfo : EIATTR_KPARAM_INFO
	.align		4
.L_13:
        /*0038*/ 	.byte	0x04, 0x17
        /*003a*/ 	.short	(.L_15 - .L_14)
.L_14:
        /*003c*/ 	.word	0x00000000
        /*0040*/ 	.short	0x000a
        /*0042*/ 	.short	0x0034
        /*0044*/ 	.byte	0x00, 0xf0, 0x11, 0x00


	//----- nvinfo : EIATTR_KPARAM_INFO
	.align		4
.L_15:
        /*0048*/ 	.byte	0x04, 0x17
        /*004a*/ 	.short	(.L_17 - .L_16)
.L_16:
        /*004c*/ 	.word	0x00000000
        /*0050*/ 	.short	0x0009
        /*0052*/ 	.short	0x0030
        /*0054*/ 	.byte	0x00, 0xf0, 0x11, 0x00


	//----- nvinfo : EIATTR_KPARAM_INFO
	.align		4
.L_17:
        /*0058*/ 	.byte	0x04, 0x17
        /*005a*/ 	.short	(.L_19 - .L_18)
.L_18:
        /*005c*/ 	.word	0x00000000
        /*0060*/ 	.short	0x0008
        /*0062*/ 	.short	0x002c
        /*0064*/ 	.byte	0x00, 0xf0, 0x11, 0x00


	//----- nvinfo : EIATTR_KPARAM_INFO
	.align		4
.L_19:
        /*0068*/ 	.byte	0x04, 0x17
        /*006a*/ 	.short	(.L_21 - .L_20)
.L_20:
        /*006c*/ 	.word	0x00000000
        /*0070*/ 	.short	0x0007
        /*0072*/ 	.short	0x0028
        /*0074*/ 	.byte	0x00, 0xf0, 0x11, 0x00


	//----- nvinfo : EIATTR_KPARAM_INFO
	.align		4
.L_21:
        /*0078*/ 	.byte	0x04, 0x17
        /*007a*/ 	.short	(.L_23 - .L_22)
.L_22:
        /*007c*/ 	.word	0x00000000
        /*0080*/ 	.short	0x0006
        /*0082*/ 	.short	0x0024
        /*0084*/ 	.byte	0x00, 0xf0, 0x11, 0x00


	//----- nvinfo : EIATTR_KPARAM_INFO
	.align		4
.L_23:
        /*0088*/ 	.byte	0x04, 0x17
        /*008a*/ 	.short	(.L_25 - .L_24)
.L_24:
        /*008c*/ 	.word	0x00000000
        /*0090*/ 	.short	0x0005
        /*0092*/ 	.short	0x0020
        /*0094*/ 	.byte	0x00, 0xf0, 0x11, 0x00


	//----- nvinfo : EIATTR_KPARAM_INFO
	.align		4
.L_25:
        /*0098*/ 	.byte	0x04, 0x17
        /*009a*/ 	.short	(.L_27 - .L_26)
.L_26:
        /*009c*/ 	.word	0x00000000
        /*00a0*/ 	.short	0x0004
        /*00a2*/ 	.short	0x001c
        /*00a4*/ 	.byte	0x00, 0xf0, 0x11, 0x00


	//----- nvinfo : EIATTR_KPARAM_INFO
	.align		4
.L_27:
        /*00a8*/ 	.byte	0x04, 0x17
        /*00aa*/ 	.short	(.L_29 - .L_28)
.L_28:
        /*00ac*/ 	.word	0x00000000
        /*00b0*/ 	.short	0x0003
        /*00b2*/ 	.short	0x0018
        /*00b4*/ 	.byte	0x00, 0xf0, 0x11, 0x00


	//----- nvinfo : EIATTR_KPARAM_INFO
	.align		4
.L_29:
        /*00b8*/ 	.byte	0x04, 0x17
        /*00ba*/ 	.short	(.L_31 - .L_30)
.L_30:
        /*00bc*/ 	.word	0x00000000
        /*00c0*/ 	.short	0x0002
        /*00c2*/ 	.short	0x0010
        /*00c4*/ 	.byte	0x00, 0xf4, 0x21, 0x00


	//----- nvinfo : EIATTR_KPARAM_INFO
	.align		4
.L_31:
        /*00c8*/ 	.byte	0x04, 0x17
        /*00ca*/ 	.short	(.L_33 - .L_32)
.L_32:
        /*00cc*/ 	.word	0x00000000
        /*00d0*/ 	.short	0x0001
        /*00d2*/ 	.short	0x0008
        /*00d4*/ 	.byte	0x00, 0xf4, 0x21, 0x00


	//----- nvinfo : EIATTR_KPARAM_INFO
	.align		4
.L_33:
        /*00d8*/ 	.byte	0x04, 0x17
        /*00da*/ 	.short	(.L_35 - .L_34)
.L_34:
        /*00dc*/ 	.word	0x00000000
        /*00e0*/ 	.short	0x0000
        /*00e2*/ 	.short	0x0000
        /*00e4*/ 	.byte	0x00, 0xf4, 0x21, 0x00


	//----- nvinfo : EIATTR_EXPLICIT_CLUSTER
	.align		4
.L_35:
        /*00e8*/ 	.byte	0x01, 0x3e
	.zero		2


	//----- nvinfo : EIATTR_CTA_PER_CLUSTER
	.align		4
        /*00ec*/ 	.byte	0x04, 0x3d
        /*00ee*/ 	.short	(.L_37 - .L_36)
.L_36:
        /*00f0*/ 	.word	0x00000002
        /*00f4*/ 	.word	0x00000001
        /*00f8*/ 	.word	0x00000001


	//----- nvinfo : EIATTR_SPARSE_MMA_MASK
	.align		4
.L_37:
        /*00fc*/ 	.byte	0x03, 0x50
        /*00fe*/ 	.short	0x0000


	//----- nvinfo : EIATTR_MAXREG_COUNT
	.align		4
        /*0100*/ 	.byte	0x03, 0x1b
        /*0102*/ 	.short	0x00ff


	//----- nvinfo : EIATTR_NUM_BARRIERS
	.align		4
        /*0104*/ 	.byte	0x02, 0x4c
        /*0106*/ 	.byte	0x01
	.zero		1


	//----- nvinfo : EIATTR_ANNOTATIONS
	.align		4
        /*0108*/ 	.byte	0x04, 0x55
        /*010a*/ 	.short	(.L_39 - .L_38)


	//   ....[0]....
.L_38:
        /*010c*/ 	.word	0x00000001
        /*0110*/ 	.byte	0x30, 0x06, 0x00, 0x00, 0x01, 0x00, 0x00, 0x00, 0xf0, 0x09, 0x00, 0x00, 0x01, 0x00, 0x00, 0x00
        /* <DEDUP_REMOVED lines=1693> */
        /*6af0*/ 	.byte	0x80, 0x0e, 0x02, 0x00


	//----- nvinfo : EIATTR_MERCURY_ISA_VERSION
	.align		4
.L_39:
        /*6af4*/ 	.byte	0x03, 0x5f
        /*6af6*/ 	.short	0x0101


	//----- nvinfo : EIATTR_EXIT_INSTR_OFFSETS
	.align		4
        /*6af8*/ 	.byte	0x04, 0x1c
        /*6afa*/ 	.short	(.L_41 - .L_40)


	//   ....[0]....
.L_40:
        /*6afc*/ 	.word	0x00026a30


	//   ....[1]....
        /*6b00*/ 	.word	0x00026a50


	//----- nvinfo : EIATTR_REQNTID
	.align		4
.L_41:
        /*6b04*/ 	.byte	0x04, 0x10
        /*6b06*/ 	.short	(.L_43 - .L_42)
.L_42:
        /*6b08*/ 	.word	0x00000080
        /*6b0c*/ 	.word	0x00000001
        /*6b10*/ 	.word	0x00000001


	//----- nvinfo : EIATTR_CBANK_PARAM_SIZE
	.align		4
.L_43:
        /*6b14*/ 	.byte	0x03, 0x19
        /*6b16*/ 	.short	0x0050


	//----- nvinfo : EIATTR_PARAM_CBANK
	.align		4
        /*6b18*/ 	.byte	0x04, 0x0a
        /*6b1a*/ 	.short	(.L_45 - .L_44)
	.align		4
.L_44:
        /*6b1c*/ 	.word	index@(.nv.constant0.matmul_kernel)
        /*6b20*/ 	.short	0x0210
        /*6b22*/ 	.short	0x0050


	//----- nvinfo : EIATTR_SW_WAR
	.align		4
.L_45:
        /*6b24*/ 	.byte	0x04, 0x36
        /*6b26*/ 	.short	(.L_47 - .L_46)
.L_46:
        /*6b28*/ 	.word	0x00000008
.L_47:


//--------------------- .nv.callgraph             --------------------------
	.section	.nv.callgraph,"",@"SHT_CUDA_CALLGRAPH"
	.align	4
	.sectionentsize	8
	.align		4
        /*0000*/ 	.word	0x00000000
	.align		4
        /*0004*/ 	.word	0xffffffff
	.align		4
        /*0008*/ 	.word	0x00000000
	.align		4
        /*000c*/ 	.word	0xfffffffe
	.align		4
        /*0010*/ 	.word	0x00000000
	.align		4
        /*0014*/ 	.word	0xfffffffd
	.align		4
        /*0018*/ 	.word	0x00000000
	.align		4
        /*001c*/ 	.word	0xfffffffc


//--------------------- .text.matmul_kernel       --------------------------
	.section	.text.matmul_kernel,"ax",@progbits
	.align	128
        .global         matmul_kernel
        .type           matmul_kernel,@function
        .size           matmul_kernel,(.L_x_4 - matmul_kernel)
        .other          matmul_kernel,@"STO_CUDA_ENTRY STV_DEFAULT"
matmul_kernel:
.text.matmul_kernel:
[----:B------:R-:W0:Y:S08]  /*0000*/  LDC R1, c[0x0][0x28] ;  /* 0x00000a00ff017b82 */ /* 0x000e300000000800 */
[----:B------:R-:W1:Y:S01]  /*0010*/  LDC.64 R4, c[0x0][0x228] ;  /* 0x00008a00ff047b82 */ /* 0x000e620000000a00 */
[----:B------:R-:W2:Y:S01]  /*0020*/  S2R R74, SR_TID.X ;  /* 0x00000000004a7919 */ /* 0x000ea20000002100 */
[----:B0-----:R-:W-:Y:S01]  /*0030*/  VIADD R1, R1, 0xffffef50 ;  /* 0xffffef5001017836 */ /* 0x001fe20000000000 */
[----:B------:R-:W-:Y:S01]  /*0040*/  UMOV UR58, 0x400 ;  /* 0x00000400003a7882 */ /* 0x000fe20000000000 */
[----:B------:R-:W-:-:S04]  /*0050*/  ULDC.64 UR56, c[0x0][0x208] ;  /* 0x0000820000387ab9 */ /* 0x000fc80000000a00 */
[----:B------:R-:W0:Y:S08]  /*0060*/  S2UR UR4, SR_CTAID.X ;  /* 0x00000000000479c3 */ /* 0x000e300000002500 */
[----:B------:R-:W3:Y:S01]  /*0070*/  S2UR UR6, SR_CgaCtaId ;  /* 0x00000000000679c3 */ /* 0x000ee20000008800 */
[----:B-1----:R-:W-:-:S07]  /*0080*/  VIADD R0, R5, 0x3f ;  /* 0x0000003f05007836 */ /* 0x002fce0000000000 */
[----:B------:R-:W1:Y:S01]  /*0090*/  LDC R152, c[0x0][0x230] ;  /* 0x00008c00ff987b82 */ /* 0x000e620000000800 */
[----:B------:R-:W-:Y:S02]  /*00a0*/  SHF.R.S32.HI R3, RZ, 0x1f, R0 ;  /* 0x0000001fff037819 */ /* 0x000fe40000011400 */
[----:B0-----:R-:W-:Y:S01]  /*00b0*/  I2FP.F32.U32 R7, UR4 ;  /* 0x0000000400077c45 */ /* 0x001fe20008201000 */
[----:B------:R-:W-:Y:S01]  /*00c0*/  ULDC UR4, c[0x0][0x150] ;  /* 0x0000540000047ab9 */ /* 0x000fe20000000800 */
[----:B------:R-:W-:Y:S02]  /*00d0*/  LEA.HI R3, R3, R0, RZ, 0x6 ;  /* 0x0000000003037211 */ /* 0x000fe400078f30ff */
[----:B--2---:R-:W-:Y:S01]  /*00e0*/  LOP3.LUT R153, R74, 0x7f, RZ, 0xc0, !PT ;  /* 0x0000007f4a997812 */ /* 0x004fe200078ec0ff */
[----:B------:R-:W-:Y:S01]  /*00f0*/  FMUL R7, R7, UR4 ;  /* 0x0000000407077c20 */ /* 0x000fe20008400000 */
[----:B------:R-:W-:Y:S01]  /*0100*/  SHF.R.S32.HI R3, RZ, 0x6, R3 ;  /* 0x00000006ff037819 */ /* 0x000fe20000011403 */
[----:B---3--:R-:W-:-:S02]  /*0110*/  USHF.L.U32 UR5, UR6, 0x8, URZ ;  /* 0x0000000806057899 */ /* 0x008fc4000800063f */
[----:B------:R-:W-:Y:S02]  /*0120*/  ULEA UR58, UR6, UR58, 0x18 ;  /* 0x0000003a063a7291 */ /* 0x000fe4000f8ec03f */
[----:B------:R-:W-:Y:S01]  /*0130*/  IMAD.SHL.U32 R6, R3, 0x8, RZ ;  /* 0x0000000803067824 */ /* 0x000fe200078e00ff */
[----:B------:R-:W0:Y:S01]  /*0140*/  F2I.U32.TRUNC.NTZ R7, R7 ;  /* 0x0000000700077305 */ /* 0x000e22000020f000 */
[----:B------:R-:W-:-:S03]  /*0150*/  ULOP3.LUT UR5, UR5, 0x100, URZ, 0xc0, !UPT ;  /* 0x0000010005057892 */ /* 0x000fc6000f8ec03f */
[----:B------:R-:W-:Y:S01]  /*0160*/  IABS R9, R6 ;  /* 0x0000000600097213 */ /* 0x000fe20000000000 */
[----:B-1----:R-:W-:-:S03]  /*0170*/  VIADD R152, R152, 0x7f ;  /* 0x0000007f98987836 */ /* 0x002fc60000000000 */
[----:B------:R-:W1:Y:S01]  /*0180*/  I2F.RP R0, R9 ;  /* 0x0000000900007306 */ /* 0x000e620000209400 */
[----:B0-----:R-:W-:-:S07]  /*0190*/  IABS R13, R7 ;  /* 0x00000007000d7213 */ /* 0x001fce0000000000 */
[----:B-1----:R-:W0:Y:S02]  /*01a0*/  MUFU.RCP R0, R0 ;  /* 0x0000000000007308 */ /* 0x002e240000001000 */
[----:B0-----:R-:W-:Y:S01]  /*01b0*/  VIADD R2, R0, 0xffffffe ;  /* 0x0ffffffe00027836 */ /* 0x001fe20000000000 */
[----:B------:R-:W-:-:S05]  /*01c0*/  IABS R0, R6 ;  /* 0x0000000600007213 */ /* 0x000fca0000000000 */
[----:B------:R0:W1:Y:S01]  /*01d0*/  F2I.FTZ.U32.TRUNC.NTZ R3, R2 ;  /* 0x0000000200037305 */ /* 0x000062000021f000 */
[----:B------:R-:W-:Y:S02]  /*01e0*/  IMAD.MOV R0, RZ, RZ, -R0 ;  /* 0x000000ffff007224 */ /* 0x000fe400078e0a00 */
[----:B0-----:R-:W-:Y:S02]  /*01f0*/  IMAD.MOV.U32 R2, RZ, RZ, RZ ;  /* 0x000000ffff027224 */ /* 0x001fe400078e00ff */
[----:B-1----:R-:W-:-:S04]  /*0200*/  IMAD.MOV R8, RZ, RZ, -R3 ;  /* 0x000000ffff087224 */ /* 0x002fc800078e0a03 */
[----:B------:R-:W-:-:S04]  /*0210*/  IMAD R11, R8, R9, RZ ;  /* 0x00000009080b7224 */ /* 0x000fc800078e02ff */
[----:B------:R-:W-:-:S06]  /*0220*/  IMAD.HI.U32 R2, R3, R11, R2 ;  /* 0x0000000b03027227 */ /* 0x000fcc00078e0002 */
[----:B------:R-:W-:-:S04]  /*0230*/  IMAD.HI.U32 R2, R2, R13, RZ ;  /* 0x0000000d02027227 */ /* 0x000fc800078e00ff */
[----:B------:R-:W-:-:S05]  /*0240*/  IMAD R0, R2, R0, R13 ;  /* 0x0000000002007224 */ /* 0x000fca00078e020d */
[----:B------:R-:W-:-:S13]  /*0250*/  ISETP.GT.U32.AND P1, PT, R9, R0, PT ;  /* 0x000000000900720c */ /* 0x000fda0003f24070 */
[----:B------:R-:W-:Y:S02]  /*0260*/  @!P1 IMAD.IADD R0, R0, 0x1, -R9 ;  /* 0x0000000100009824 */ /* 0x000fe400078e0a09 */
[----:B------:R-:W-:Y:S01]  /*0270*/  @!P1 VIADD R2, R2, 0x1 ;  /* 0x0000000102029836 */ /* 0x000fe20000000000 */
[----:B------:R-:W-:Y:S02]  /*0280*/  ISETP.NE.AND P1, PT, R6, RZ, PT ;  /* 0x000000ff0600720c */ /* 0x000fe40003f25270 */
[----:B------:R-:W-:Y:S02]  /*0290*/  ISETP.GE.U32.AND P0, PT, R0, R9, PT ;  /* 0x000000090000720c */ /* 0x000fe40003f06070 */
[----:B------:R-:W-:-:S04]  /*02a0*/  LOP3.LUT R0, R7, R6, RZ, 0x3c, !PT ;  /* 0x0000000607007212 */ /* 0x000fc800078e3cff */
[----:B------:R-:W-:Y:S01]  /*02b0*/  ISETP.GE.AND P2, PT, R0, RZ, PT ;  /* 0x000000ff0000720c */ /* 0x000fe20003f46270 */
[----:B------:R-:W-:-:S05]  /*02c0*/  VIADD R0, R4, 0x1ff ;  /* 0x000001ff04007836 */ /* 0x000fca0000000000 */
[----:B------:R-:W-:Y:S01]  /*02d0*/  SHF.R.S32.HI R3, RZ, 0x1f, R0 ;  /* 0x0000001fff037819 */ /* 0x000fe20000011400 */
[----:B------:R-:W-:-:S03]  /*02e0*/  @P0 VIADD R2, R2, 0x1 ;  /* 0x0000000102020836 */ /* 0x000fc60000000000 */
[----:B------:R-:W-:-:S03]  /*02f0*/  LEA.HI R3, R3, R0, RZ, 0x9 ;  /* 0x0000000003037211 */ /* 0x000fc600078f48ff */
[----:B------:R-:W-:Y:S01]  /*0300*/  @!P2 IMAD.MOV R2, RZ, RZ, -R2 ;  /* 0x000000ffff02a224 */ /* 0x000fe200078e0a02 */
[----:B------:R-:W-:-:S05]  /*0310*/  @!P1 LOP3.LUT R2, RZ, R6, RZ, 0x33, !PT ;  /* 0x00000006ff029212 */ /* 0x000fca00078e33ff */
[----:B------:R-:W-:Y:S02]  /*0320*/  IMAD.SHL.U32 R8, R2, 0x8, RZ ;  /* 0x0000000802087824 */ /* 0x000fe400078e00ff */
[----:B------:R-:W-:-:S03]  /*0330*/  IMAD.MOV R2, RZ, RZ, -R2 ;  /* 0x000000ffff027224 */ /* 0x000fc600078e0a02 */
[----:B------:R-:W-:Y:S01]  /*0340*/  LEA.HI.SX32 R3, R3, -R8, 0x17 ;  /* 0x8000000803037211 */ /* 0x000fe200078fbaff */
[----:B------:R-:W-:-:S03]  /*0350*/  IMAD R6, R6, R2, R7 ;  /* 0x0000000206067224 */ /* 0x000fc600078e0207 */
[----:B------:R-:W-:Y:S02]  /*0360*/  VIMNMX R13, R3, 0x8, PT ;  /* 0x00000008030d7848 */ /* 0x000fe40003fe0100 */
[----:B------:R-:W-:Y:S02]  /*0370*/  IABS R11, R6 ;  /* 0x00000006000b7213 */ /* 0x000fe40000000000 */
[----:B------:R-:W-:-:S04]  /*0380*/  IABS R9, R13 ;  /* 0x0000000d00097213 */ /* 0x000fc80000000000 */
[----:B------:R-:W0:Y:S08]  /*0390*/  I2F.RP R0, R9 ;  /* 0x0000000900007306 */ /* 0x000e300000209400 */
[----:B0-----:R-:W0:Y:S02]  /*03a0*/  MUFU.RCP R0, R0 ;  /* 0x0000000000007308 */ /* 0x001e240000001000 */
[----:B0-----:R-:W-:-:S06]  /*03b0*/  VIADD R3, R0, 0xffffffe ;  /* 0x0ffffffe00037836 */ /* 0x001fcc0000000000 */
[----:B------:R-:W0:Y:S02]  /*03c0*/  F2I.FTZ.U32.TRUNC.NTZ R3, R3 ;  /* 0x0000000300037305 */ /* 0x000e24000021f000 */
[----:B0-----:R-:W-:-:S04]  /*03d0*/  IMAD.MOV R10, RZ, RZ, -R3 ;  /* 0x000000ffff0a7224 */ /* 0x001fc800078e0a03 */
[----:B------:R-:W-:Y:S01]  /*03e0*/  IMAD.MOV.U32 R2, RZ, RZ, R10 ;  /* 0x000000ffff027224 */ /* 0x000fe200078e000a */
[----:B------:R-:W-:-:S03]  /*03f0*/  IABS R10, R13 ;  /* 0x0000000d000a7213 */ /* 0x000fc60000000000 */
[----:B------:R-:W-:Y:S02]  /*0400*/  IMAD R7, R2, R9, RZ ;  /* 0x0000000902077224 */ /* 0x000fe400078e02ff */
[----:B------:R-:W-:Y:S02]  /*0410*/  IMAD.MOV.U32 R2, RZ, RZ, RZ ;  /* 0x000000ffff027224 */ /* 0x000fe400078e00ff */
[----:B------:R-:W-:Y:S02]  /*0420*/  IMAD.MOV R0, RZ, RZ, -R10 ;  /* 0x000000ffff007224 */ /* 0x000fe400078e0a0a */
        /* <DEDUP_REMOVED lines=9> */
[----:B------:R-:W-:-:S07]  /*04c0*/  ISETP.GE.AND P2, PT, R0, RZ, PT ;  /* 0x000000ff0000720c */ /* 0x000fce0003f46270 */
[----:B------:R-:W-:Y:S01]  /*04d0*/  @P0 VIADD R2, R2, 0x1 ;  /* 0x0000000102020836 */ /* 0x000fe20000000000 */
[----:B------:R-:W-:-:S05]  /*04e0*/  ISETP.GT.AND P0, PT, R152, 0x7f, PT ;  /* 0x0000007f9800780c */ /* 0x000fca0003f04270 */
[----:B------:R-:W-:Y:S01]  /*04f0*/  @!P2 IMAD.MOV R2, RZ, RZ, -R2 ;  /* 0x000000ffff02a224 */ /* 0x000fe200078e0a02 */
[----:B------:R-:W-:-:S05]  /*0500*/  @!P1 LOP3.LUT R2, RZ, R13, RZ, 0x33, !PT ;  /* 0x0000000dff029212 */ /* 0x000fca00078e33ff */
[----:B------:R-:W-:-:S04]  /*0510*/  IMAD.MOV R0, RZ, RZ, -R2 ;  /* 0x000000ffff007224 */ /* 0x000fc800078e0a02 */
[----:B------:R-:W-:-:S04]  /*0520*/  IMAD R0, R13, R0, R6 ;  /* 0x000000000d007224 */ /* 0x000fc800078e0206 */
[----:B------:R-:W-:-:S05]  /*0530*/  IMAD.IADD R0, R8, 0x1, R0 ;  /* 0x0000000108007824 */ /* 0x000fca00078e0200 */
[----:B------:R-:W-:Y:S01]  /*0540*/  R2UR UR4, R0 ;  /* 0x00000000000472ca */ /* 0x000fe200000e0000 */
[----:B------:R-:W-:-:S04]  /*0550*/  IMAD.SHL.U32 R0, R2, 0x40, RZ ;  /* 0x0000004002007824 */ /* 0x000fc800078e00ff */
[C---:B------:R-:W-:Y:S02]  /*0560*/  VIADD R52, R0.reuse, 0x1 ;  /* 0x0000000100347836 */ /* 0x040fe40000000000 */
[C---:B------:R-:W-:Y:S02]  /*0570*/  VIADD R62, R0.reuse, 0x2 ;  /* 0x00000002003e7836 */ /* 0x040fe40000000000 */
[C---:B------:R-:W-:Y:S02]  /*0580*/  VIADD R60, R0.reuse, 0x3 ;  /* 0x00000003003c7836 */ /* 0x040fe40000000000 */
[C---:B------:R-:W-:Y:S02]  /*0590*/  VIADD R58, R0.reuse, 0x4 ;  /* 0x00000004003a7836 */ /* 0x040fe40000000000 */
[----:B------:R-:W-:Y:S01]  /*05a0*/  ULEA UR4, UR4, UR5, 0x9 ;  /* 0x0000000504047291 */ /* 0x000fe2000f8e483f */
[C---:B------:R-:W-:Y:S02]  /*05b0*/  VIADD R56, R0.reuse, 0x5 ;  /* 0x0000000500387836 */ /* 0x040fe40000000000 */
[----:B------:R-:W-:-:S02]  /*05c0*/  VIADD R54, R0, 0x6 ;  /* 0x0000000600367836 */ /* 0x000fc40000000000 */
[C---:B------:R-:W-:Y:S02]  /*05d0*/  VIADD R64, R0.reuse, 0x7 ;  /* 0x0000000700407836 */ /* 0x040fe40000000000 */
[----:B------:R-:W-:Y:S02]  /*05e0*/  VIADD R2, R153, UR4 ;  /* 0x0000000499027c36 */ /* 0x000fe40008000000 */
[----:B------:R-:W-:Y:S02]  /*05f0*/  VIADD R76, R0, 0x8 ;  /* 0x00000008004c7836 */ /* 0x000fe40000000000 */
[----:B------:R-:W-:Y:S02]  /*0600*/  VIADD R23, R2, 0x80 ;  /* 0x0000008002177836 */ /* 0x000fe40000000000 */
[C---:B------:R-:W-:Y:S02]  /*0610*/  VIADD R66, R0.reuse, 0x9 ;  /* 0x0000000900427836 */ /* 0x040fe40000000000 */
[C---:B------:R-:W-:Y:S01]  /*0620*/  VIADD R70, R0.reuse, 0xa ;  /* 0x0000000a00467836 */ /* 0x040fe20000000000 */
[----:B------:R0:W-:Y:S01]  /*0630*/  STL [R1+0xb4], R23 ;  /* 0x0000b41701007387 */ /* 0x0001e20000100800 */
[----:B------:R-:W-:-:S02]  /*0640*/  VIADD R68, R0, 0xb ;  /* 0x0000000b00447836 */ /* 0x000fc40000000000 */
[C---:B------:R-:W-:Y:S02]  /*0650*/  VIADD R72, R0.reuse, 0xc ;  /* 0x0000000c00487836 */ /* 0x040fe40000000000 */
[C---:B------:R-:W-:Y:S02]  /*0660*/  VIADD R67, R0.reuse, 0xd ;  /* 0x0000000d00437836 */ /* 0x040fe40000000000 */
[C---:B------:R-:W-:Y:S02]  /*0670*/  VIADD R65, R0.reuse, 0xe ;  /* 0x0000000e00417836 */ /* 0x040fe40000000000 */
[C---:B------:R-:W-:Y:S02]  /*0680*/  VIADD R50, R0.reuse, 0xf ;  /* 0x0000000f00327836 */ /* 0x040fe40000000000 */
[C---:B------:R-:W-:Y:S02]  /*0690*/  VIADD R59, R0.reuse, 0x10 ;  /* 0x00000010003b7836 */ /* 0x040fe40000000000 */
        /* <DEDUP_REMOVED lines=46> */
[----:B------:R-:W-:Y:S01]  /*0980*/  VIADD R20, R0, 0x3f ;  /* 0x0000003f00147836 */ /* 0x000fe20000000000 */
[----:B0-----:R-:W-:Y:S06]  /*0990*/  @P0 BRA `(.L_x_0) ;  /* 0x00000004000c0947 */ /* 0x001fec0003800000 */
[----:B------:R-:W-:Y:S01]  /*09a0*/  IMAD.SHL.U32 R3, R74, 0x10, RZ ;  /* 0x000000104a037824 */ /* 0x000fe200078e00ff */
[----:B------:R-:W-:Y:S02]  /*09b0*/  CS2R R120, SRZ ;  /* 0x0000000000787805 */ /* 0x000fe4000001ff00 */
[----:B------:R-:W-:Y:S02]  /*09c0*/  CS2R R122, SRZ ;  /* 0x00000000007a7805 */ /* 0x000fe4000001ff00 */
[----:B------:R-:W-:Y:S02]  /*09d0*/  CS2R R124, SRZ ;  /* 0x00000000007c7805 */ /* 0x000fe4000001ff00 */
[----:B------:R-:W-:Y:S01]  /*09e0*/  CS2R R126, SRZ ;  /* 0x00000000007e7805 */ /* 0x000fe2000001ff00 */
[----:B------:R0:W-:Y:S01]  /*09f0*/  STL [R1+0xd4c], R3 ;  /* 0x000d4c0301007387 */ /* 0x0001e20000100800 */
[----:B------:R-:W-:Y:S02]  /*0a00*/  CS2R R128, SRZ ;  /* 0x0000000000807805 */ /* 0x000fe4000001ff00 */
[----:B------:R-:W-:-:S02]  /*0a10*/  CS2R R130, SRZ ;  /* 0x0000000000827805 */ /* 0x000fc4000001ff00 */
[----:B------:R-:W-:Y:S02]  /*0a20*/  CS2R R132, SRZ ;  /* 0x0000000000847805 */ /* 0x000fe4000001ff00 */
[----:B------:R-:W-:Y:S02]  /*0a30*/  CS2R R134, SRZ ;  /* 0x0000000000867805 */ /* 0x000fe4000001ff00 */
[----:B------:R-:W-:Y:S02]  /*0a40*/  CS2R R136, SRZ ;  /* 0x0000000000887805 */ /* 0x000fe4000001ff00 */
[----:B------:R-:W-:Y:S02]  /*0a50*/  CS2R R138, SRZ ;  /* 0x00000000008a7805 */ /* 0x000fe4000001ff00 */
        /* <DEDUP_REMOVED lines=53> */
[----:B------:R-:W-:Y:S01]  /*0db0*/  CS2R R54, SRZ ;  /* 0x0000000000367805 */ /* 0x000fe2000001ff00 */
[----:B0-----:R-:W-:Y:S06]  /*0dc0*/  BRA `(.L_x_1) ;  /* 0x000001fc00f87947 */ /* 0x001fec0003800000 */
.L_x_0:
[----:B------:R-:W-:Y:S01]  /*0dd0*/  IABS R12, R4 ;  /* 0x00000004000c7213 */ /* 0x000fe20000000000 */
[----:B------:R-:W-:Y:S01]  /*0de0*/  ULDC UR4, c[0x0][0x234] ;  /* 0x00008d0000047ab9 */ /* 0x000fe20000000800 */
[----:B------:R-:W-:Y:S01]  /*0df0*/  IABS R6, R5 ;  /* 0x0000000500067213 */ /* 0x000fe20000000000 */
[----:B------:R-:W-:Y:S01]  /*0e00*/  ULDC.64 UR6, c[0x0][0x210] ;  /* 0x0000840000067ab9 */ /* 0x000fe20000000a00 */
[----:B------:R-:W0:Y:S01]  /*0e10*/  I2F.RP R3, R12 ;  /* 0x0000000c00037306 */ /* 0x000e220000209400 */
[----:B------:R-:W-:Y:S01]  /*0e20*/  IABS R14, R20 ;  /* 0x00000014000e7213 */ /* 0x000fe20000000000 */
[----:B------:R-:W-:Y:S01]  /*0e30*/  ULDC.64 UR10, c[0x0][0x218] ;  /* 0x00008600000a7ab9 */ /* 0x000fe20000000a00 */
[----:B------:R-:W-:Y:S01]  /*0e40*/  ISETP.GE.AND P6, PT, R2, RZ, PT ;  /* 0x000000ff0200720c */ /* 0x000fe20003fc6270 */
[----:B------:R-:W-:Y:S01]  /*0e50*/  ULDC UR30, c[0x0][0x240] ;  /* 0x00009000001e7ab9 */ /* 0x000fe20000000800 */
[----:B------:R-:W-:Y:S01]  /*0e60*/  ISETP.GE.AND P2, PT, R23, RZ, PT ;  /* 0x000000ff1700720c */ /* 0x000fe20003f46270 */
[----:B------:R-:W-:Y:S01]  /*0e70*/  ULDC UR14, c[0x0][0x238] ;  /* 0x00008e00000e7ab9 */ /* 0x000fe20000000800 */
[----:B------:R-:W-:Y:S01]  /*0e80*/  ISETP.GE.AND P5, PT, R20, RZ, PT ;  /* 0x000000ff1400720c */ /* 0x000fe20003fa6270 */
[----:B------:R-:W1:Y:S01]  /*0e90*/  I2F.RP R7, R6 ;  /* 0x0000000600077306 */ /* 0x000e620000209400 */
[----:B------:R-:W-:Y:S01]  /*0ea0*/  IABS R20, R30 ;  /* 0x0000001e00147213 */ /* 0x000fe20000000000 */
[----:B------:R-:W-:Y:S01]  /*0eb0*/  ULDC UR18, c[0x0][0x238] ;  /* 0x00008e0000127ab9 */ /* 0x000fe20000000800 */
[----:B------:R-:W-:Y:S01]  /*0ec0*/  IABS R35, R80 ;  /* 0x0000005000237213 */ /* 0x000fe20000000000 */
[----:B------:R-:W-:Y:S01]  /*0ed0*/  ULDC UR22, c[0x0][0x238] ;  /* 0x00008e0000167ab9 */ /* 0x000fe20000000800 */
[----:B------:R-:W-:Y:S01]  /*0ee0*/  IABS R38, R79 ;  /* 0x0000004f00267213 */ /* 0x000fe20000000000 */
[----:B------:R-:W-:Y:S01]  /*0ef0*/  ULDC UR23, c[0x0][0x238] ;  /* 0x00008e0000177ab9 */ /* 0x000fe20000000800 */
[----:B------:R-:W-:Y:S01]  /*0f00*/  IABS R36, R51 ;  /* 0x0000003300247213 */ /* 0x000fe20000000000 */
[----:B0-----:R-:W0:Y:S01]  /*0f10*/  MUFU.RCP R3, R3 ;  /* 0x0000000300037308 */ /* 0x001e220000001000 */
[----:B------:R-:W-:Y:S01]  /*0f20*/  ULDC UR26, c[0x0][0x238] ;  /* 0x00008e00001a7ab9 */ /* 0x000fe20000000800 */
[----:B------:R-:W-:Y:S01]  /*0f30*/  ULDC UR27, c[0x0][0x238] ;  /* 0x00008e00001b7ab9 */ /* 0x000fe20000000800 */
[----:B------:R-:W-:Y:S01]  /*0f40*/  ULDC UR20, c[0x0][0x238] ;  /* 0x00008e0000147ab9 */ /* 0x000fe20000000800 */
[----:B------:R-:W-:Y:S01]  /*0f50*/  ULDC UR43, c[0x0][0x238] ;  /* 0x00008e00002b7ab9 */ /* 0x000fe20000000800 */
[----:B------:R-:W-:Y:S01]  /*0f60*/  UIMAD UR20, UR20, 0x34, URZ ;  /* 0x00000034141478a4 */ /* 0x000fe2000f8e023f */
[----:B------:R-:W-:Y:S01]  /*0f70*/  CS2R R134, SRZ ;  /* 0x0000000000867805 */ /* 0x000fe2000001ff00 */
[----:B------:R-:W-:Y:S01]  /*0f80*/  UIMAD UR43, UR43, 0x33, URZ ;  /* 0x000000332b2b78a4 */ /* 0x000fe2000f8e023f */
[----:B-1----:R-:W1:Y:S01]  /*0f90*/  MUFU.RCP R7, R7 ;  /* 0x0000000700077308 */ /* 0x002e620000001000 */
[----:B------:R-:W-:Y:S01]  /*0fa0*/  ULDC UR21, c[0x0][0x238] ;  /* 0x00008e0000157ab9 */ /* 0x000fe20000000800 */
[----:B------:R-:W-:Y:S01]  /*0fb0*/  ULDC UR9, c[0x0][0x238] ;  /* 0x00008e0000097ab9 */ /* 0x000fe20000000800 */
[----:B------:R-:W-:Y:S01]  /*0fc0*/  ULDC UR29, c[0x0][0x238] ;  /* 0x00008e00001d7ab9 */ /* 0x000fe20000000800 */
[----:B------:R-:W-:Y:S01]  /*0fd0*/  UIMAD UR9, UR9, 0x30, URZ ;  /* 0x00000030090978a4 */ /* 0x000fe2000f8e023f */
[----:B------:R-:W-:Y:S01]  /*0fe0*/  CS2R R136, SRZ ;  /* 0x0000000000887805 */ /* 0x000fe2000001ff00 */
[----:B------:R-:W-:Y:S01]  /*0ff0*/  UIMAD UR29, UR29, 0x2f, URZ ;  /* 0x0000002f1d1d78a4 */ /* 0x000fe2000f8e023f */
[----:B------:R-:W-:Y:S01]  /*1000*/  CS2R R138, SRZ ;  /* 0x00000000008a7805 */ /* 0x000fe2000001ff00 */
[----:B------:R-:W-:Y:S01]  /*1010*/  ULDC UR60, c[0x0][0x238] ;  /* 0x00008e00003c7ab9 */ /* 0x000fe20000000800 */
[----:B0-----:R-:W-:Y:S01]  /*1020*/  VIADD R8, R3, 0xffffffe ;  /* 0x0ffffffe03087836 */ /* 0x001fe20000000000 */
[----:B------:R-:W-:Y:S01]  /*1030*/  IABS R3, R2 ;  /* 0x0000000200037213 */ /* 0x000fe20000000000 */
[----:B------:R-:W-:Y:S01]  /*1040*/  ULDC UR19, c[0x0][0x238] ;  /* 0x00008e0000137ab9 */ /* 0x000fe20000000800 */
[----:B------:R-:W-:Y:S01]  /*1050*/  ULDC UR53, c[0x0][0x238] ;  /* 0x00008e0000357ab9 */ /* 0x000fe20000000800 */
[----:B------:R0:W2:Y:S01]  /*1060*/  F2I.FTZ.U32.TRUNC.NTZ R9, R8 ;  /* 0x0000000800097305 */ /* 0x0000a2000021f000 */
[----:B------:R-:W-:Y:S01]  /*1070*/  UIMAD UR19, UR19, 0x2d, URZ ;  /* 0x0000002d131378a4 */ /* 0x000fe2000f8e023f */
[----:B------:R-:W-:Y:S01]  /*1080*/  CS2R R140, SRZ ;  /* 0x00000000008c7805 */ /* 0x000fe2000001ff00 */
[----:B------:R-:W-:Y:S01]  /*1090*/  UIMAD UR53, UR53, 0x2c, URZ ;  /* 0x0000002c353578a4 */ /* 0x000fe2000f8e023f */
[----:B-1----:R-:W-:Y:S01]  /*10a0*/  VIADD R10, R7, 0xffffffe ;  /* 0x0ffffffe070a7836 */ /* 0x002fe20000000000 */
[----:B------:R-:W-:Y:S01]  /*10b0*/  ULDC UR45, c[0x0][0x238] ;  /* 0x00008e00002d7ab9 */ /* 0x000fe20000000800 */
[----:B------:R-:W-:Y:S01]  /*10c0*/  ULDC UR38, c[0x0][0x238] ;  /* 0x00008e0000267ab9 */ /* 0x000fe20000000800 */
[----:B------:R-:W-:Y:S01]  /*10d0*/  UIMAD UR45, UR45, 0x2b, URZ ;  /* 0x0000002b2d2d78a4 */ /* 0x000fe2000f8e023f */
[----:B------:R1:W3:Y:S01]  /*10e0*/  F2I.FTZ.U32.TRUNC.NTZ R11, R10 ;  /* 0x0000000a000b7305 */ /* 0x0002e2000021f000 */
[----:B0-----:R-:W-:Y:S01]  /*10f0*/  IMAD.MOV.U32 R8, RZ, RZ, RZ ;  /* 0x000000ffff087224 */ /* 0x001fe200078e00ff */
[----:B------:R-:W-:Y:S01]  /*1100*/  UIMAD UR38, UR38, 0x2a, URZ ;  /* 0x0000002a262678a4 */ /* 0x000fe2000f8e023f */
[----:B------:R-:W-:Y:S01]  /*1110*/  CS2R R142, SRZ ;  /* 0x00000000008e7805 */ /* 0x000fe2000001ff00 */
[----:B------:R-:W-:Y:S01]  /*1120*/  ULDC UR17, c[0x0][0x238] ;  /* 0x00008e0000117ab9 */ /* 0x000fe20000000800 */
[----:B------:R-:W-:Y:S01]  /*1130*/  ULDC UR49, c[0x0][0x238] ;  /* 0x00008e0000317ab9 */ /* 0x000fe20000000800 */
[----:B------:R-:W-:Y:S01]  /*1140*/  UIMAD UR17, UR17, 0x29, URZ ;  /* 0x00000029111178a4 */ /* 0x000fe2000f8e023f */
[--C-:B--2---:R-:W-:Y:S01]  /*1150*/  IMAD.MOV R13, RZ, RZ, -R9.reuse ;  /* 0x000000ffff0d7224 */ /* 0x104fe200078e0a09 */
[----:B------:R-:W-:Y:S01]  /*1160*/  UIMAD UR49, UR49, 0x28, URZ ;  /* 0x00000028313178a4 */ /* 0x000fe2000f8e023f */
[----:B-1----:R-:W-:Y:S01]  /*1170*/  IMAD.MOV.U32 R10, RZ, RZ, RZ ;  /* 0x000000ffff0a7224 */ /* 0x002fe200078e00ff */
[----:B------:R-:W-:Y:S01]  /*1180*/  ULDC UR37, c[0x0][0x238] ;  /* 0x00008e0000257ab9 */ /* 0x000fe20000000800 */
[----:B------:R-:W-:Y:S01]  /*1190*/  IMAD R13, R13, R12, RZ ;  /* 0x0000000c0d0d7224 */ /* 0x000fe200078e02ff */
[----:B------:R-:W-:Y:S01]  /*11a0*/  UIMAD UR37, UR37, 0x27, URZ ;  /* 0x00000027252578a4 */ /* 0x000fe2000f8e023f */
[----:B------:R-:W-:Y:S01]  /*11b0*/  CS2R R144, SRZ ;  /* 0x0000000000907805 */ /* 0x000fe2000001ff00 */
[----:B------:R-:W-:Y:S01]  /*11c0*/  ULDC UR42, c[0x0][0x238] ;  /* 0x00008e00002a7ab9 */ /* 0x000fe20000000800 */
[----:B------:R-:W-:Y:S01]  /*11d0*/  IMAD.HI.U32 R9, R9, R13, R8 ;  /* 0x0000000d09097227 */ /* 0x000fe200078e0008 */
[----:B------:R-:W-:Y:S01]  /*11e0*/  IABS R8, R23 ;  /* 0x0000001700087213 */ /* 0x000fe20000000000 */
[----:B------:R-:W-:Y:S01]  /*11f0*/  UIMAD UR42, UR42, 0x26, URZ ;  /* 0x000000262a2a78a4 */ /* 0x000fe2000f8e023f */
[----:B------:R-:W-:Y:S01]  /*1200*/  IABS R23, R24 ;  /* 0x0000001800177213 */ /* 0x000fe20000000000 */
[----:B------:R-:W-:Y:S01]  /*1210*/  IMAD.MOV.U32 R13, RZ, RZ, R3 ;  /* 0x000000ffff0d7224 */ /* 0x000fe200078e0003 */
[----:B------:R-:W-:Y:S01]  /*1220*/  ULDC UR34, c[0x0][0x238] ;  /* 0x00008e0000227ab9 */ /* 0x000fe20000000800 */
[----:B---3--:R-:W-:Y:S01]  /*1230*/  IMAD.MOV R7, RZ, RZ, -R11 ;  /* 0x000000ffff077224 */ /* 0x008fe200078e0a0b */
[----:B------:R-:W-:Y:S01]  /*1240*/  UIMAD UR34, UR34, 0x25, URZ ;  /* 0x00000025222278a4 */ /* 0x000fe2000f8e023f */
[C---:B------:R-:W-:Y:S01]  /*1250*/  IMAD.HI.U32 R3, R9.reuse, R13, RZ ;  /* 0x0000000d09037227 */ /* 0x040fe200078e00ff */
[----:B------:R-:W-:Y:S01]  /*1260*/  ULDC UR48, c[0x0][0x238] ;  /* 0x00008e0000307ab9 */ /* 0x000fe20000000800 */
[----:B------:R-:W-:Y:S01]  /*1270*/  ULDC UR13, c[0x0][0x238] ;  /* 0x00008e00000d7ab9 */ /* 0x000fe20000000800 */
[----:B------:R-:W-:Y:S01]  /*1280*/  ULDC UR55, c[0x0][0x238] ;  /* 0x00008e0000377ab9 */ /* 0x000fe20000000800 */
[----:B------:R-:W-:Y:S01]  /*1290*/  IMAD.HI.U32 R9, R9, R8, RZ ;  /* 0x0000000809097227 */ /* 0x000fe200078e00ff */
[----:B------:R-:W-:Y:S01]  /*12a0*/  UIMAD UR13, UR13, 0x23, URZ ;  /* 0x000000230d0d78a4 */ /* 0x000fe2000f8e023f */
[----:B------:R-:W-:Y:S01]  /*12b0*/  CS2R R146, SRZ ;  /* 0x0000000000927805 */ /* 0x000fe2000001ff00 */
[----:B------:R-:W-:Y:S01]  /*12c0*/  UIMAD UR55, UR55, 0x22, URZ ;  /* 0x00000022373778a4 */ /* 0x000fe2000f8e023f */
[----:B------:R-:W-:Y:S01]  /*12d0*/  IMAD.MOV R3, RZ, RZ, -R3 ;  /* 0x000000ffff037224 */ /* 0x000fe200078e0a03 */
[----:B------:R-:W-:Y:S01]  /*12e0*/  ULDC UR51, c[0x0][0x238] ;  /* 0x00008e0000337ab9 */ /* 0x000fe20000000800 */
[----:B------:R-:W-:Y:S01]  /*12f0*/  IMAD.MOV R9, RZ, RZ, -R9 ;  /* 0x000000ffff097224 */ /* 0x000fe200078e0a09 */
[----:B------:R-:W-:Y:S01]  /*1300*/  UIMAD UR51, UR51, 0x21, URZ ;  /* 0x00000021333378a4 */ /* 0x000fe2000f8e023f */
[----:B------:R-:W-:Y:S01]  /*1310*/  IMAD R7, R7, R6, RZ ;  /* 0x0000000607077224 */ /* 0x000fe200078e02ff */
[----:B------:R-:W-:Y:S01]  /*1320*/  ULDC UR25, c[0x0][0x238] ;  /* 0x00008e0000197ab9 */ /* 0x000fe20000000800 */
[C---:B------:R-:W-:Y:S01]  /*1330*/  IMAD R3, R12.reuse, R3, R13 ;  /* 0x000000030c037224 */ /* 0x040fe200078e020d */
[----:B------:R-:W-:Y:S01]  /*1340*/  IABS R13, R19 ;  /* 0x00000013000d7213 */ /* 0x000fe20000000000 */
[C---:B------:R-:W-:Y:S01]  /*1350*/  IMAD R8, R12.reuse, R9, R8 ;  /* 0x000000090c087224 */ /* 0x040fe200078e0208 */
[----:B------:R-:W-:Y:S01]  /*1360*/  USHF.L.U32 UR25, UR25, 0x5, URZ ;  /* 0x0000000519197899 */ /* 0x000fe2000800063f */
[----:B------:R-:W-:Y:S01]  /*1370*/  IMAD.HI.U32 R7, R11, R7, R10 ;  /* 0x000000070b077227 */ /* 0x000fe200078e000a */
[C---:B------:R-:W-:Y:S01]  /*1380*/  ISETP.GT.U32.AND P0, PT, R12.reuse, R3, PT ;  /* 0x000000030c00720c */ /* 0x040fe20003f04070 */
[----:B------:R-:W-:Y:S01]  /*1390*/  ULDC UR33, c[0x0][0x238] ;  /* 0x00008e0000217ab9 */ /* 0x000fe20000000800 */
[----:B------:R-:W-:Y:S01]  /*13a0*/  ISETP.GT.U32.AND P1, PT, R12, R8, PT ;  /* 0x000000080c00720c */ /* 0x000fe20003f24070 */
[----:B------:R-:W-:Y:S01]  /*13b0*/  IMAD.MOV.U32 R11, RZ, RZ, R14 ;  /* 0x000000ffff0b7224 */ /* 0x000fe200078e000e */
[----:B------:R-:W-:Y:S01]  /*13c0*/  IABS R14, R16 ;  /* 0x00000010000e7213 */ /* 0x000fe20000000000 */
[C---:B------:R-:W-:Y:S01]  /*13d0*/  IMAD.HI.U32 R10, R7.reuse, R13, RZ ;  /* 0x0000000d070a7227 */ /* 0x040fe200078e00ff */
[----:B------:R-:W-:Y:S01]  /*13e0*/  UIMAD UR33, UR33, 0x1f, URZ ;  /* 0x0000001f212178a4 */ /* 0x000fe2000f8e023f */
[----:B------:R-:W-:Y:S01]  /*13f0*/  CS2R R148, SRZ ;  /* 0x0000000000947805 */ /* 0x000fe2000001ff00 */
[----:B------:R-:W-:Y:S01]  /*1400*/  ULDC UR41, c[0x0][0x238] ;  /* 0x00008e0000297ab9 */ /* 0x000fe20000000800 */
[----:B------:R-:W-:Y:S01]  /*1410*/  IMAD.HI.U32 R9, R7, R11, RZ ;  /* 0x0000000b07097227 */ /* 0x000fe200078e00ff */
[----:B------:R-:W-:Y:S01]  /*1420*/  UIMAD UR41, UR41, 0x1e, URZ ;  /* 0x0000001e292978a4 */ /* 0x000fe2000f8e023f */
[----:B------:R-:W-:Y:S01]  /*1430*/  CS2R R150, SRZ ;  /* 0x0000000000967805 */ /* 0x000fe2000001ff00 */
[----:B------:R-:W-:Y:S01]  /*1440*/  ULDC UR47, c[0x0][0x238] ;  /* 0x00008e00002f7ab9 */ /* 0x000fe20000000800 */
[----:B------:R-:W-:Y:S01]  /*1450*/  IMAD.MOV R9, RZ, RZ, -R9 ;  /* 0x000000ffff097224 */ /* 0x000fe200078e0a09 */
[----:B------:R-:W-:Y:S01]  /*1460*/  UIMAD UR47, UR47, 0x1d, URZ ;  /* 0x0000001d2f2f78a4 */ /* 0x000fe2000f8e023f */
[----:B------:R-:W-:Y:S01]  /*1470*/  IMAD.MOV R10, RZ, RZ, -R10 ;  /* 0x000000ffff0a7224 */ /* 0x000fe200078e0a0a */
[----:B------:R-:W-:Y:S01]  /*1480*/  ULDC UR15, c[0x0][0x238] ;  /* 0x00008e00000f7ab9 */ /* 0x000fe20000000800 */
[C---:B------:R-:W-:Y:S01]  /*1490*/  IMAD R9, R6.reuse, R9, R11 ;  /* 0x0000000906097224 */ /* 0x040fe200078e020b */
[----:B------:R-:W-:Y:S01]  /*14a0*/  UIMAD UR15, UR15, 0x1c, URZ ;  /* 0x0000001c0f0f78a4 */ /* 0x000fe2000f8e023f */
[--C-:B------:R-:W-:Y:S01]  /*14b0*/  @!P0 IMAD.IADD R3, R3, 0x1, -R12.reuse ;  /* 0x0000000103038824 */ /* 0x100fe200078e0a0c */
[----:B------:R-:W-:Y:S01]  /*14c0*/  ULDC UR31, c[0x0][0x238] ;  /* 0x00008e00001f7ab9 */ /* 0x000fe20000000800 */
[C---:B------:R-:W-:Y:S01]  /*14d0*/  IMAD R11, R6.reuse, R10, R13 ;  /* 0x0000000a060b7224 */ /* 0x040fe200078e020d */
[----:B------:R-:W-:Y:S01]  /*14e0*/  ISETP.GT.U32.AND P3, PT, R6, R9, PT ;  /* 0x000000090600720c */ /* 0x000fe20003f64070 */
[----:B------:R-:W-:Y:S01]  /*14f0*/  @!P1 IMAD.IADD R8, R8, 0x1, -R12 ;  /* 0x0000000108089824 */ /* 0x000fe200078e0a0c */
[----:B------:R-:W-:Y:S01]  /*1500*/  ISETP.GT.U32.AND P1, PT, R12, R3, PT ;  /* 0x000000030c00720c */ /* 0x000fe20003f24070 */
[----:B------:R-:W-:Y:S01]  /*1510*/  IMAD.HI.U32 R10, R7, R14, RZ ;  /* 0x0000000e070a7227 */ /* 0x000fe200078e00ff */
[----:B------:R-:W-:Y:S01]  /*1520*/  ISETP.GT.U32.AND P0, PT, R6, R11, PT ;  /* 0x0000000b0600720c */ /* 0x000fe20003f04070 */
[----:B------:R-:W-:Y:S01]  /*1530*/  UIMAD UR31, UR31, 0x1b, URZ ;  /* 0x0000001b1f1f78a4 */ /* 0x000fe2000f8e023f */
[----:B------:R-:W-:Y:S01]  /*1540*/  ISETP.GT.U32.AND P4, PT, R12, R8, PT ;  /* 0x000000080c00720c */ /* 0x000fe20003f84070 */
[----:B------:R-:W-:Y:S01]  /*1550*/  IMAD.MOV R13, RZ, RZ, -R10 ;  /* 0x000000ffff0d7224 */ /* 0x000fe200078e0a0a */
[----:B------:R-:W-:Y:S01]  /*1560*/  ULDC UR35, c[0x0][0x238] ;  /* 0x00008e0000237ab9 */ /* 0x000fe20000000800 */
[----:B------:R-:W-:Y:S01]  /*1570*/  ULDC UR39, c[0x0][0x238] ;  /* 0x00008e0000277ab9 */ /* 0x000fe20000000800 */
[----:B------:R-:W-:Y:S01]  /*1580*/  UIMAD UR35, UR35, 0x1a, URZ ;  /* 0x0000001a232378a4 */ /* 0x000fe2000f8e023f */
[C---:B------:R-:W-:Y:S01]  /*1590*/  IMAD R10, R6.reuse, R13, R14 ;  /* 0x0000000d060a7224 */ /* 0x040fe200078e020e */
[----:B------:R-:W-:Y:S01]  /*15a0*/  IABS R13, R15 ;  /* 0x0000000f000d7213 */ /* 0x000fe20000000000 */
[----:B------:R-:W-:Y:S01]  /*15b0*/  @!P3 IMAD.IADD R9, R9, 0x1, -R6 ;  /* 0x000000010909b824 */ /* 0x000fe200078e0a06 */
[----:B------:R-:W-:Y:S01]  /*15c0*/  UIMAD UR39, UR39, 0x19, URZ ;  /* 0x00000019272778a4 */ /* 0x000fe2000f8e023f */
[----:B------:R-:W-:Y:S01]  /*15d0*/  @!P1 IMAD.IADD R3, R3, 0x1, -R12 ;  /* 0x0000000103039824 */ /* 0x000fe200078e0a0c */
[----:B------:R-:W-:Y:S01]  /*15e0*/  ISETP.GE.AND P1, PT, R19, RZ, PT ;  /* 0x000000ff1300720c */ /* 0x000fe20003f26270 */
[----:B------:R-:W-:Y:S01]  /*15f0*/  @!P0 IMAD.IADD R11, R11, 0x1, -R6 ;  /* 0x000000010b0b8824 */ /* 0x000fe200078e0a06 */
[----:B------:R-:W-:Y:S01]  /*1600*/  ISETP.GT.U32.AND P3, PT, R6, R9, PT ;  /* 0x000000090600720c */ /* 0x000fe20003f64070 */
[----:B------:R-:W-:Y:S01]  /*1610*/  @!P4 IMAD.IADD R8, R8, 0x1, -R12 ;  /* 0x000000010808c824 */ /* 0x000fe200078e0a0c */
[----:B------:R-:W-:Y:S01]  /*1620*/  ISETP.GE.AND P4, PT, R16, RZ, PT ;  /* 0x000000ff1000720c */ /* 0x000fe20003f86270 */
[----:B------:R-:W-:Y:S01]  /*1630*/  @!P6 IMAD.MOV R3, RZ, RZ, -R3 ;  /* 0x000000ffff03e224 */ /* 0x000fe200078e0a03 */
[----:B------:R-:W-:Y:S01]  /*1640*/  ISETP.NE.AND P6, PT, R4, RZ, PT ;  /* 0x000000ff0400720c */ /* 0x000fe20003fc5270 */
[----:B------:R-:W-:Y:S01]  /*1650*/  @!P2 IMAD.MOV R8, RZ, RZ, -R8 ;  /* 0x000000ffff08a224 */ /* 0x000fe200078e0a08 */
[----:B------:R-:W-:Y:S01]  /*1660*/  LOP3.LUT R4, RZ, R4, RZ, 0x33, !PT ;  /* 0x00000004ff047212 */ /* 0x000fe200078e33ff */
[----:B------:R-:W-:Y:S01]  /*1670*/  ULDC UR8, c[0x0][0x238] ;  /* 0x00008e0000087ab9 */ /* 0x000fe20000000800 */
[----:B------:R-:W-:Y:S01]  /*1680*/  ISETP.GT.U32.AND P0, PT, R6, R11, PT ;  /* 0x0000000b0600720c */ /* 0x000fe20003f04070 */
[----:B------:R-:W-:Y:S01]  /*1690*/  UIMAD UR8, UR8, 0x18, URZ ;  /* 0x00000018080878a4 */ /* 0x000fe2000f8e023f */
[C---:B------:R-:W-:Y:S01]  /*16a0*/  SEL R3, R4.reuse, R3, !P6 ;  /* 0x0000000304037207 */ /* 0x040fe20007000000 */
[----:B------:R-:W-:Y:S01]  /*16b0*/  ULDC UR5, c[0x0][0x238] ;  /* 0x00008e0000057ab9 */ /* 0x000fe20000000800 */
[----:B------:R-:W-:Y:S01]  /*16c0*/  SEL R4, R4, R8, !P6 ;  /* 0x0000000804047207 */ /* 0x000fe20007000000 */
[----:B------:R-:W-:Y:S01]  /*16d0*/  IMAD.HI.U32 R8, R7, R13, RZ ;  /* 0x0000000d07087227 */ /* 0x000fe200078e00ff */
[----:B------:R-:W-:Y:S01]  /*16e0*/  IABS R16, R17 ;  /* 0x0000001100107213 */ /* 0x000fe20000000000 */
[----:B------:R-:W-:Y:S01]  /*16f0*/  UIMAD UR5, UR5, 0x17, URZ ;  /* 0x00000017050578a4 */ /* 0x000fe2000f8e023f */
[----:B------:R-:W-:Y:S01]  /*1700*/  ISETP.GT.U32.AND P6, PT, R6, R10, PT ;  /* 0x0000000a0600720c */ /* 0x000fe20003fc4070 */
[----:B------:R-:W-:Y:S01]  /*1710*/  IMAD.MOV R14, RZ, RZ, -R8 ;  /* 0x000000ffff0e7224 */ /* 0x000fe200078e0a08 */
[----:B------:R-:W-:Y:S01]  /*1720*/  ISETP.GE.AND P2, PT, R15, RZ, PT ;  /* 0x000000ff0f00720c */ /* 0x000fe20003f46270 */
[----:B------:R-:W-:Y:S01]  /*1730*/  IMAD.HI.U32 R8, R7, R16, RZ ;  /* 0x0000001007087227 */ /* 0x000fe200078e00ff */
[----:B------:R-:W-:Y:S01]  /*1740*/  IABS R15, R18 ;  /* 0x00000012000f7213 */ /* 0x000fe20000000000 */
[----:B------:R-:W-:Y:S01]  /*1750*/  ULDC UR61, c[0x0][0x238] ;  /* 0x00008e00003d7ab9 */ /* 0x000fe20000000800 */
[----:B------:R-:W-:Y:S01]  /*1760*/  ULDC UR12, c[0x0][0x238] ;  /* 0x00008e00000c7ab9 */ /* 0x000fe20000000800 */
[--C-:B------:R-:W-:Y:S01]  /*1770*/  @!P3 IMAD.IADD R9, R9, 0x1, -R6.reuse ;  /* 0x000000010909b824 */ /* 0x100fe200078e0a06 */
[----:B------:R-:W-:Y:S01]  /*1780*/  ISETP.GE.AND P3, PT, R18, RZ, PT ;  /* 0x000000ff1200720c */ /* 0x000fe20003f66270 */
[----:B------:R-:W-:Y:S01]  /*1790*/  @!P0 IMAD.IADD R11, R11, 0x1, -R6 ;  /* 0x000000010b0b8824 */ /* 0x000fe200078e0a06 */
[----:B------:R-:W-:Y:S01]  /*17a0*/  ISETP.GE.AND P0, PT, R17, RZ, PT ;  /* 0x000000ff1100720c */ /* 0x000fe20003f06270 */
[----:B------:R-:W-:Y:S01]  /*17b0*/  IMAD.MOV R17, RZ, RZ, -R8 ;  /* 0x000000ffff117224 */ /* 0x000fe200078e0a08 */
[----:B------:R-:W-:Y:S01]  /*17c0*/  IABS R18, R22 ;  /* 0x0000001600127213 */ /* 0x000fe20000000000 */
[----:B------:R-:W-:Y:S01]  /*17d0*/  IMAD R13, R6, R14, R13 ;  /* 0x0000000e060d7224 */ /* 0x000fe200078e020d */
[----:B------:R-:W-:Y:S01]  /*17e0*/  UIMAD UR61, UR61, 0x16, URZ ;  /* 0x000000163d3d78a4 */ /* 0x000fe2000f8e023f */
[----:B------:R-:W-:Y:S01]  /*17f0*/  IMAD.MOV.U32 R8, RZ, RZ, R9 ;  /* 0x000000ffff087224 */ /* 0x000fe200078e0009 */
[----:B------:R-:W-:Y:S01]  /*1800*/  UIMAD UR12, UR12, 0x15, URZ ;  /* 0x000000150c0c78a4 */ /* 0x000fe2000f8e023f */
[C---:B------:R-:W-:Y:S01]  /*1810*/  IMAD.HI.U32 R12, R7.reuse, R15, RZ ;  /* 0x0000000f070c7227 */ /* 0x040fe200078e00ff */
[----:B------:R-:W-:Y:S01]  /*1820*/  ULDC UR16, c[0x0][0x238] ;  /* 0x00008e0000107ab9 */ /* 0x000fe20000000800 */
[----:B------:R-:W-:Y:S01]  /*1830*/  ULDC UR59, c[0x0][0x238] ;  /* 0x00008e00003b7ab9 */ /* 0x000fe20000000800 */
[----:B------:R-:W-:Y:S01]  /*1840*/  UIMAD UR16, UR16, 0x14, URZ ;  /* 0x00000014101078a4 */ /* 0x000fe2000f8e023f */
[----:B------:R-:W-:Y:S01]  /*1850*/  @!P6 IMAD.IADD R10, R10, 0x1, -R6 ;  /* 0x000000010a0ae824 */ /* 0x000fe200078e0a06 */
[----:B------:R-:W-:Y:S01]  /*1860*/  UIMAD UR59, UR59, 0x13, URZ ;  /* 0x000000133b3b78a4 */ /* 0x000fe2000f8e023f */
[----:B------:R-:W-:Y:S01]  /*1870*/  @!P5 IMAD.MOV R8, RZ, RZ, -R8 ;  /* 0x000000ffff08d224 */ /* 0x000fe200078e0a08 */
[C---:B------:R-:W-:Y:S01]  /*1880*/  ISETP.GT.U32.AND P5, PT, R6.reuse, R13, PT ;  /* 0x0000000d0600720c */ /* 0x040fe20003fa4070 */
[----:B------:R-:W-:Y:S01]  /*1890*/  IMAD.MOV R12, RZ, RZ, -R12 ;  /* 0x000000ffff0c7224 */ /* 0x000fe200078e0a0c */
[C---:B------:R-:W-:Y:S01]  /*18a0*/  ISETP.GT.U32.AND P6, PT, R6.reuse, R10, PT ;  /* 0x0000000a0600720c */ /* 0x040fe20003fc4070 */
[----:B------:R-:W-:Y:S01]  /*18b0*/  IMAD.HI.U32 R14, R7, R18, RZ ;  /* 0x00000012070e7227 */ /* 0x000fe200078e00ff */
[----:B------:R-:W-:Y:S01]  /*18c0*/  ULDC UR54, c[0x0][0x238] ;  /* 0x00008e0000367ab9 */ /* 0x000fe20000000800 */
[----:B------:R-:W-:Y:S01]  /*18d0*/  ULDC UR52, c[0x0][0x238] ;  /* 0x00008e0000347ab9 */ /* 0x000fe20000000800 */
[----:B------:R-:W-:Y:S01]  /*18e0*/  UIMAD UR54, UR54, 0x12, URZ ;  /* 0x00000012363678a4 */ /* 0x000fe2000f8e023f */
[----:B------:R-:W-:Y:S01]  /*18f0*/  IMAD.MOV.U32 R9, RZ, RZ, R11 ;  /* 0x000000ffff097224 */ /* 0x000fe200078e000b */
[----:B------:R-:W-:Y:S01]  /*1900*/  UIMAD UR52, UR52, 0x11, URZ ;  /* 0x00000011343478a4 */ /* 0x000fe2000f8e023f */
[C---:B------:R-:W-:Y:S01]  /*1910*/  IMAD R12, R6.reuse, R12, R15 ;  /* 0x0000000c060c7224 */ /* 0x040fe200078e020f */
[----:B------:R-:W-:Y:S01]  /*1920*/  ULDC UR50, c[0x0][0x238] ;  /* 0x00008e0000327ab9 */ /* 0x000fe20000000800 */
[----:B------:R-:W-:Y:S01]  /*1930*/  IMAD.MOV R11, RZ, RZ, -R14 ;  /* 0x000000ffff0b7224 */ /* 0x000fe200078e0a0e */
[----:B------:R-:W-:Y:S01]  /*1940*/  USHF.L.U32 UR50, UR50, 0x4, URZ ;  /* 0x0000000432327899 */ /* 0x000fe2000800063f */
[----:B------:R-:W-:Y:S01]  /*1950*/  @!P1 IMAD.MOV R9, RZ, RZ, -R9 ;  /* 0x000000ffff099224 */ /* 0x000fe200078e0a09 */
[C---:B------:R-:W-:Y:S01]  /*1960*/  ISETP.GT.U32.AND P1, PT, R6.reuse, R12, PT ;  /* 0x0000000c0600720c */ /* 0x040fe20003f24070 */
[C---:B------:R-:W-:Y:S01]  /*1970*/  IMAD R14, R6.reuse, R11, R18 ;  /* 0x0000000b060e7224 */ /* 0x040fe200078e0212 */
[----:B------:R-:W-:Y:S01]  /*1980*/  ULDC UR24, c[0x0][0x238] ;  /* 0x00008e0000187ab9 */ /* 0x000fe20000000800 */
[C---:B------:R-:W-:Y:S01]  /*1990*/  IMAD R15, R6.reuse, R17, R16 ;  /* 0x00000011060f7224 */ /* 0x040fe200078e0210 */
[----:B------:R-:W-:Y:S01]  /*19a0*/  IABS R17, R32 ;  /* 0x0000002000117213 */ /* 0x000fe20000000000 */
[--C-:B------:R-:W-:Y:S01]  /*19b0*/  @!P5 IMAD.IADD R13, R13, 0x1, -R6.reuse ;  /* 0x000000010d0dd824 */ /* 0x100fe200078e0a06 */
[----:B------:R-:W-:Y:S01]  /*19c0*/  ISETP.GT.U32.AND P5, PT, R6, R14, PT ;  /* 0x0000000e0600720c */ /* 0x000fe20003fa4070 */
[----:B------:R-:W-:Y:S01]  /*19d0*/  @!P6 IMAD.IADD R10, R10, 0x1, -R6 ;  /* 0x000000010a0ae824 */ /* 0x000fe200078e0a06 */
[----:B------:R-:W-:Y:S01]  /*19e0*/  ISETP.GT.U32.AND P6, PT, R6, R15, PT ;  /* 0x0000000f0600720c */ /* 0x000fe20003fc4070 */
[----:B------:R-:W-:Y:S01]  /*19f0*/  IMAD.HI.U32 R11, R7, R17, RZ ;  /* 0x00000011070b7227 */ /* 0x000fe200078e00ff */
[----:B------:R-:W-:Y:S01]  /*1a00*/  IABS R16, R21 ;  /* 0x0000001500107213 */ /* 0x000fe20000000000 */
[----:B------:R-:W-:-:S02]  /*1a10*/  UIMAD UR24, UR24, 0xf, URZ ;  /* 0x0000000f181878a4 */ /* 0x000fc4000f8e023f */
[----:B------:R-:W-:Y:S01]  /*1a20*/  @!P1 IMAD.IADD R12, R12, 0x1, -R6 ;  /* 0x000000010c0c9824 */ /* 0x000fe200078e0a06 */
[C---:B------:R-:W-:Y:S01]  /*1a30*/  ISETP.GT.U32.AND P1, PT, R6.reuse, R13, PT ;  /* 0x0000000d0600720c */ /* 0x040fe20003f24070 */
[----:B------:R-:W-:Y:S01]  /*1a40*/  IMAD.MOV.U32 R18, RZ, RZ, R16 ;  /* 0x000000ffff127224 */ /* 0x000fe200078e0010 */
[----:B------:R-:W-:Y:S01]  /*1a50*/  ULDC UR28, c[0x0][0x238] ;  /* 0x00008e00001c7ab9 */ /* 0x000fe20000000800 */
[----:B------:R-:W-:Y:S01]  /*1a60*/  @!P4 IMAD.MOV R10, RZ, RZ, -R10 ;  /* 0x000000ffff0ac224 */ /* 0x000fe200078e0a0a */
[----:B------:R-:W-:Y:S01]  /*1a70*/  ISETP.GT.U32.AND P4, PT, R6, R12, PT ;  /* 0x0000000c0600720c */ /* 0x000fe20003f84070 */
[----:B------:R-:W-:Y:S01]  /*1a80*/  @!P5 IMAD.IADD R14, R14, 0x1, -R6 ;  /* 0x000000010e0ed824 */ /* 0x000fe200078e0a06 */
[----:B------:R-:W-:Y:S01]  /*1a90*/  UIMAD UR28, UR28, 0xe, URZ ;  /* 0x0000000e1c1c78a4 */ /* 0x000fe2000f8e023f */
[----:B------:R-:W-:Y:S01]  /*1aa0*/  IMAD.MOV R11, RZ, RZ, -R11 ;  /* 0x000000ffff0b7224 */ /* 0x000fe200078e0a0b */
[----:B------:R-:W-:Y:S01]  /*1ab0*/  ULDC UR32, c[0x0][0x238] ;  /* 0x00008e0000207ab9 */ /* 0x000fe20000000800 */
[----:B------:R-:W-:Y:S01]  /*1ac0*/  IMAD.HI.U32 R16, R7, R18, RZ ;  /* 0x0000001207107227 */ /* 0x000fe200078e00ff */
[----:B------:R-:W-:Y:S01]  /*1ad0*/  ISETP.GT.U32.AND P5, PT, R6, R14, PT ;  /* 0x0000000e0600720c */ /* 0x000fe20003fa4070 */
[----:B------:R-:W-:-:S02]  /*1ae0*/  UIMAD UR32, UR32, 0xd, URZ ;  /* 0x0000000d202078a4 */ /* 0x000fc4000f8e023f */
[----:B------:R-:W-:Y:S01]  /*1af0*/  @!P6 IMAD.IADD R15, R15, 0x1, -R6 ;  /* 0x000000010f0fe824 */ /* 0x000fe200078e0a06 */
[----:B------:R-:W-:Y:S01]  /*1b00*/  ULDC UR36, c[0x0][0x238] ;  /* 0x00008e0000247ab9 */ /* 0x000fe20000000800 */
[C---:B------:R-:W-:Y:S01]  /*1b10*/  IMAD R17, R6.reuse, R11, R17 ;  /* 0x0000000b06117224 */ /* 0x040fe200078e0211 */
[----:B------:R-:W-:Y:S01]  /*1b20*/  UIMAD UR36, UR36, 0xc, URZ ;  /* 0x0000000c242478a4 */ /* 0x000fe2000f8e023f */
[----:B------:R-:W-:Y:S01]  /*1b30*/  IMAD.MOV R19, RZ, RZ, -R16 ;  /* 0x000000ffff137224 */ /* 0x000fe200078e0a10 */
[C---:B------:R-:W-:Y:S01]  /*1b40*/  ISETP.GT.U32.AND P6, PT, R6.reuse, R15, PT ;  /* 0x0000000f0600720c */ /* 0x040fe20003fc4070 */
[----:B------:R-:W-:Y:S01]  /*1b50*/  IMAD.HI.U32 R11, R7, R20, RZ ;  /* 0x00000014070b7227 */ /* 0x000fe200078e00ff */
[----:B------:R-:W-:Y:S01]  /*1b60*/  ULDC UR40, c[0x0][0x238] ;  /* 0x00008e0000287ab9 */ /* 0x000fe20000000800 */
[----:B------:R-:W-:Y:S01]  /*1b70*/  ULDC UR44, c[0x0][0x238] ;  /* 0x00008e00002c7ab9 */ /* 0x000fe20000000800 */
[----:B------:R-:W-:Y:S01]  /*1b80*/  UIMAD UR40, UR40, 0xb, URZ ;  /* 0x0000000b282878a4 */ /* 0x000fe2000f8e023f */
[----:B------:R-:W-:Y:S01]  /*1b90*/  IMAD R16, R6, R19, R18 ;  /* 0x0000001306107224 */ /* 0x000fe200078e0212 */
[----:B------:R-:W-:Y:S01]  /*1ba0*/  IABS R18, R25 ;  /* 0x0000001900127213 */ /* 0x000fe20000000000 */
[----:B------:R-:W-:Y:S01]  /*1bb0*/  IMAD.MOV R11, RZ, RZ, -R11 ;  /* 0x000000ffff0b7224 */ /* 0x000fe200078e0a0b */
[----:B------:R-:W-:Y:S01]  /*1bc0*/  UIMAD UR44, UR44, 0xa, URZ ;  /* 0x0000000a2c2c78a4 */ /* 0x000fe2000f8e023f */
[----:B------:R-:W-:Y:S01]  /*1bd0*/  @!P4 IMAD.IADD R12, R12, 0x1, -R6 ;  /* 0x000000010c0cc824 */ /* 0x000fe200078e0a06 */
[C---:B------:R-:W-:Y:S01]  /*1be0*/  ISETP.GT.U32.AND P4, PT, R6.reuse, R16, PT ;  /* 0x000000100600720c */ /* 0x040fe20003f84070 */
[----:B------:R-:W-:Y:S01]  /*1bf0*/  IMAD R19, R6, R11, R20 ;  /* 0x0000000b06137224 */ /* 0x000fe200078e0214 */
[----:B------:R-:W-:Y:S01]  /*1c00*/  ULDC UR46, c[0x0][0x238] ;  /* 0x00008e00002e7ab9 */ /* 0x000fe20000000800 */
[--C-:B------:R-:W-:Y:S01]  /*1c10*/  @!P5 IMAD.IADD R14, R14, 0x1, -R6.reuse ;  /* 0x000000010e0ed824 */ /* 0x100fe200078e0a06 */
[----:B------:R-:W-:Y:S01]  /*1c20*/  USHF.L.U32 UR46, UR46, 0x3, URZ ;  /* 0x000000032e2e7899 */ /* 0x000fe2000800063f */
[----:B------:R-:W-:Y:S01]  /*1c30*/  @!P6 IMAD.IADD R15, R15, 0x1, -R6 ;  /* 0x000000010f0fe824 */ /* 0x000fe200078e0a06 */
[----:B------:R-:W-:Y:S01]  /*1c40*/  ISETP.GT.U32.AND P5, PT, R6, R19, PT ;  /* 0x000000130600720c */ /* 0x000fe20003fa4070 */
[----:B------:R-:W-:Y:S01]  /*1c50*/  IMAD.HI.U32 R11, R7, R18, RZ ;  /* 0x00000012070b7227 */ /* 0x000fe200078e00ff */
[----:B------:R-:W-:-:S02]  /*1c60*/  ISETP.GE.AND P6, PT, R22, RZ, PT ;  /* 0x000000ff1600720c */ /* 0x000fc40003fc6270 */
[----:B------:R-:W-:Y:S01]  /*1c70*/  IABS R22, R26 ;  /* 0x0000001a00167213 */ /* 0x000fe20000000000 */
[--C-:B------:R-:W-:Y:S01]  /*1c80*/  @!P1 IMAD.IADD R13, R13, 0x1, -R6.reuse ;  /* 0x000000010d0d9824 */ /* 0x100fe200078e0a06 */
[----:B------:R-:W-:Y:S01]  /*1c90*/  ISETP.GT.U32.AND P1, PT, R6, R17, PT ;  /* 0x000000110600720c */ /* 0x000fe20003f24070 */
[----:B------:R-:W-:Y:S02]  /*1ca0*/  IMAD.MOV R11, RZ, RZ, -R11 ;  /* 0x000000ffff0b7224 */ /* 0x000fe400078e0a0b */
[----:B------:R-:W-:Y:S01]  /*1cb0*/  @!P4 IMAD.IADD R16, R16, 0x1, -R6 ;  /* 0x000000011010c824 */ /* 0x000fe200078e0a06 */
[----:B------:R-:W-:Y:S01]  /*1cc0*/  ISETP.GE.AND P4, PT, R21, RZ, PT ;  /* 0x000000ff1500720c */ /* 0x000fe20003f86270 */
[C---:B------:R-:W-:Y:S02]  /*1cd0*/  IMAD R18, R6.reuse, R11, R18 ;  /* 0x0000000b06127224 */ /* 0x040fe400078e0212 */
[----:B------:R-:W-:Y:S01]  /*1ce0*/  @!P5 IMAD.IADD R19, R19, 0x1, -R6 ;  /* 0x000000011313d824 */ /* 0x000fe200078e0a06 */
[----:B------:R-:W-:Y:S01]  /*1cf0*/  ISETP.GT.U32.AND P5, PT, R6, R16, PT ;  /* 0x000000100600720c */ /* 0x000fe20003fa4070 */
[----:B------:R-:W-:-:S04]  /*1d00*/  IMAD.HI.U32 R20, R7, R22, RZ ;  /* 0x0000001607147227 */ /* 0x000fc800078e00ff */
[----:B------:R-:W-:Y:S01]  /*1d10*/  @!P6 IMAD.MOV R14, RZ, RZ, -R14 ;  /* 0x000000ffff0ee224 */ /* 0x000fe200078e0a0e */
[----:B------:R-:W-:Y:S01]  /*1d20*/  ISETP.GT.U32.AND P6, PT, R6, R18, PT ;  /* 0x000000120600720c */ /* 0x000fe20003fc4070 */
[----:B------:R-:W-:-:S04]  /*1d30*/  IMAD.HI.U32 R21, R7, R23, RZ ;  /* 0x0000001707157227 */ /* 0x000fc800078e00ff */
[----:B------:R-:W-:Y:S02]  /*1d40*/  IMAD.MOV.U32 R11, RZ, RZ, R15 ;  /* 0x000000ffff0b7224 */ /* 0x000fe400078e000f */
[----:B------:R-:W-:Y:S02]  /*1d50*/  IMAD.MOV R15, RZ, RZ, -R20 ;  /* 0x000000ffff0f7224 */ /* 0x000fe400078e0a14 */
[----:B------:R-:W-:Y:S01]  /*1d60*/  @!P1 IMAD.IADD R17, R17, 0x1, -R6 ;  /* 0x0000000111119824 */ /* 0x000fe200078e0a06 */
[----:B------:R-:W-:Y:S01]  /*1d70*/  ISETP.GE.AND P1, PT, R32, RZ, PT ;  /* 0x000000ff2000720c */ /* 0x000fe20003f26270 */
[----:B------:R-:W-:Y:S01]  /*1d80*/  IMAD.MOV R20, RZ, RZ, -R21 ;  /* 0x000000ffff147224 */ /* 0x000fe200078e0a15 */
[----:B------:R-:W-:Y:S01]  /*1d90*/  IABS R32, R81 ;  /* 0x0000005100207213 */ /* 0x000fe20000000000 */
[C---:B------:R-:W-:Y:S02]  /*1da0*/  IMAD R21, R6.reuse, R15, R22 ;  /* 0x0000000f06157224 */ /* 0x040fe400078e0216 */
[----:B------:R-:W-:Y:S01]  /*1db0*/  @!P2 IMAD.MOV R13, RZ, RZ, -R13 ;  /* 0x000000ffff0da224 */ /* 0x000fe200078e0a0d */
[C---:B------:R-:W-:Y:S01]  /*1dc0*/  ISETP.GT.U32.AND P2, PT, R6.reuse, R17, PT ;  /* 0x000000110600720c */ /* 0x040fe20003f44070 */
[----:B------:R-:W-:Y:S01]  /*1dd0*/  IMAD R20, R6, R20, R23 ;  /* 0x0000001406147224 */ /* 0x000fe200078e0217 */
[----:B------:R-:W-:Y:S01]  /*1de0*/  IABS R23, R29 ;  /* 0x0000001d00177213 */ /* 0x000fe20000000000 */
[--C-:B------:R-:W-:Y:S01]  /*1df0*/  @!P5 IMAD.IADD R16, R16, 0x1, -R6.reuse ;  /* 0x000000011010d824 */ /* 0x100fe200078e0a06 */
[----:B------:R-:W-:Y:S01]  /*1e00*/  ISETP.GT.U32.AND P5, PT, R6, R21, PT ;  /* 0x000000150600720c */ /* 0x000fe20003fa4070 */
[----:B------:R-:W-:Y:S01]  /*1e10*/  @!P6 IMAD.IADD R18, R18, 0x1, -R6 ;  /* 0x000000011212e824 */ /* 0x000fe200078e0a06 */
[C---:B------:R-:W-:Y:S01]  /*1e20*/  ISETP.GT.U32.AND P6, PT, R6.reuse, R20, PT ;  /* 0x000000140600720c */ /* 0x040fe20003fc4070 */
[----:B------:R-:W-:Y:S01]  /*1e30*/  @!P3 IMAD.MOV R12, RZ, RZ, -R12 ;  /* 0x000000ffff0cb224 */ /* 0x000fe200078e0a0c */
[----:B------:R-:W-:Y:S01]  /*1e40*/  ISETP.GT.U32.AND P3, PT, R6, R19, PT ;  /* 0x000000130600720c */ /* 0x000fe20003f64070 */
[----:B------:R-:W-:-:S02]  /*1e50*/  @!P4 IMAD.MOV R16, RZ, RZ, -R16 ;  /* 0x000000ffff10c224 */ /* 0x000fc400078e0a10 */
[----:B------:R-:W-:Y:S01]  /*1e60*/  @!P0 IMAD.MOV R11, RZ, RZ, -R11 ;  /* 0x000000ffff0b8224 */ /* 0x000fe200078e0a0b */
[----:B------:R-:W-:Y:S01]  /*1e70*/  ISETP.GE.AND P0, PT, R30, RZ, PT ;  /* 0x000000ff1e00720c */ /* 0x000fe20003f06270 */
[--C-:B------:R-:W-:Y:S01]  /*1e80*/  @!P2 IMAD.IADD R17, R17, 0x1, -R6.reuse ;  /* 0x000000011111a824 */ /* 0x100fe200078e0a06 */
[----:B------:R-:W-:Y:S01]  /*1e90*/  ISETP.GE.AND P2, PT, R25, RZ, PT ;  /* 0x000000ff1900720c */ /* 0x000fe20003f46270 */
[----:B------:R-:W-:Y:S01]  /*1ea0*/  IMAD R3, R3, UR4, RZ ;  /* 0x0000000403037c24 */ /* 0x000fe2000f8e02ff */
[----:B------:R-:W-:Y:S01]  /*1eb0*/  IABS R25, R28 ;  /* 0x0000001c00197213 */ /* 0x000fe20000000000 */
[--C-:B------:R-:W-:Y:S01]  /*1ec0*/  @!P5 IMAD.IADD R21, R21, 0x1, -R6.reuse ;  /* 0x000000011515d824 */ /* 0x100fe200078e0a06 */
[----:B------:R-:W-:Y:S01]  /*1ed0*/  ISETP.GT.U32.AND P5, PT, R6, R18, PT ;  /* 0x000000120600720c */ /* 0x000fe20003fa4070 */
[----:B------:R-:W-:Y:S01]  /*1ee0*/  @!P6 IMAD.IADD R20, R20, 0x1, -R6 ;  /* 0x000000011414e824 */ /* 0x000fe200078e0a06 */
[----:B------:R-:W-:Y:S01]  /*1ef0*/  IABS R30, R82 ;  /* 0x00000052001e7213 */ /* 0x000fe20000000000 */
[----:B------:R-:W-:Y:S01]  /*1f00*/  IMAD.HI.U32 R22, R7, R25, RZ ;  /* 0x0000001907167227 */ /* 0x000fe200078e00ff */
[----:B------:R-:W-:-:S02]  /*1f10*/  ISETP.GT.U32.AND P6, PT, R6, R21, PT ;  /* 0x000000150600720c */ /* 0x000fc40003fc4070 */
[----:B------:R-:W-:Y:S01]  /*1f20*/  ISETP.GT.U32.AND P4, PT, R6, R20, PT ;  /* 0x000000140600720c */ /* 0x000fe20003f84070 */
[----:B------:R-:W-:Y:S02]  /*1f30*/  IMAD.MOV R22, RZ, RZ, -R22 ;  /* 0x000000ffff167224 */ /* 0x000fe400078e0a16 */
[----:B------:R-:W-:Y:S02]  /*1f40*/  IMAD.MOV.U32 R15, RZ, RZ, R17 ;  /* 0x000000ffff0f7224 */ /* 0x000fe400078e0011 */
[----:B------:R-:W-:-:S04]  /*1f50*/  IMAD.HI.U32 R17, R7, R23, RZ ;  /* 0x0000001707117227 */ /* 0x000fc800078e00ff */
[C---:B------:R-:W-:Y:S02]  /*1f60*/  IMAD R22, R6.reuse, R22, R25 ;  /* 0x0000001606167224 */ /* 0x040fe400078e0219 */
[----:B------:R-:W-:Y:S02]  /*1f70*/  IMAD.MOV R17, RZ, RZ, -R17 ;  /* 0x000000ffff117224 */ /* 0x000fe400078e0a11 */
[--C-:B------:R-:W-:Y:S01]  /*1f80*/  @!P6 IMAD.IADD R21, R21, 0x1, -R6.reuse ;  /* 0x000000011515e824 */ /* 0x100fe200078e0a06 */
[----:B------:R-:W-:Y:S01]  /*1f90*/  ISETP.GT.U32.AND P6, PT, R6, R22, PT ;  /* 0x000000160600720c */ /* 0x000fe20003fc4070 */
[--C-:B------:R-:W-:Y:S01]  /*1fa0*/  @!P3 IMAD.IADD R19, R19, 0x1, -R6.reuse ;  /* 0x000000011313b824 */ /* 0x100fe200078e0a06 */
[----:B------:R-:W-:Y:S01]  /*1fb0*/  ISETP.GE.AND P3, PT, R26, RZ, PT ;  /* 0x000000ff1a00720c */ /* 0x000fe20003f66270 */
[----:B------:R-:W-:Y:S01]  /*1fc0*/  IMAD R23, R6, R17, R23 ;  /* 0x0000001106177224 */ /* 0x000fe200078e0217 */
[----:B------:R-:W-:Y:S01]  /*1fd0*/  IABS R26, R27 ;  /* 0x0000001b001a7213 */ /* 0x000fe20000000000 */
[----:B------:R-:W-:-:S02]  /*1fe0*/  @!P5 IMAD.IADD R18, R18, 0x1, -R6 ;  /* 0x000000011212d824 */ /* 0x000fc400078e0a06 */
[----:B------:R-:W-:Y:S01]  /*1ff0*/  @!P1 IMAD.MOV R15, RZ, RZ, -R15 ;  /* 0x000000ffff0f9224 */ /* 0x000fe200078e0a0f */
[----:B------:R-:W-:Y:S01]  /*2000*/  ISETP.GT.U32.AND P5, PT, R6, R23, PT ;  /* 0x000000170600720c */ /* 0x000fe20003fa4070 */
[----:B------:R-:W-:Y:S01]  /*2010*/  IMAD.MOV.U32 R17, RZ, RZ, R19 ;  /* 0x000000ffff117224 */ /* 0x000fe200078e0013 */
[----:B------:R-:W-:Y:S01]  /*2020*/  ISETP.GE.AND P1, PT, R24, RZ, PT ;  /* 0x000000ff1800720c */ /* 0x000fe20003f26270 */
[----:B------:R-:W-:-:S04]  /*2030*/  IMAD.HI.U32 R24, R7, R26, RZ ;  /* 0x0000001a07187227 */ /* 0x000fc800078e00ff */
[----:B------:R-:W-:Y:S01]  /*2040*/  IMAD.MOV R25, RZ, RZ, -R24 ;  /* 0x000000ffff197224 */ /* 0x000fe200078e0a18 */
[----:B------:R-:W-:Y:S01]  /*2050*/  IABS R24, R31 ;  /* 0x0000001f00187213 */ /* 0x000fe20000000000 */
[----:B------:R-:W-:Y:S02]  /*2060*/  @!P6 IMAD.IADD R22, R22, 0x1, -R6 ;  /* 0x000000011616e824 */ /* 0x000fe400078e0a06 */
[----:B------:R-:W-:Y:S02]  /*2070*/  IMAD.MOV.U32 R19, RZ, RZ, R21 ;  /* 0x000000ffff137224 */ /* 0x000fe400078e0015 */
[C---:B------:R-:W-:Y:S01]  /*2080*/  IMAD R25, R6.reuse, R25, R26 ;  /* 0x0000001906197224 */ /* 0x040fe200078e021a */
[----:B------:R-:W-:Y:S01]  /*2090*/  ISETP.GT.U32.AND P6, PT, R6, R22, PT ;  /* 0x000000160600720c */ /* 0x000fe20003fc4070 */
[----:B------:R-:W-:-:S04]  /*20a0*/  IMAD.HI.U32 R21, R7, R24, RZ ;  /* 0x0000001807157227 */ /* 0x000fc800078e00ff */
[----:B------:R-:W-:Y:S02]  /*20b0*/  @!P5 IMAD.IADD R23, R23, 0x1, -R6 ;  /* 0x000000011717d824 */ /* 0x000fe400078e0a06 */
[----:B------:R-:W-:Y:S01]  /*20c0*/  @!P2 IMAD.MOV R18, RZ, RZ, -R18 ;  /* 0x000000ffff12a224 */ /* 0x000fe200078e0a12 */
[----:B------:R-:W-:Y:S01]  /*20d0*/  ISETP.GE.AND P2, PT, R28, RZ, PT ;  /* 0x000000ff1c00720c */ /* 0x000fe20003f46270 */
[----:B------:R-:W-:Y:S01]  /*20e0*/  @!P3 IMAD.MOV R19, RZ, RZ, -R19 ;  /* 0x000000ffff13b224 */ /* 0x000fe200078e0a13 */
[----:B------:R-:W-:Y:S01]  /*20f0*/  ISETP.GE.AND P3, PT, R27, RZ, PT ;  /* 0x000000ff1b00720c */ /* 0x000fe20003f66270 */
[----:B------:R-:W-:Y:S01]  /*2100*/  @!P4 IMAD.IADD R20, R20, 0x1, -R6 ;  /* 0x000000011414c824 */ /* 0x000fe200078e0a06 */
[----:B------:R-:W-:Y:S01]  /*2110*/  IABS R28, R84 ;  /* 0x00000054001c7213 */ /* 0x000fe20000000000 */
[----:B------:R-:W-:Y:S01]  /*2120*/  IMAD.MOV R27, RZ, RZ, -R21 ;  /* 0x000000ffff1b7224 */ /* 0x000fe200078e0a15 */
[C---:B------:R-:W-:Y:S01]  /*2130*/  ISETP.GT.U32.AND P4, PT, R6.reuse, R25, PT ;  /* 0x000000190600720c */ /* 0x040fe20003f84070 */
[----:B------:R-:W-:Y:S01]  /*2140*/  @!P0 IMAD.MOV R17, RZ, RZ, -R17 ;  /* 0x000000ffff118224 */ /* 0x000fe200078e0a11 */
[C---:B------:R-:W-:Y:S01]  /*2150*/  ISETP.GT.U32.AND P5, PT, R6.reuse, R23, PT ;  /* 0x000000170600720c */ /* 0x040fe20003fa4070 */
[----:B------:R-:W-:Y:S01]  /*2160*/  IMAD R24, R6, R27, R24 ;  /* 0x0000001b06187224 */ /* 0x000fe200078e0218 */
[----:B------:R-:W-:Y:S01]  /*2170*/  ISETP.GE.AND P0, PT, R29, RZ, PT ;  /* 0x000000ff1d00720c */ /* 0x000fe20003f06270 */
[----:B------:R-:W-:Y:S01]  /*2180*/  IMAD.HI.U32 R21, R7, R28, RZ ;  /* 0x0000001c07157227 */ /* 0x000fe200078e00ff */
[----:B------:R-:W-:-:S03]  /*2190*/  IABS R29, R83 ;  /* 0x00000053001d7213 */ /* 0x000fc60000000000 */
[----:B------:R-:W-:Y:S01]  /*21a0*/  @!P6 IMAD.IADD R22, R22, 0x1, -R6 ;  /* 0x000000011616e824 */ /* 0x000fe200078e0a06 */
[----:B------:R-:W-:Y:S01]  /*21b0*/  ISETP.GT.U32.AND P6, PT, R6, R24, PT ;  /* 0x000000180600720c */ /* 0x000fe20003fc4070 */
[----:B------:R-:W-:Y:S02]  /*21c0*/  IMAD.MOV R27, RZ, RZ, -R21 ;  /* 0x000000ffff1b7224 */ /* 0x000fe400078e0a15 */
[----:B------:R-:W-:-:S04]  /*21d0*/  IMAD.HI.U32 R21, R7, R29, RZ ;  /* 0x0000001d07157227 */ /* 0x000fc800078e00ff */
[----:B------:R-:W-:-:S04]  /*21e0*/  IMAD.HI.U32 R26, R7, R30, RZ ;  /* 0x0000001e071a7227 */ /* 0x000fc800078e00ff */
[--C-:B------:R-:W-:Y:S02]  /*21f0*/  @!P4 IMAD.IADD R25, R25, 0x1, -R6.reuse ;  /* 0x000000011919c824 */ /* 0x100fe400078e0a06 */
[----:B------:R-:W-:Y:S02]  /*2200*/  IMAD.MOV R21, RZ, RZ, -R21 ;  /* 0x000000ffff157224 */ /* 0x000fe400078e0a15 */
[----:B------:R-:W-:Y:S01]  /*2210*/  @!P5 IMAD.IADD R23, R23, 0x1, -R6 ;  /* 0x000000011717d824 */ /* 0x000fe200078e0a06 */
[----:B------:R-:W-:Y:S01]  /*2220*/  ISETP.GE.AND P5, PT, R31, RZ, PT ;  /* 0x000000ff1f00720c */ /* 0x000fe20003fa6270 */
[----:B------:R-:W-:Y:S01]  /*2230*/  IMAD.MOV R31, RZ, RZ, -R26 ;  /* 0x000000ffff1f7224 */ /* 0x000fe200078e0a1a */
[C---:B------:R-:W-:Y:S01]  /*2240*/  ISETP.GT.U32.AND P4, PT, R6.reuse, R25, PT ;  /* 0x000000190600720c */ /* 0x040fe20003f84070 */
[C---:B------:R-:W-:Y:S01]  /*2250*/  IMAD R27, R6.reuse, R27, R28 ;  /* 0x0000001b061b7224 */ /* 0x040fe200078e021c */
[----:B------:R-:W-:Y:S01]  /*2260*/  IABS R28, R39 ;  /* 0x00000027001c7213 */ /* 0x000fe20000000000 */
[----:B------:R-:W-:-:S02]  /*2270*/  IMAD R26, R6, R21, R29 ;  /* 0x00000015061a7224 */ /* 0x000fc400078e021d */
[----:B------:R-:W-:Y:S02]  /*2280*/  @!P6 IMAD.IADD R24, R24, 0x1, -R6 ;  /* 0x000000011818e824 */ /* 0x000fe400078e0a06 */
[----:B------:R-:W-:Y:S01]  /*2290*/  IMAD.HI.U32 R21, R7, R28, RZ ;  /* 0x0000001c07157227 */ /* 0x000fe200078e00ff */
[----:B------:R-:W-:-:S03]  /*22a0*/  ISETP.GT.U32.AND P6, PT, R6, R26, PT ;  /* 0x0000001a0600720c */ /* 0x000fc60003fc4070 */
[----:B------:R-:W-:Y:S02]  /*22b0*/  IMAD.MOV R21, RZ, RZ, -R21 ;  /* 0x000000ffff157224 */ /* 0x000fe400078e0a15 */
[----:B------:R-:W-:Y:S01]  /*22c0*/  @!P4 IMAD.IADD R25, R25, 0x1, -R6 ;  /* 0x000000011919c824 */ /* 0x000fe200078e0a06 */
[C---:B------:R-:W-:Y:S01]  /*22d0*/  ISETP.GT.U32.AND P4, PT, R6.reuse, R27, PT ;  /* 0x0000001b0600720c */ /* 0x040fe20003f84070 */
[C---:B------:R-:W-:Y:S02]  /*22e0*/  IMAD R28, R6.reuse, R21, R28 ;  /* 0x00000015061c7224 */ /* 0x040fe400078e021c */
[----:B------:R-:W-:Y:S02]  /*22f0*/  IMAD R29, R6, R31, R30 ;  /* 0x0000001f061d7224 */ /* 0x000fe400078e021e */
[----:B------:R-:W-:-:S04]  /*2300*/  IMAD.HI.U32 R21, R7, R32, RZ ;  /* 0x0000002007157227 */ /* 0x000fc800078e00ff */
[----:B------:R-:W-:Y:S01]  /*2310*/  @!P6 IMAD.IADD R26, R26, 0x1, -R6 ;  /* 0x000000011a1ae824 */ /* 0x000fe200078e0a06 */
[----:B------:R-:W-:Y:S01]  /*2320*/  ISETP.GT.U32.AND P6, PT, R6, R28, PT ;  /* 0x0000001c0600720c */ /* 0x000fe20003fc4070 */
[----:B------:R-:W-:-:S04]  /*2330*/  IMAD.HI.U32 R30, R7, R35, RZ ;  /* 0x00000023071e7227 */ /* 0x000fc800078e00ff */
[----:B------:R-:W-:Y:S01]  /*2340*/  @!P1 IMAD.MOV R20, RZ, RZ, -R20 ;  /* 0x000000ffff149224 */ /* 0x000fe200078e0a14 */
[C---:B------:R-:W-:Y:S01]  /*2350*/  ISETP.GT.U32.AND P1, PT, R6.reuse, R24, PT ;  /* 0x000000180600720c */ /* 0x040fe20003f24070 */
[----:B------:R-:W-:Y:S01]  /*2360*/  @!P4 IMAD.IADD R27, R27, 0x1, -R6 ;  /* 0x000000011b1bc824 */ /* 0x000fe200078e0a06 */
[----:B------:R-:W-:Y:S01]  /*2370*/  ISETP.GT.U32.AND P4, PT, R6, R29, PT ;  /* 0x0000001d0600720c */ /* 0x000fe20003f84070 */
[----:B------:R-:W-:Y:S02]  /*2380*/  IMAD.MOV R33, RZ, RZ, -R21 ;  /* 0x000000ffff217224 */ /* 0x000fe400078e0a15 */
[----:B------:R-:W-:Y:S02]  /*2390*/  IMAD.MOV R30, RZ, RZ, -R30 ;  /* 0x000000ffff1e7224 */ /* 0x000fe400078e0a1e */
[----:B------:R-:W-:-:S04]  /*23a0*/  IMAD.HI.U32 R21, R7, R38, RZ ;  /* 0x0000002607157227 */ /* 0x000fc800078e00ff */
[----:B------:R-:W-:-:S04]  /*23b0*/  IMAD.HI.U32 R31, R7, R36, RZ ;  /* 0x00000024071f7227 */ /* 0x000fc800078e00ff */
[----:B------:R-:W-:Y:S02]  /*23c0*/  IMAD R30, R6, R30, R35 ;  /* 0x0000001e061e7224 */ /* 0x000fe400078e0223 */
[----:B------:R-:W-:Y:S02]  /*23d0*/  @!P6 IMAD.IADD R28, R28, 0x1, -R6 ;  /* 0x000000011c1ce824 */ /* 0x000fe400078e0a06 */
[----:B------:R-:W-:Y:S02]  /*23e0*/  IMAD.MOV R35, RZ, RZ, -R21 ;  /* 0x000000ffff237224 */ /* 0x000fe400078e0a15 */
[----:B------:R-:W-:Y:S01]  /*23f0*/  IMAD.MOV.U32 R21, RZ, RZ, R23 ;  /* 0x000000ffff157224 */ /* 0x000fe200078e0017 */
[C---:B------:R-:W-:Y:S01]  /*2400*/  ISETP.GT.U32.AND P6, PT, R6.reuse, R28, PT ;  /* 0x0000001c0600720c */ /* 0x040fe20003fc4070 */
[----:B------:R-:W-:Y:S02]  /*2410*/  IMAD.MOV R37, RZ, RZ, -R31 ;  /* 0x000000ffff257224 */ /* 0x000fe400078e0a1f */
[----:B------:R-:W-:-:S02]  /*2420*/  IMAD R31, R6, R33, R32 ;  /* 0x00000021061f7224 */ /* 0x000fc400078e0220 */
[----:B------:R-:W-:Y:S01]  /*2430*/  @!P0 IMAD.MOV R21, RZ, RZ, -R21 ;  /* 0x000000ffff158224 */ /* 0x000fe200078e0a15 */
[----:B------:R-:W-:Y:S01]  /*2440*/  ISETP.GT.U32.AND P0, PT, R6, R27, PT ;  /* 0x0000001b0600720c */ /* 0x000fe20003f04070 */
[--C-:B------:R-:W-:Y:S01]  /*2450*/  @!P1 IMAD.IADD R24, R24, 0x1, -R6.reuse ;  /* 0x0000000118189824 */ /* 0x100fe200078e0a06 */
[----:B------:R-:W-:Y:S01]  /*2460*/  ISETP.GT.U32.AND P1, PT, R6, R31, PT ;  /* 0x0000001f0600720c */ /* 0x000fe20003f24070 */
[----:B------:R-:W-:Y:S01]  /*2470*/  @!P4 IMAD.IADD R29, R29, 0x1, -R6 ;  /* 0x000000011d1dc824 */ /* 0x000fe200078e0a06 */
[----:B------:R-:W-:Y:S01]  /*2480*/  ISETP.GE.AND P4, PT, R84, RZ, PT ;  /* 0x000000ff5400720c */ /* 0x000fe20003f86270 */
[----:B------:R-:W-:Y:S02]  /*2490*/  IMAD.MOV.U32 R23, RZ, RZ, R25 ;  /* 0x000000ffff177224 */ /* 0x000fe400078e0019 */
[----:B------:R-:W-:Y:S01]  /*24a0*/  @!P2 IMAD.MOV R22, RZ, RZ, -R22 ;  /* 0x000000ffff16a224 */ /* 0x000fe200078e0a16 */
[C---:B------:R-:W-:Y:S01]  /*24b0*/  ISETP.GT.U32.AND P2, PT, R6.reuse, R26, PT ;  /* 0x0000001a0600720c */ /* 0x040fe20003f44070 */
[----:B------:R-:W-:Y:S01]  /*24c0*/  @!P3 IMAD.MOV R23, RZ, RZ, -R23 ;  /* 0x000000ffff17b224 */ /* 0x000fe200078e0a17 */
[C---:B------:R-:W-:Y:S01]  /*24d0*/  ISETP.GT.U32.AND P3, PT, R6.reuse, R29, PT ;  /* 0x0000001d0600720c */ /* 0x040fe20003f64070 */
[----:B------:R-:W-:-:S02]  /*24e0*/  IMAD R32, R6, R35, R38 ;  /* 0x0000002306207224 */ /* 0x000fc400078e0226 */
[----:B------:R-:W-:Y:S01]  /*24f0*/  IMAD R33, R6, R37, R36 ;  /* 0x0000002506217224 */ /* 0x000fe200078e0224 */
[----:B------:R-:W-:Y:S01]  /*2500*/  IABS R36, R45 ;  /* 0x0000002d00247213 */ /* 0x000fe20000000000 */
[--C-:B------:R-:W-:Y:S01]  /*2510*/  @!P6 IMAD.IADD R28, R28, 0x1, -R6.reuse ;  /* 0x000000011c1ce824 */ /* 0x100fe200078e0a06 */
[C---:B------:R-:W-:Y:S01]  /*2520*/  ISETP.GT.U32.AND P6, PT, R6.reuse, R32, PT ;  /* 0x000000200600720c */ /* 0x040fe20003fc4070 */
[----:B------:R-:W-:Y:S01]  /*2530*/  @!P0 IMAD.IADD R27, R27, 0x1, -R6 ;  /* 0x000000011b1b8824 */ /* 0x000fe200078e0a06 */
[----:B------:R-:W-:Y:S01]  /*2540*/  IABS R37, R44 ;  /* 0x0000002c00257213 */ /* 0x000fe20000000000 */
[----:B------:R-:W-:Y:S01]  /*2550*/  IMAD.HI.U32 R25, R7, R36, RZ ;  /* 0x0000002407197227 */ /* 0x000fe200078e00ff */
[----:B------:R-:W-:-:S03]  /*2560*/  ISETP.GT.U32.AND P0, PT, R6, R30, PT ;  /* 0x0000001e0600720c */ /* 0x000fc60003f04070 */
[----:B------:R-:W-:Y:S01]  /*2570*/  @!P1 IMAD.IADD R31, R31, 0x1, -R6 ;  /* 0x000000011f1f9824 */ /* 0x000fe200078e0a06 */
[----:B------:R-:W-:Y:S01]  /*2580*/  ISETP.GE.AND P1, PT, R82, RZ, PT ;  /* 0x000000ff5200720c */ /* 0x000fe20003f26270 */
[----:B------:R-:W-:-:S04]  /*2590*/  IMAD.HI.U32 R35, R7, R37, RZ ;  /* 0x0000002507237227 */ /* 0x000fc800078e00ff */
[--C-:B------:R-:W-:Y:S01]  /*25a0*/  @!P2 IMAD.IADD R26, R26, 0x1, -R6.reuse ;  /* 0x000000011a1aa824 */ /* 0x100fe200078e0a06 */
[C---:B------:R-:W-:Y:S01]  /*25b0*/  ISETP.GT.U32.AND P2, PT, R6.reuse, R33, PT ;  /* 0x000000210600720c */ /* 0x040fe20003f44070 */
[----:B------:R-:W-:Y:S02]  /*25c0*/  IMAD.MOV R25, RZ, RZ, -R25 ;  /* 0x000000ffff197224 */ /* 0x000fe400078e0a19 */
[----:B------:R-:W-:Y:S01]  /*25d0*/  @!P3 IMAD.IADD R29, R29, 0x1, -R6 ;  /* 0x000000011d1db824 */ /* 0x000fe200078e0a06 */
[----:B------:R-:W-:Y:S01]  /*25e0*/  ISETP.GE.AND P3, PT, R83, RZ, PT ;  /* 0x000000ff5300720c */ /* 0x000fe20003f66270 */
[----:B------:R-:W-:Y:S02]  /*25f0*/  IMAD.MOV R38, RZ, RZ, -R35 ;  /* 0x000000ffff267224 */ /* 0x000fe400078e0a23 */
[----:B------:R-:W-:Y:S02]  /*2600*/  IMAD R35, R6, R25, R36 ;  /* 0x0000001906237224 */ /* 0x000fe400078e0224 */
[----:B------:R-:W-:-:S02]  /*2610*/  IMAD.MOV.U32 R25, RZ, RZ, R27 ;  /* 0x000000ffff197224 */ /* 0x000fc400078e001b */
[--C-:B------:R-:W-:Y:S01]  /*2620*/  @!P6 IMAD.IADD R32, R32, 0x1, -R6.reuse ;  /* 0x000000012020e824 */ /* 0x100fe200078e0a06 */
[----:B------:R-:W-:Y:S01]  /*2630*/  ISETP.GT.U32.AND P6, PT, R6, R31, PT ;  /* 0x0000001f0600720c */ /* 0x000fe20003fc4070 */
[----:B------:R-:W-:Y:S02]  /*2640*/  IMAD.MOV.U32 R27, RZ, RZ, R29 ;  /* 0x000000ffff1b7224 */ /* 0x000fe400078e001d */
[--C-:B------:R-:W-:Y:S01]  /*2650*/  @!P0 IMAD.IADD R30, R30, 0x1, -R6.reuse ;  /* 0x000000011e1e8824 */ /* 0x100fe200078e0a06 */
[----:B------:R-:W-:Y:S01]  /*2660*/  ISETP.GE.AND P0, PT, R39, RZ, PT ;  /* 0x000000ff2700720c */ /* 0x000fe20003f06270 */
[----:B------:R-:W-:Y:S01]  /*2670*/  @!P1 IMAD.MOV R27, RZ, RZ, -R27 ;  /* 0x000000ffff1b9224 */ /* 0x000fe200078e0a1b */
[----:B------:R-:W-:Y:S01]  /*2680*/  IABS R39, R43 ;  /* 0x0000002b00277213 */ /* 0x000fe20000000000 */
[----:B------:R-:W-:Y:S01]  /*2690*/  @!P2 IMAD.IADD R33, R33, 0x1, -R6 ;  /* 0x000000012121a824 */ /* 0x000fe200078e0a06 */
[C---:B------:R-:W-:Y:S01]  /*26a0*/  ISETP.GT.U32.AND P1, PT, R6.reuse, R35, PT ;  /* 0x000000230600720c */ /* 0x040fe20003f24070 */
[----:B------:R-:W-:Y:S01]  /*26b0*/  @!P5 IMAD.MOV R24, RZ, RZ, -R24 ;  /* 0x000000ffff18d224 */ /* 0x000fe200078e0a18 */
[----:B------:R-:W-:Y:S01]  /*26c0*/  ISETP.GE.AND P2, PT, R81, RZ, PT ;  /* 0x000000ff5100720c */ /* 0x000fe20003f46270 */
[----:B------:R-:W-:Y:S01]  /*26d0*/  IMAD.HI.U32 R29, R7, R39, RZ ;  /* 0x00000027071d7227 */ /* 0x000fe200078e00ff */
[----:B------:R-:W-:-:S03]  /*26e0*/  ISETP.GT.U32.AND P5, PT, R6, R33, PT ;  /* 0x000000210600720c */ /* 0x000fc60003fa4070 */
[----:B------:R-:W-:Y:S02]  /*26f0*/  IMAD.MOV R29, RZ, RZ, -R29 ;  /* 0x000000ffff1d7224 */ /* 0x000fe400078e0a1d */
[----:B------:R-:W-:Y:S02]  /*2700*/  @!P6 IMAD.IADD R31, R31, 0x1, -R6 ;  /* 0x000000011f1fe824 */ /* 0x000fe400078e0a06 */
[----:B------:R-:W-:Y:S01]  /*2710*/  @!P3 IMAD.MOV R26, RZ, RZ, -R26 ;  /* 0x000000ffff1ab224 */ /* 0x000fe200078e0a1a */
[C---:B------:R-:W-:Y:S01]  /*2720*/  ISETP.GT.U32.AND P3, PT, R6.reuse, R32, PT ;  /* 0x000000200600720c */ /* 0x040fe20003f64070 */
[----:B------:R-:W-:Y:S02]  /*2730*/  IMAD R39, R6, R29, R39 ;  /* 0x0000001d06277224 */ /* 0x000fe400078e0227 */
[----:B------:R-:W-:Y:S01]  /*2740*/  @!P1 IMAD.IADD R35, R35, 0x1, -R6 ;  /* 0x0000000123239824 */ /* 0x000fe200078e0a06 */
[----:B------:R-:W-:Y:S01]  /*2750*/  ISETP.GE.AND P1, PT, R44, RZ, PT ;  /* 0x000000ff2c00720c */ /* 0x000fe20003f26270 */
[----:B------:R-:W-:Y:S01]  /*2760*/  IMAD.MOV.U32 R29, RZ, RZ, R31 ;  /* 0x000000ffff1d7224 */ /* 0x000fe200078e001f */
[----:B------:R-:W-:Y:S01]  /*2770*/  IABS R44, R47 ;  /* 0x0000002f002c7213 */ /* 0x000fe20000000000 */
[C---:B------:R-:W-:Y:S01]  /*2780*/  IMAD R37, R6.reuse, R38, R37 ;  /* 0x0000002606257224 */ /* 0x040fe200078e0225 */
[----:B------:R-:W-:Y:S01]  /*2790*/  IABS R38, R40 ;  /* 0x0000002800267213 */ /* 0x000fe20000000000 */
[----:B------:R-:W-:Y:S01]  /*27a0*/  @!P2 IMAD.MOV R29, RZ, RZ, -R29 ;  /* 0x000000ffff1da224 */ /* 0x000fe200078e0a1d */
[C---:B------:R-:W-:Y:S01]  /*27b0*/  ISETP.GT.U32.AND P2, PT, R6.reuse, R35, PT ;  /* 0x000000230600720c */ /* 0x040fe20003f44070 */
[----:B------:R-:W-:Y:S01]  /*27c0*/  @!P4 IMAD.MOV R25, RZ, RZ, -R25 ;  /* 0x000000ffff19c224 */ /* 0x000fe200078e0a19 */
[C---:B------:R-:W-:Y:S01]  /*27d0*/  ISETP.GT.U32.AND P4, PT, R6.reuse, R30, PT ;  /* 0x0000001e0600720c */ /* 0x040fe20003f84070 */
[----:B------:R-:W-:Y:S01]  /*27e0*/  @!P0 IMAD.MOV R28, RZ, RZ, -R28 ;  /* 0x000000ffff1c8224 */ /* 0x000fe200078e0a1c */
[----:B------:R-:W-:Y:S01]  /*27f0*/  ISETP.GT.U32.AND P6, PT, R6, R37, PT ;  /* 0x000000250600720c */ /* 0x000fe20003fc4070 */
[--C-:B------:R-:W-:Y:S01]  /*2800*/  @!P5 IMAD.IADD R33, R33, 0x1, -R6.reuse ;  /* 0x000000012121d824 */ /* 0x100fe200078e0a06 */
[----:B------:R-:W-:Y:S01]  /*2810*/  ISETP.GE.AND P0, PT, R80, RZ, PT ;  /* 0x000000ff5000720c */ /* 0x000fe20003f06270 */
[----:B------:R-:W-:Y:S01]  /*2820*/  @!P3 IMAD.IADD R32, R32, 0x1, -R6 ;  /* 0x000000012020b824 */ /* 0x000fe200078e0a06 */
[----:B------:R-:W-:Y:S01]  /*2830*/  ISETP.GE.AND P5, PT, R79, RZ, PT ;  /* 0x000000ff4f00720c */ /* 0x000fe20003fa6270 */
[----:B------:R-:W-:Y:S01]  /*2840*/  IMAD.HI.U32 R36, R7, R38, RZ ;  /* 0x0000002607247227 */ /* 0x000fe200078e00ff */
[----:B------:R-:W-:-:S02]  /*2850*/  ISETP.GE.AND P3, PT, R45, RZ, PT ;  /* 0x000000ff2d00720c */ /* 0x000fc40003f66270 */
[----:B------:R-:W-:Y:S01]  /*2860*/  IABS R45, R77 ;  /* 0x0000004d002d7213 */ /* 0x000fe20000000000 */
[----:B------:R-:W-:Y:S01]  /*2870*/  IMAD.MOV.U32 R31, RZ, RZ, R33 ;  /* 0x000000ffff1f7224 */ /* 0x000fe200078e0021 */
[----:B------:R-:W-:Y:S01]  /*2880*/  IABS R79, R52 ;  /* 0x00000034004f7213 */ /* 0x000fe20000000000 */
[----:B------:R-:W-:Y:S02]  /*2890*/  IMAD.MOV R33, RZ, RZ, -R36 ;  /* 0x000000ffff217224 */ /* 0x000fe400078e0a24 */
[--C-:B------:R-:W-:Y:S01]  /*28a0*/  @!P2 IMAD.IADD R35, R35, 0x1, -R6.reuse ;  /* 0x000000012323a824 */ /* 0x100fe200078e0a06 */
[----:B------:R-:W-:Y:S01]  /*28b0*/  ISETP.GE.AND P2, PT, R42, RZ, PT ;  /* 0x000000ff2a00720c */ /* 0x000fe20003f46270 */
[--C-:B------:R-:W-:Y:S01]  /*28c0*/  @!P4 IMAD.IADD R30, R30, 0x1, -R6.reuse ;  /* 0x000000011e1ec824 */ /* 0x100fe200078e0a06 */
[----:B------:R-:W-:Y:S01]  /*28d0*/  ISETP.GE.AND P4, PT, R51, RZ, PT ;  /* 0x000000ff3300720c */ /* 0x000fe20003f86270 */
[----:B------:R-:W-:Y:S01]  /*28e0*/  @!P6 IMAD.IADD R37, R37, 0x1, -R6 ;  /* 0x000000012525e824 */ /* 0x000fe200078e0a06 */
[C---:B------:R-:W-:Y:S01]  /*28f0*/  ISETP.GT.U32.AND P6, PT, R6.reuse, R39, PT ;  /* 0x000000270600720c */ /* 0x040fe20003fc4070 */
[----:B------:R-:W-:Y:S01]  /*2900*/  IMAD R36, R6, R33, R38 ;  /* 0x0000002106247224 */ /* 0x000fe200078e0226 */
[----:B------:R-:W-:Y:S01]  /*2910*/  IABS R51, R49 ;  /* 0x0000003100337213 */ /* 0x000fe20000000000 */
[----:B------:R-:W-:-:S02]  /*2920*/  IMAD.MOV.U32 R33, RZ, RZ, R35 ;  /* 0x000000ffff217224 */ /* 0x000fc400078e0023 */
[----:B------:R-:W-:Y:S01]  /*2930*/  @!P0 IMAD.MOV R30, RZ, RZ, -R30 ;  /* 0x000000ffff1e8224 */ /* 0x000fe200078e0a1e */
[----:B------:R-:W-:Y:S01]  /*2940*/  ISETP.GT.U32.AND P0, PT, R6, R37, PT ;  /* 0x000000250600720c */ /* 0x000fe20003f04070 */
[----:B------:R-:W-:Y:S01]  /*2950*/  @!P5 IMAD.MOV R32, RZ, RZ, -R32 ;  /* 0x000000ffff20d224 */ /* 0x000fe200078e0a20 */
[----:B------:R-:W-:Y:S01]  /*2960*/  ISETP.GE.AND P5, PT, R40, RZ, PT ;  /* 0x000000ff2800720c */ /* 0x000fe20003fa6270 */
[----:B------:R-:W-:Y:S01]  /*2970*/  @!P3 IMAD.MOV R33, RZ, RZ, -R33 ;  /* 0x000000ffff21b224 */ /* 0x000fe200078e0a21 */
[----:B------:R-:W-:Y:S01]  /*2980*/  IABS R40, R42 ;  /* 0x0000002a00287213 */ /* 0x000fe20000000000 */
[----:B------:R-:W-:Y:S01]  /*2990*/  @!P4 IMAD.MOV R31, RZ, RZ, -R31 ;  /* 0x000000ffff1fc224 */ /* 0x000fe200078e0a1f */
[----:B------:R-:W-:Y:S01]  /*29a0*/  ISETP.GT.U32.AND P3, PT, R6, R36, PT ;  /* 0x000000240600720c */ /* 0x000fe20003f64070 */
[----:B------:R-:W-:Y:S01]  /*29b0*/  @!P6 IMAD.IADD R39, R39, 0x1, -R6 ;  /* 0x000000012727e824 */ /* 0x000fe200078e0a06 */
[----:B------:R-:W-:Y:S01]  /*29c0*/  IABS R42, R41 ;  /* 0x00000029002a7213 */ /* 0x000fe20000000000 */
[----:B------:R-:W-:Y:S01]  /*29d0*/  IMAD.MOV.U32 R38, RZ, RZ, R40 ;  /* 0x000000ffff267224 */ /* 0x000fe200078e0028 */
[----:B------:R-:W-:Y:S01]  /*29e0*/  IABS R40, R34 ;  /* 0x0000002200287213 */ /* 0x000fe20000000000 */
[----:B------:R-:W-:Y:S01]  /*29f0*/  IMAD R4, R4, UR4, RZ ;  /* 0x0000000404047c24 */ /* 0x000fe2000f8e02ff */
[----:B------:R-:W-:Y:S01]  /*2a00*/  ISETP.GT.U32.AND P6, PT, R6, R39, PT ;  /* 0x000000270600720c */ /* 0x000fe20003fc4070 */
[----:B------:R-:W-:Y:S01]  /*2a10*/  IMAD.HI.U32 R35, R7, R38, RZ ;  /* 0x0000002607237227 */ /* 0x000fe200078e00ff */
[----:B------:R-:W-:Y:S01]  /*2a20*/  ISETP.GE.AND P4, PT, R43, RZ, PT ;  /* 0x000000ff2b00720c */ /* 0x000fe20003f86270 */
[----:B------:R-:W-:-:S02]  /*2a30*/  ULDC UR4, c[0x0][0x238] ;  /* 0x00008e0000047ab9 */ /* 0x000fc40000000800 */
[--C-:B------:R-:W-:Y:S01]  /*2a40*/  @!P0 IMAD.IADD R37, R37, 0x1, -R6.reuse ;  /* 0x0000000125258824 */ /* 0x100fe200078e0a06 */
[----:B------:R-:W-:Y:S01]  /*2a50*/  ISETP.GE.AND P0, PT, R34, RZ, PT ;  /* 0x000000ff2200720c */ /* 0x000fe20003f06270 */
[----:B------:R-:W-:Y:S01]  /*2a60*/  IMAD.MOV R35, RZ, RZ, -R35 ;  /* 0x000000ffff237224 */ /* 0x000fe200078e0a23 */
[----:B------:R-:W-:Y:S01]  /*2a70*/  UIMAD UR4, UR4, 0x31, URZ ;  /* 0x00000031040478a4 */ /* 0x000fe2000f8e023f */
[----:B------:R-:W-:Y:S02]  /*2a80*/  @!P3 IMAD.IADD R36, R36, 0x1, -R6 ;  /* 0x000000012424b824 */ /* 0x000fe400078e0a06 */
[----:B------:R-:W-:Y:S02]  /*2a90*/  IMAD.MOV.U32 R34, RZ, RZ, R37 ;  /* 0x000000ffff227224 */ /* 0x000fe400078e0025 */
[C---:B------:R-:W-:Y:S01]  /*2aa0*/  IMAD R37, R6.reuse, R35, R38 ;  /* 0x0000002306257224 */ /* 0x040fe200078e0226 */
[----:B------:R-:W-:Y:S01]  /*2ab0*/  ISETP.GT.U32.AND P3, PT, R6, R36, PT ;  /* 0x000000240600720c */ /* 0x000fe20003f64070 */
[----:B------:R-:W-:-:S04]  /*2ac0*/  IMAD.HI.U32 R35, R7, R40, RZ ;  /* 0x0000002807237227 */ /* 0x000fc800078e00ff */
[----:B------:R-:W-:Y:S01]  /*2ad0*/  @!P1 IMAD.MOV R34, RZ, RZ, -R34 ;  /* 0x000000ffff229224 */ /* 0x000fe200078e0a22 */
[----:B------:R-:W-:Y:S01]  /*2ae0*/  ISETP.GE.AND P1, PT, R41, RZ, PT ;  /* 0x000000ff2900720c */ /* 0x000fe20003f26270 */
[----:B------:R-:W-:Y:S02]  /*2af0*/  IMAD.MOV R41, RZ, RZ, -R35 ;  /* 0x000000ffff297224 */ /* 0x000fe400078e0a23 */
[----:B------:R-:W-:-:S04]  /*2b00*/  IMAD.HI.U32 R38, R7, R42, RZ ;  /* 0x0000002a07267227 */ /* 0x000fc800078e00ff */
[----:B------:R-:W-:-:S04]  /*2b10*/  IMAD.HI.U32 R35, R7, R44, RZ ;  /* 0x0000002c07237227 */ /* 0x000fc800078e00ff */
[----:B------:R-:W-:Y:S02]  /*2b20*/  IMAD.MOV R43, RZ, RZ, -R38 ;  /* 0x000000ffff2b7224 */ /* 0x000fe400078e0a26 */
[----:B------:R-:W-:Y:S02]  /*2b30*/  IMAD.MOV R35, RZ, RZ, -R35 ;  /* 0x000000ffff237224 */ /* 0x000fe400078e0a23 */
[----:B------:R-:W-:Y:S01]  /*2b40*/  @!P6 IMAD.IADD R39, R39, 0x1, -R6 ;  /* 0x000000012727e824 */ /* 0x000fe200078e0a06 */
[C---:B------:R-:W-:Y:S01]  /*2b50*/  ISETP.GT.U32.AND P6, PT, R6.reuse, R37, PT ;  /* 0x000000250600720c */ /* 0x040fe20003fc4070 */
[C---:B------:R-:W-:Y:S02]  /*2b60*/  IMAD R38, R6.reuse, R41, R40 ;  /* 0x0000002906267224 */ /* 0x040fe400078e0228 */
[C---:B------:R-:W-:Y:S02]  /*2b70*/  IMAD R40, R6.reuse, R35, R44 ;  /* 0x0000002306287224 */ /* 0x040fe400078e022c */
[----:B------:R-:W-:-:S02]  /*2b80*/  IMAD R41, R6, R43, R42 ;  /* 0x0000002b06297224 */ /* 0x000fc400078e022a */
[----:B------:R-:W-:Y:S01]  /*2b90*/  @!P3 IMAD.IADD R36, R36, 0x1, -R6 ;  /* 0x000000012424b824 */ /* 0x000fe200078e0a06 */
[----:B------:R-:W-:Y:S01]  /*2ba0*/  ISETP.GT.U32.AND P3, PT, R6, R38, PT ;  /* 0x000000260600720c */ /* 0x000fe20003f64070 */
[----:B------:R-:W-:Y:S02]  /*2bb0*/  IMAD.MOV.U32 R35, RZ, RZ, R39 ;  /* 0x000000ffff237224 */ /* 0x000fe400078e0027 */
[----:B------:R-:W-:-:S04]  /*2bc0*/  IMAD.HI.U32 R42, R7, R45, RZ ;  /* 0x0000002d072a7227 */ /* 0x000fc800078e00ff */
[----:B------:R-:W-:Y:S01]  /*2bd0*/  @!P4 IMAD.MOV R35, RZ, RZ, -R35 ;  /* 0x000000ffff23c224 */ /* 0x000fe200078e0a23 */
[C---:B------:R-:W-:Y:S01]  /*2be0*/  ISETP.GT.U32.AND P4, PT, R6.reuse, R41, PT ;  /* 0x000000290600720c */ /* 0x040fe20003f84070 */
[----:B------:R-:W-:Y:S02]  /*2bf0*/  IMAD.MOV R42, RZ, RZ, -R42 ;  /* 0x000000ffff2a7224 */ /* 0x000fe400078e0a2a */
[----:B------:R-:W-:Y:S02]  /*2c00*/  @!P6 IMAD.IADD R37, R37, 0x1, -R6 ;  /* 0x000000012525e824 */ /* 0x000fe400078e0a06 */
[C---:B------:R-:W-:Y:S01]  /*2c10*/  IMAD R43, R6.reuse, R42, R45 ;  /* 0x0000002a062b7224 */ /* 0x040fe200078e022d */
[----:B------:R-:W-:Y:S01]  /*2c20*/  IABS R45, R78 ;  /* 0x0000004e002d7213 */ /* 0x000fe20000000000 */
[----:B------:R-:W-:Y:S01]  /*2c30*/  @!P5 IMAD.MOV R36, RZ, RZ, -R36 ;  /* 0x000000ffff24d224 */ /* 0x000fe200078e0a24 */
[----:B------:R-:W-:Y:S01]  /*2c40*/  ISETP.GT.U32.AND P6, PT, R6, R37, PT ;  /* 0x000000250600720c */ /* 0x000fe20003fc4070 */
[--C-:B------:R-:W-:Y:S01]  /*2c50*/  @!P3 IMAD.IADD R38, R38, 0x1, -R6.reuse ;  /* 0x000000012626b824 */ /* 0x100fe200078e0a06 */
[C---:B------:R-:W-:Y:S01]  /*2c60*/  ISETP.GT.U32.AND P5, PT, R6.reuse, R40, PT ;  /* 0x000000280600720c */ /* 0x040fe20003fa4070 */
[----:B------:R-:W-:Y:S01]  /*2c70*/  IMAD.MOV.U32 R44, RZ, RZ, R51 ;  /* 0x000000ffff2c7224 */ /* 0x000fe200078e0033 */
[C---:B------:R-:W-:Y:S01]  /*2c80*/  ISETP.GT.U32.AND P3, PT, R6.reuse, R43, PT ;  /* 0x0000002b0600720c */ /* 0x040fe20003f64070 */
[----:B------:R-:W-:Y:S01]  /*2c90*/  @!P4 IMAD.IADD R41, R41, 0x1, -R6 ;  /* 0x000000012929c824 */ /* 0x000fe200078e0a06 */
[----:B------:R-:W-:Y:S01]  /*2ca0*/  ISETP.GT.U32.AND P4, PT, R6, R38, PT ;  /* 0x000000260600720c */ /* 0x000fe20003f84070 */
[----:B------:R-:W-:Y:S01]  /*2cb0*/  IMAD.HI.U32 R39, R7, R44, RZ ;  /* 0x0000002c07277227 */ /* 0x000fe200078e00ff */
[----:B------:R-:W-:-:S03]  /*2cc0*/  IABS R51, R73 ;  /* 0x0000004900337213 */ /* 0x000fc60000000000 */
[----:B------:R-:W-:Y:S02]  /*2cd0*/  IMAD.MOV R39, RZ, RZ, -R39 ;  /* 0x000000ffff277224 */ /* 0x000fe400078e0a27 */
[----:B------:R-:W-:Y:S01]  /*2ce0*/  @!P6 IMAD.IADD R37, R37, 0x1, -R6 ;  /* 0x000000012525e824 */ /* 0x000fe200078e0a06 */
[----:B------:R-:W-:Y:S01]  /*2cf0*/  ISETP.GE.AND P6, PT, R47, RZ, PT ;  /* 0x000000ff2f00720c */ /* 0x000fe20003fc6270 */
[----:B------:R-:W-:Y:S01]  /*2d00*/  IMAD R42, R6, R39, R44 ;  /* 0x00000027062a7224 */ /* 0x000fe200078e022c */
[----:B------:R-:W-:Y:S01]  /*2d10*/  IABS R47, R71 ;  /* 0x00000047002f7213 */ /* 0x000fe20000000000 */
[--C-:B------:R-:W-:Y:S01]  /*2d20*/  @!P5 IMAD.IADD R40, R40, 0x1, -R6.reuse ;  /* 0x000000012828d824 */ /* 0x100fe200078e0a06 */
[C---:B------:R-:W-:Y:S01]  /*2d30*/  ISETP.GT.U32.AND P5, PT, R6.reuse, R41, PT ;  /* 0x000000290600720c */ /* 0x040fe20003fa4070 */
[--C-:B------:R-:W-:Y:S01]  /*2d40*/  @!P3 IMAD.IADD R43, R43, 0x1, -R6.reuse ;  /* 0x000000012b2bb824 */ /* 0x100fe200078e0a06 */
[----:B------:R-:W-:Y:S01]  /*2d50*/  IABS R44, R75 ;  /* 0x0000004b002c7213 */ /* 0x000fe20000000000 */
[----:B------:R-:W-:Y:S01]  /*2d60*/  @!P2 IMAD.MOV R37, RZ, RZ, -R37 ;  /* 0x000000ffff25a224 */ /* 0x000fe200078e0a25 */
[----:B------:R-:W-:Y:S01]  /*2d70*/  ISETP.GT.U32.AND P2, PT, R6, R40, PT ;  /* 0x000000280600720c */ /* 0x000fe20003f44070 */
[----:B------:R-:W-:Y:S01]  /*2d80*/  @!P4 IMAD.IADD R38, R38, 0x1, -R6 ;  /* 0x000000012626c824 */ /* 0x000fe200078e0a06 */
[C---:B------:R-:W-:Y:S01]  /*2d90*/  ISETP.GT.U32.AND P4, PT, R6.reuse, R42, PT ;  /* 0x0000002a0600720c */ /* 0x040fe20003f84070 */
[----:B------:R-:W-:Y:S01]  /*2da0*/  IMAD.HI.U32 R39, R7, R45, RZ ;  /* 0x0000002d07277227 */ /* 0x000fe200078e00ff */
[----:B------:R-:W-:-:S03]  /*2db0*/  ISETP.GT.U32.AND P3, PT, R6, R43, PT ;  /* 0x0000002b0600720c */ /* 0x000fc60003f64070 */
[----:B------:R-:W-:Y:S02]  /*2dc0*/  IMAD.MOV R39, RZ, RZ, -R39 ;  /* 0x000000ffff277224 */ /* 0x000fe400078e0a27 */
[----:B------:R-:W-:Y:S01]  /*2dd0*/  @!P5 IMAD.IADD R41, R41, 0x1, -R6 ;  /* 0x000000012929d824 */ /* 0x000fe200078e0a06 */
[----:B------:R-:W-:Y:S01]  /*2de0*/  ISETP.GE.AND P5, PT, R77, RZ, PT ;  /* 0x000000ff4d00720c */ /* 0x000fe20003fa6270 */
[----:B------:R-:W-:Y:S02]  /*2df0*/  IMAD R45, R6, R39, R45 ;  /* 0x00000027062d7224 */ /* 0x000fe400078e022d */
[----:B------:R-:W-:Y:S02]  /*2e00*/  IMAD.MOV.U32 R77, RZ, RZ, R44 ;  /* 0x000000ffff4d7224 */ /* 0x000fe400078e002c */
[----:B------:R-:W-:-:S04]  /*2e10*/  IMAD.HI.U32 R39, R7, R47, RZ ;  /* 0x0000002f07277227 */ /* 0x000fc800078e00ff */
[----:B------:R-:W-:-:S04]  /*2e20*/  IMAD.HI.U32 R44, R7, R51, RZ ;  /* 0x00000033072c7227 */ /* 0x000fc800078e00ff */
[--C-:B------:R-:W-:Y:S01]  /*2e30*/  @!P2 IMAD.IADD R40, R40, 0x1, -R6.reuse ;  /* 0x000000012828a824 */ /* 0x100fe200078e0a06 */
[----:B------:R-:W-:Y:S01]  /*2e40*/  ISETP.GT.U32.AND P2, PT, R6, R45, PT ;  /* 0x0000002d0600720c */ /* 0x000fe20003f44070 */
[--C-:B------:R-:W-:Y:S01]  /*2e50*/  @!P4 IMAD.IADD R42, R42, 0x1, -R6.reuse ;  /* 0x000000012a2ac824 */ /* 0x100fe200078e0a06 */
[----:B------:R-:W-:Y:S01]  /*2e60*/  ISETP.GE.AND P4, PT, R78, RZ, PT ;  /* 0x000000ff4e00720c */ /* 0x000fe20003f86270 */
[----:B------:R-:W-:Y:S01]  /*2e70*/  @!P3 IMAD.IADD R43, R43, 0x1, -R6 ;  /* 0x000000012b2bb824 */ /* 0x000fe200078e0a06 */
[----:B------:R-:W-:Y:S01]  /*2e80*/  ISETP.GE.AND P3, PT, R49, RZ, PT ;  /* 0x000000ff3100720c */ /* 0x000fe20003f66270 */
[----:B------:R-:W-:Y:S01]  /*2e90*/  IMAD.MOV R49, RZ, RZ, -R39 ;  /* 0x000000ffff317224 */ /* 0x000fe200078e0a27 */
[----:B------:R-:W-:Y:S01]  /*2ea0*/  IABS R78, R0 ;  /* 0x00000000004e7213 */ /* 0x000fe20000000000 */
[----:B------:R-:W-:Y:S02]  /*2eb0*/  IMAD.MOV R44, RZ, RZ, -R44 ;  /* 0x000000ffff2c7224 */ /* 0x000fe400078e0a2c */
[----:B------:R-:W-:Y:S01]  /*2ec0*/  @!P0 IMAD.MOV R38, RZ, RZ, -R38 ;  /* 0x000000ffff268224 */ /* 0x000fe200078e0a26 */
[----:B------:R-:W-:Y:S01]  /*2ed0*/  ISETP.GT.U32.AND P0, PT, R6, R42, PT ;  /* 0x0000002a0600720c */ /* 0x000fe20003f04070 */
[----:B------:R-:W-:-:S04]  /*2ee0*/  IMAD.HI.U32 R39, R7, R77, RZ ;  /* 0x0000004d07277227 */ /* 0x000fc800078e00ff */
[C---:B------:R-:W-:Y:S02]  /*2ef0*/  IMAD R47, R6.reuse, R49, R47 ;  /* 0x00000031062f7224 */ /* 0x040fe400078e022f */
[C---:B------:R-:W-:Y:S02]  /*2f00*/  IMAD R49, R6.reuse, R44, R51 ;  /* 0x0000002c06317224 */ /* 0x040fe400078e0233 */
[----:B------:R-:W-:Y:S02]  /*2f10*/  IMAD.MOV R51, RZ, RZ, -R39 ;  /* 0x000000ffff337224 */ /* 0x000fe400078e0a27 */
[----:B------:R-:W-:Y:S02]  /*2f20*/  IMAD.MOV.U32 R39, RZ, RZ, R41 ;  /* 0x000000ffff277224 */ /* 0x000fe400078e0029 */
[----:B------:R-:W-:Y:S02]  /*2f30*/  @!P2 IMAD.IADD R45, R45, 0x1, -R6 ;  /* 0x000000012d2da824 */ /* 0x000fe400078e0a06 */
[----:B------:R-:W-:Y:S01]  /*2f40*/  @!P1 IMAD.MOV R39, RZ, RZ, -R39 ;  /* 0x000000ffff279224 */ /* 0x000fe200078e0a27 */
[C---:B------:R-:W-:Y:S01]  /*2f50*/  ISETP.GT.U32.AND P1, PT, R6.reuse, R47, PT ;  /* 0x0000002f0600720c */ /* 0x040fe20003f24070 */
[C---:B------:R-:W-:Y:S01]  /*2f60*/  IMAD R51, R6.reuse, R51, R77 ;  /* 0x0000003306337224 */ /* 0x040fe200078e024d */
[C---:B------:R-:W-:Y:S01]  /*2f70*/  ISETP.GT.U32.AND P2, PT, R6.reuse, R45, PT ;  /* 0x0000002d0600720c */ /* 0x040fe20003f44070 */
[----:B------:R-:W-:Y:S01]  /*2f80*/  @!P6 IMAD.MOV R40, RZ, RZ, -R40 ;  /* 0x000000ffff28e224 */ /* 0x000fe200078e0a28 */
[----:B------:R-:W-:Y:S01]  /*2f90*/  ISETP.GT.U32.AND P6, PT, R6, R49, PT ;  /* 0x000000310600720c */ /* 0x000fe20003fc4070 */
[----:B------:R-:W-:Y:S01]  /*2fa0*/  @!P0 IMAD.IADD R42, R42, 0x1, -R6 ;  /* 0x000000012a2a8824 */ /* 0x000fe200078e0a06 */
[C---:B------:R-:W-:Y:S01]  /*2fb0*/  ISETP.GT.U32.AND P0, PT, R6.reuse, R51, PT ;  /* 0x000000330600720c */ /* 0x040fe20003f04070 */
[----:B------:R-:W-:Y:S01]  /*2fc0*/  IMAD.MOV.U32 R41, RZ, RZ, R43 ;  /* 0x000000ffff297224 */ /* 0x000fe200078e002b */
[----:B------:R-:W-:Y:S01]  /*2fd0*/  IABS R43, R46 ;  /* 0x0000002e002b7213 */ /* 0x000fe20000000000 */
[----:B------:R-:W-:Y:S01]  /*2fe0*/  @!P3 IMAD.MOV R42, RZ, RZ, -R42 ;  /* 0x000000ffff2ab224 */ /* 0x000fe200078e0a2a */
[----:B------:R-:W-:Y:S01]  /*2ff0*/  IABS R77, R62 ;  /* 0x0000003e004d7213 */ /* 0x000fe20000000000 */
[----:B------:R-:W-:Y:S01]  /*3000*/  @!P5 IMAD.MOV R41, RZ, RZ, -R41 ;  /* 0x000000ffff29d224 */ /* 0x000fe200078e0a29 */
[----:B------:R-:W-:Y:S01]  /*3010*/  ISETP.GE.AND P5, PT, R71, RZ, PT ;  /* 0x000000ff4700720c */ /* 0x000fe20003fa6270 */
[--C-:B------:R-:W-:Y:S01]  /*3020*/  @!P1 IMAD.IADD R47, R47, 0x1, -R6.reuse ;  /* 0x000000012f2f9824 */ /* 0x100fe200078e0a06 */
[----:B------:R-:W-:Y:S01]  /*3030*/  IABS R71, R53 ;  /* 0x0000003500477213 */ /* 0x000fe20000000000 */
[--C-:B------:R-:W-:Y:S01]  /*3040*/  @!P2 IMAD.IADD R45, R45, 0x1, -R6.reuse ;  /* 0x000000012d2da824 */ /* 0x100fe200078e0a06 */
[----:B------:R-:W-:Y:S01]  /*3050*/  ISETP.GE.AND P1, PT, R75, RZ, PT ;  /* 0x000000ff4b00720c */ /* 0x000fe20003f26270 */
[----:B------:R-:W-:Y:S01]  /*3060*/  @!P6 IMAD.IADD R49, R49, 0x1, -R6 ;  /* 0x000000013131e824 */ /* 0x000fe200078e0a06 */
[----:B------:R-:W-:Y:S01]  /*3070*/  ISETP.GE.AND P2, PT, R73, RZ, PT ;  /* 0x000000ff4900720c */ /* 0x000fe20003f46270 */
[----:B------:R-:W-:Y:S01]  /*3080*/  IMAD.MOV.U32 R75, RZ, RZ, R43 ;  /* 0x000000ffff4b7224 */ /* 0x000fe200078e002b */
[----:B------:R-:W-:Y:S01]  /*3090*/  ISETP.GT.U32.AND P6, PT, R6, R47, PT ;  /* 0x0000002f0600720c */ /* 0x000fe20003fc4070 */
[----:B------:R-:W-:-:S04]  /*30a0*/  IMAD.HI.U32 R43, R7, R71, RZ ;  /* 0x00000047072b7227 */ /* 0x000fc800078e00ff */
[----:B------:R-:W-:Y:S01]  /*30b0*/  @!P0 IMAD.IADD R51, R51, 0x1, -R6 ;  /* 0x0000000133338824 */ /* 0x000fe200078e0a06 */
[----:B------:R-:W-:Y:S01]  /*30c0*/  ISETP.GT.U32.AND P0, PT, R6, R49, PT ;  /* 0x000000310600720c */ /* 0x000fe20003f04070 */
[----:B------:R-:W-:-:S03]  /*30d0*/  IMAD.HI.U32 R44, R7, R75, RZ ;  /* 0x0000004b072c7227 */ /* 0x000fc600078e00ff */
[C---:B------:R-:W-:Y:S01]  /*30e0*/  ISETP.GT.U32.AND P3, PT, R6.reuse, R51, PT ;  /* 0x000000330600720c */ /* 0x040fe20003f64070 */
[----:B------:R-:W-:Y:S02]  /*30f0*/  IMAD.MOV R73, RZ, RZ, -R43 ;  /* 0x000000ffff497224 */ /* 0x000fe400078e0a2b */
[----:B------:R-:W-:Y:S02]  /*3100*/  IMAD.MOV.U32 R43, RZ, RZ, R45 ;  /* 0x000000ffff2b7224 */ /* 0x000fe400078e002d */
[----:B------:R-:W-:Y:S02]  /*3110*/  IMAD.MOV R44, RZ, RZ, -R44 ;  /* 0x000000ffff2c7224 */ /* 0x000fe400078e0a2c */
[----:B------:R-:W-:Y:S01]  /*3120*/  @!P4 IMAD.MOV R43, RZ, RZ, -R43 ;  /* 0x000000ffff2bc224 */ /* 0x000fe200078e0a2b */
[----:B------:R-:W-:Y:S01]  /*3130*/  ISETP.GE.AND P4, PT, R53, RZ, PT ;  /* 0x000000ff3500720c */ /* 0x000fe20003f86270 */
[C---:B------:R-:W-:Y:S01]  /*3140*/  IMAD R53, R6.reuse, R44, R75 ;  /* 0x0000002c06357224 */ /* 0x040fe200078e024b */
[----:B------:R-:W-:Y:S01]  /*3150*/  IABS R75, R63 ;  /* 0x0000003f004b7213 */ /* 0x000fe20000000000 */
[C---:B------:R-:W-:Y:S01]  /*3160*/  IMAD R45, R6.reuse, R73, R71 ;  /* 0x00000049062d7224 */ /* 0x040fe200078e0247 */
[----:B------:R-:W-:Y:S01]  /*3170*/  IABS R71, R48 ;  /* 0x0000003000477213 */ /* 0x000fe20000000000 */
[--C-:B------:R-:W-:Y:S01]  /*3180*/  @!P0 IMAD.IADD R49, R49, 0x1, -R6.reuse ;  /* 0x0000000131318824 */ /* 0x100fe200078e0a06 */
[C---:B------:R-:W-:Y:S01]  /*3190*/  ISETP.GT.U32.AND P0, PT, R6.reuse, R53, PT ;  /* 0x000000350600720c */ /* 0x040fe20003f04070 */
[----:B------:R-:W-:Y:S01]  /*31a0*/  @!P6 IMAD.IADD R47, R47, 0x1, -R6 ;  /* 0x000000012f2fe824 */ /* 0x000fe200078e0a06 */
[----:B------:R-:W-:Y:S01]  /*31b0*/  ISETP.GT.U32.AND P6, PT, R6, R45, PT ;  /* 0x0000002d0600720c */ /* 0x000fe20003fc4070 */
[----:B------:R-:W-:Y:S01]  /*31c0*/  IMAD.HI.U32 R44, R7, R71, RZ ;  /* 0x00000047072c7227 */ /* 0x000fe200078e00ff */
[----:B------:R-:W-:-:S03]  /*31d0*/  IABS R73, R69 ;  /* 0x0000004500497213 */ /* 0x000fc60000000000 */
[----:B------:R-:W-:Y:S01]  /*31e0*/  @!P3 IMAD.IADD R51, R51, 0x1, -R6 ;  /* 0x000000013333b824 */ /* 0x000fe200078e0a06 */
[----:B------:R-:W-:Y:S01]  /*31f0*/  ISETP.GE.AND P3, PT, R46, RZ, PT ;  /* 0x000000ff2e00720c */ /* 0x000fe20003f66270 */
[----:B------:R-:W-:-:S04]  /*3200*/  IMAD.HI.U32 R46, R7, R73, RZ ;  /* 0x00000049072e7227 */ /* 0x000fc800078e00ff */
[----:B------:R-:W-:Y:S02]  /*3210*/  @!P0 IMAD.IADD R53, R53, 0x1, -R6 ;  /* 0x0000000135358824 */ /* 0x000fe400078e0a06 */
[----:B------:R-:W-:Y:S02]  /*3220*/  IMAD.MOV R44, RZ, RZ, -R44 ;  /* 0x000000ffff2c7224 */ /* 0x000fe400078e0a2c */
[----:B------:R-:W-:Y:S01]  /*3230*/  @!P6 IMAD.IADD R45, R45, 0x1, -R6 ;  /* 0x000000012d2de824 */ /* 0x000fe200078e0a06 */
[----:B------:R-:W-:Y:S01]  /*3240*/  ISETP.GE.AND P6, PT, R48, RZ, PT ;  /* 0x000000ff3000720c */ /* 0x000fe20003fc6270 */
[----:B------:R-:W-:Y:S01]  /*3250*/  IMAD.MOV.U32 R80, RZ, RZ, R47 ;  /* 0x000000ffff507224 */ /* 0x000fe200078e002f */
[----:B------:R-:W-:Y:S01]  /*3260*/  ISETP.GT.U32.AND P0, PT, R6, R53, PT ;  /* 0x000000350600720c */ /* 0x000fe20003f04070 */
[----:B------:R-:W-:-:S04]  /*3270*/  IMAD.HI.U32 R48, R7, R75, RZ ;  /* 0x0000004b07307227 */ /* 0x000fc800078e00ff */
[----:B------:R-:W-:Y:S02]  /*3280*/  IMAD.MOV R46, RZ, RZ, -R46 ;  /* 0x000000ffff2e7224 */ /* 0x000fe400078e0a2e */
[C---:B------:R-:W-:Y:S01]  /*3290*/  IMAD R47, R6.reuse, R44, R71 ;  /* 0x0000002c062f7224 */ /* 0x040fe200078e0247 */
[----:B------:R-:W-:Y:S01]  /*32a0*/  IABS R71, R61 ;  /* 0x0000003d00477213 */ /* 0x000fe20000000000 */
[----:B------:R-:W-:Y:S02]  /*32b0*/  IMAD.MOV.U32 R82, RZ, RZ, R49 ;  /* 0x000000ffff527224 */ /* 0x000fe400078e0031 */
[----:B------:R-:W-:Y:S02]  /*32c0*/  IMAD.MOV R48, RZ, RZ, -R48 ;  /* 0x000000ffff307224 */ /* 0x000fe400078e0a30 */
[----:B------:R-:W-:Y:S01]  /*32d0*/  IMAD R49, R6, R46, R73 ;  /* 0x0000002e06317224 */ /* 0x000fe200078e0249 */
[----:B------:R-:W-:Y:S01]  /*32e0*/  IABS R73, R54 ;  /* 0x0000003600497213 */ /* 0x000fe20000000000 */
[----:B------:R-:W-:-:S02]  /*32f0*/  IMAD.MOV.U32 R84, RZ, RZ, R51 ;  /* 0x000000ffff547224 */ /* 0x000fc400078e0033 */
[----:B------:R-:W-:Y:S01]  /*3300*/  @!P2 IMAD.MOV R82, RZ, RZ, -R82 ;  /* 0x000000ffff52a224 */ /* 0x000fe200078e0a52 */
[C---:B------:R-:W-:Y:S01]  /*3310*/  ISETP.GT.U32.AND P2, PT, R6.reuse, R47, PT ;  /* 0x0000002f0600720c */ /* 0x040fe20003f44070 */
[C---:B------:R-:W-:Y:S01]  /*3320*/  IMAD R51, R6.reuse, R48, R75 ;  /* 0x0000003006337224 */ /* 0x040fe200078e024b */
[----:B------:R-:W-:Y:S01]  /*3330*/  IABS R48, R57 ;  /* 0x0000003900307213 */ /* 0x000fe20000000000 */
[----:B------:R-:W-:Y:S01]  /*3340*/  @!P1 IMAD.MOV R84, RZ, RZ, -R84 ;  /* 0x000000ffff549224 */ /* 0x000fe200078e0a54 */
[C---:B------:R-:W-:Y:S01]  /*3350*/  ISETP.GT.U32.AND P1, PT, R6.reuse, R49, PT ;  /* 0x000000310600720c */ /* 0x040fe20003f24070 */
[----:B------:R-:W-:Y:S01]  /*3360*/  @!P5 IMAD.MOV R80, RZ, RZ, -R80 ;  /* 0x000000ffff50d224 */ /* 0x000fe200078e0a50 */
[C---:B------:R-:W-:Y:S01]  /*3370*/  ISETP.GT.U32.AND P5, PT, R6.reuse, R45, PT ;  /* 0x0000002d0600720c */ /* 0x040fe20003fa4070 */
[----:B------:R-:W-:Y:S01]  /*3380*/  @!P0 IMAD.IADD R53, R53, 0x1, -R6 ;  /* 0x0000000135358824 */ /* 0x000fe200078e0a06 */
[----:B------:R-:W-:Y:S01]  /*3390*/  ISETP.GT.U32.AND P0, PT, R6, R51, PT ;  /* 0x000000330600720c */ /* 0x000fe20003f04070 */
[----:B------:R-:W-:Y:S01]  /*33a0*/  IMAD.HI.U32 R44, R7, R48, RZ ;  /* 0x00000030072c7227 */ /* 0x000fe200078e00ff */
[----:B------:R-:W-:-:S03]  /*33b0*/  IABS R75, R56 ;  /* 0x00000038004b7213 */ /* 0x000fc60000000000 */
[--C-:B------:R-:W-:Y:S01]  /*33c0*/  @!P2 IMAD.IADD R47, R47, 0x1, -R6.reuse ;  /* 0x000000012f2fa824 */ /* 0x100fe200078e0a06 */
[----:B------:R-:W-:Y:S01]  /*33d0*/  ISETP.GE.AND P2, PT, R63, RZ, PT ;  /* 0x000000ff3f00720c */ /* 0x000fe20003f46270 */
[----:B------:R-:W-:Y:S02]  /*33e0*/  IMAD.MOV.U32 R88, RZ, RZ, R53 ;  /* 0x000000ffff587224 */ /* 0x000fe400078e0035 */
[--C-:B------:R-:W-:Y:S01]  /*33f0*/  @!P1 IMAD.IADD R49, R49, 0x1, -R6.reuse ;  /* 0x0000000131319824 */ /* 0x100fe200078e0a06 */
[C---:B------:R-:W-:Y:S01]  /*3400*/  ISETP.GT.U32.AND P1, PT, R6.reuse, R47, PT ;  /* 0x0000002f0600720c */ /* 0x040fe20003f24070 */
[--C-:B------:R-:W-:Y:S01]  /*3410*/  @!P5 IMAD.IADD R45, R45, 0x1, -R6.reuse ;  /* 0x000000012d2dd824 */ /* 0x100fe200078e0a06 */
[----:B------:R-:W-:Y:S01]  /*3420*/  ISETP.GE.AND P5, PT, R69, RZ, PT ;  /* 0x000000ff4500720c */ /* 0x000fe20003fa6270 */
[----:B------:R-:W-:Y:S01]  /*3430*/  @!P0 IMAD.IADD R51, R51, 0x1, -R6 ;  /* 0x0000000133338824 */ /* 0x000fe200078e0a06 */
[----:B------:R-:W-:Y:S01]  /*3440*/  IABS R69, R55 ;  /* 0x0000003700457213 */ /* 0x000fe20000000000 */
[----:B------:R-:W-:Y:S01]  /*3450*/  IMAD.MOV R63, RZ, RZ, -R44 ;  /* 0x000000ffff3f7224 */ /* 0x000fe200078e0a2c */
[C---:B------:R-:W-:Y:S01]  /*3460*/  ISETP.GT.U32.AND P0, PT, R6.reuse, R49, PT ;  /* 0x000000310600720c */ /* 0x040fe20003f04070 */
[----:B------:R-:W-:Y:S01]  /*3470*/  @!P3 IMAD.MOV R88, RZ, RZ, -R88 ;  /* 0x000000ffff58b224 */ /* 0x000fe200078e0a58 */
[----:B------:R-:W-:Y:S01]  /*3480*/  ISETP.GT.U32.AND P3, PT, R6, R51, PT ;  /* 0x000000330600720c */ /* 0x000fe20003f64070 */
[----:B------:R-:W-:-:S02]  /*3490*/  IMAD.MOV.U32 R86, RZ, RZ, R45 ;  /* 0x000000ffff567224 */ /* 0x000fc400078e002d */
[----:B------:R-:W-:-:S04]  /*34a0*/  IMAD.HI.U32 R44, R7, R69, RZ ;  /* 0x00000045072c7227 */ /* 0x000fc800078e00ff */
[C---:B------:R-:W-:Y:S01]  /*34b0*/  IMAD R45, R6.reuse, R63, R48 ;  /* 0x0000003f062d7224 */ /* 0x040fe200078e0230 */
[----:B------:R-:W-:Y:S01]  /*34c0*/  IABS R48, R50 ;  /* 0x0000003200307213 */ /* 0x000fe20000000000 */
[----:B------:R-:W-:Y:S01]  /*34d0*/  IMAD.MOV R44, RZ, RZ, -R44 ;  /* 0x000000ffff2c7224 */ /* 0x000fe200078e0a2c */
[----:B------:R-:W-:Y:S01]  /*34e0*/  IABS R63, R65 ;  /* 0x00000041003f7213 */ /* 0x000fe20000000000 */
[----:B------:R-:W-:Y:S01]  /*34f0*/  @!P1 IMAD.IADD R47, R47, 0x1, -R6 ;  /* 0x000000012f2f9824 */ /* 0x000fe200078e0a06 */
[----:B------:R-:W-:Y:S01]  /*3500*/  ISETP.GT.U32.AND P1, PT, R6, R45, PT ;  /* 0x0000002d0600720c */ /* 0x000fe20003f24070 */
[----:B------:R-:W-:-:S04]  /*3510*/  IMAD.HI.U32 R46, R7, R71, RZ ;  /* 0x00000047072e7227 */ /* 0x000fc800078e00ff */
[----:B------:R-:W-:Y:S01]  /*3520*/  @!P4 IMAD.MOV R86, RZ, RZ, -R86 ;  /* 0x000000ffff56c224 */ /* 0x000fe200078e0a56 */
[----:B------:R-:W-:Y:S01]  /*3530*/  ISETP.GE.AND P4, PT, R57, RZ, PT ;  /* 0x000000ff3900720c */ /* 0x000fe20003f86270 */
[C---:B------:R-:W-:Y:S01]  /*3540*/  IMAD R53, R6.reuse, R44, R69 ;  /* 0x0000002c06357224 */ /* 0x040fe200078e0245 */
[----:B------:R-:W-:Y:S01]  /*3550*/  IABS R57, R59 ;  /* 0x0000003b00397213 */ /* 0x000fe20000000000 */
[----:B------:R-:W-:Y:S01]  /*3560*/  IMAD.MOV R46, RZ, RZ, -R46 ;  /* 0x000000ffff2e7224 */ /* 0x000fe200078e0a2e */
[----:B------:R-:W-:Y:S01]  /*3570*/  IABS R69, R67 ;  /* 0x0000004300457213 */ /* 0x000fe20000000000 */
[--C-:B------:R-:W-:Y:S01]  /*3580*/  @!P0 IMAD.IADD R49, R49, 0x1, -R6.reuse ;  /* 0x0000000131318824 */ /* 0x100fe200078e0a06 */
[----:B------:R-:W-:Y:S01]  /*3590*/  ISETP.GE.AND P0, PT, R55, RZ, PT ;  /* 0x000000ff3700720c */ /* 0x000fe20003f06270 */
[----:B------:R-:W-:Y:S01]  /*35a0*/  @!P3 IMAD.IADD R51, R51, 0x1, -R6 ;  /* 0x000000013333b824 */ /* 0x000fe200078e0a06 */
[C---:B------:R-:W-:Y:S01]  /*35b0*/  ISETP.GT.U32.AND P3, PT, R6.reuse, R53, PT ;  /* 0x000000350600720c */ /* 0x040fe20003f64070 */
[----:B------:R-:W-:Y:S01]  /*35c0*/  IMAD R55, R6, R46, R71 ;  /* 0x0000002e06377224 */ /* 0x000fe200078e0247 */
[----:B------:R-:W-:Y:S01]  /*35d0*/  IABS R71, R64 ;  /* 0x0000004000477213 */ /* 0x000fe20000000000 */
[----:B------:R-:W-:-:S04]  /*35e0*/  IMAD.HI.U32 R44, R7, R57, RZ ;  /* 0x00000039072c7227 */ /* 0x000fc800078e00ff */
[----:B------:R-:W-:Y:S02]  /*35f0*/  IMAD.MOV R44, RZ, RZ, -R44 ;  /* 0x000000ffff2c7224 */ /* 0x000fe400078e0a2c */
[--C-:B------:R-:W-:Y:S01]  /*3600*/  @!P1 IMAD.IADD R45, R45, 0x1, -R6.reuse ;  /* 0x000000012d2d9824 */ /* 0x100fe200078e0a06 */
[C---:B------:R-:W-:Y:S01]  /*3610*/  ISETP.GT.U32.AND P1, PT, R6.reuse, R55, PT ;  /* 0x000000370600720c */ /* 0x040fe20003f24070 */
[C---:B------:R-:W-:Y:S02]  /*3620*/  IMAD R57, R6.reuse, R44, R57 ;  /* 0x0000002c06397224 */ /* 0x040fe400078e0239 */
[----:B------:R-:W-:Y:S02]  /*3630*/  @!P3 IMAD.IADD R53, R53, 0x1, -R6 ;  /* 0x000000013535b824 */ /* 0x000fe400078e0a06 */
[----:B------:R-:W-:Y:S01]  /*3640*/  IMAD.MOV.U32 R94, RZ, RZ, R51 ;  /* 0x000000ffff5e7224 */ /* 0x000fe200078e0033 */
[----:B------:R-:W-:Y:S01]  /*3650*/  ISETP.GT.U32.AND P3, PT, R6, R57, PT ;  /* 0x000000390600720c */ /* 0x000fe20003f64070 */
[----:B------:R-:W-:-:S04]  /*3660*/  IMAD.HI.U32 R44, R7, R48, RZ ;  /* 0x00000030072c7227 */ /* 0x000fc800078e00ff */
[----:B------:R-:W-:Y:S02]  /*3670*/  @!P2 IMAD.MOV R94, RZ, RZ, -R94 ;  /* 0x000000ffff5ea224 */ /* 0x000fe400078e0a5e */
[----:B------:R-:W-:Y:S01]  /*3680*/  @!P1 IMAD.IADD R55, R55, 0x1, -R6 ;  /* 0x0000000137379824 */ /* 0x000fe200078e0a06 */
[C---:B------:R-:W-:Y:S01]  /*3690*/  ISETP.GT.U32.AND P1, PT, R6.reuse, R53, PT ;  /* 0x000000350600720c */ /* 0x040fe20003f24070 */
[----:B------:R-:W-:Y:S02]  /*36a0*/  IMAD.MOV.U32 R90, RZ, RZ, R47 ;  /* 0x000000ffff5a7224 */ /* 0x000fe400078e002f */
[----:B------:R-:W-:Y:S01]  /*36b0*/  IMAD.MOV R47, RZ, RZ, -R44 ;  /* 0x000000ffff2f7224 */ /* 0x000fe200078e0a2c */
[C---:B------:R-:W-:Y:S01]  /*36c0*/  ISETP.GT.U32.AND P2, PT, R6.reuse, R55, PT ;  /* 0x000000370600720c */ /* 0x040fe20003f44070 */
[----:B------:R-:W-:Y:S02]  /*36d0*/  @!P3 IMAD.IADD R57, R57, 0x1, -R6 ;  /* 0x000000013939b824 */ /* 0x000fe400078e0a06 */
[----:B------:R-:W-:Y:S01]  /*36e0*/  @!P6 IMAD.MOV R90, RZ, RZ, -R90 ;  /* 0x000000ffff5ae224 */ /* 0x000fe200078e0a5a */
[C---:B------:R-:W-:Y:S01]  /*36f0*/  ISETP.GT.U32.AND P6, PT, R6.reuse, R45, PT ;  /* 0x0000002d0600720c */ /* 0x040fe20003fc4070 */
[----:B------:R-:W-:Y:S01]  /*3700*/  IMAD.HI.U32 R46, R7, R63, RZ ;  /* 0x0000003f072e7227 */ /* 0x000fe200078e00ff */
[----:B------:R-:W-:-:S03]  /*3710*/  ISETP.GT.U32.AND P3, PT, R6, R57, PT ;  /* 0x000000390600720c */ /* 0x000fc60003f64070 */
[C---:B------:R-:W-:Y:S02]  /*3720*/  IMAD R47, R6.reuse, R47, R48 ;  /* 0x0000002f062f7224 */ /* 0x040fe400078e0230 */
[----:B------:R-:W-:Y:S02]  /*3730*/  IMAD.MOV R46, RZ, RZ, -R46 ;  /* 0x000000ffff2e7224 */ /* 0x000fe400078e0a2e */
[--C-:B------:R-:W-:Y:S01]  /*3740*/  @!P2 IMAD.IADD R55, R55, 0x1, -R6.reuse ;  /* 0x000000013737a824 */ /* 0x100fe200078e0a06 */
[C---:B------:R-:W-:Y:S01]  /*3750*/  ISETP.GT.U32.AND P2, PT, R6.reuse, R47, PT ;  /* 0x0000002f0600720c */ /* 0x040fe20003f44070 */
[----:B------:R-:W-:Y:S02]  /*3760*/  IMAD.MOV.U32 R92, RZ, RZ, R49 ;  /* 0x000000ffff5c7224 */ /* 0x000fe400078e0031 */
[----:B------:R-:W-:Y:S01]  /*3770*/  IMAD R49, R6, R46, R63 ;  /* 0x0000002e06317224 */ /* 0x000fe200078e023f */
[----:B------:R-:W-:Y:S01]  /*3780*/  IABS R63, R70 ;  /* 0x00000046003f7213 */ /* 0x000fe20000000000 */
[----:B------:R-:W-:-:S02]  /*3790*/  @!P3 IMAD.IADD R57, R57, 0x1, -R6 ;  /* 0x000000013939b824 */ /* 0x000fc400078e0a06 */
[----:B------:R-:W-:Y:S01]  /*37a0*/  IMAD.HI.U32 R44, R7, R69, RZ ;  /* 0x00000045072c7227 */ /* 0x000fe200078e00ff */
[----:B------:R-:W-:-:S03]  /*37b0*/  ISETP.GT.U32.AND P3, PT, R6, R49, PT ;  /* 0x000000310600720c */ /* 0x000fc60003f64070 */
[----:B------:R-:W-:Y:S01]  /*37c0*/  @!P6 IMAD.IADD R45, R45, 0x1, -R6 ;  /* 0x000000012d2de824 */ /* 0x000fe200078e0a06 */
[----:B------:R-:W-:Y:S01]  /*37d0*/  ISETP.GE.AND P6, PT, R59, RZ, PT ;  /* 0x000000ff3b00720c */ /* 0x000fe20003fc6270 */
[----:B------:R-:W-:Y:S01]  /*37e0*/  IMAD.MOV R44, RZ, RZ, -R44 ;  /* 0x000000ffff2c7224 */ /* 0x000fe200078e0a2c */
[----:B------:R-:W-:Y:S01]  /*37f0*/  IABS R59, R72 ;  /* 0x00000048003b7213 */ /* 0x000fe20000000000 */
[----:B------:R-:W-:Y:S02]  /*3800*/  @!P2 IMAD.IADD R47, R47, 0x1, -R6 ;  /* 0x000000012f2fa824 */ /* 0x000fe400078e0a06 */
[----:B------:R-:W-:Y:S02]  /*3810*/  IMAD.MOV.U32 R96, RZ, RZ, R45 ;  /* 0x000000ffff607224 */ /* 0x000fe400078e002d */
[C---:B------:R-:W-:Y:S01]  /*3820*/  IMAD R51, R6.reuse, R44, R69 ;  /* 0x0000002c06337224 */ /* 0x040fe200078e0245 */
[----:B------:R-:W-:Y:S01]  /*3830*/  IABS R69, R66 ;  /* 0x0000004200457213 */ /* 0x000fe20000000000 */
[----:B------:R-:W-:Y:S01]  /*3840*/  @!P4 IMAD.MOV R96, RZ, RZ, -R96 ;  /* 0x000000ffff60c224 */ /* 0x000fe200078e0a60 */
[C---:B------:R-:W-:Y:S01]  /*3850*/  ISETP.GT.U32.AND P4, PT, R6.reuse, R47, PT ;  /* 0x0000002f0600720c */ /* 0x040fe20003f84070 */
[----:B------:R-:W-:Y:S01]  /*3860*/  IMAD.HI.U32 R44, R7, R59, RZ ;  /* 0x0000003b072c7227 */ /* 0x000fe200078e00ff */
[----:B------:R-:W-:-:S03]  /*3870*/  ISETP.GT.U32.AND P2, PT, R6, R51, PT ;  /* 0x000000330600720c */ /* 0x000fc60003f44070 */
[----:B------:R-:W-:Y:S01]  /*3880*/  @!P5 IMAD.MOV R92, RZ, RZ, -R92 ;  /* 0x000000ffff5cd224 */ /* 0x000fe200078e0a5c */
[----:B------:R-:W-:Y:S01]  /*3890*/  ISETP.GE.AND P5, PT, R61, RZ, PT ;  /* 0x000000ff3d00720c */ /* 0x000fe20003fa6270 */
[----:B------:R-:W-:Y:S01]  /*38a0*/  @!P3 IMAD.IADD R49, R49, 0x1, -R6 ;  /* 0x000000013131b824 */ /* 0x000fe200078e0a06 */
[----:B------:R-:W-:Y:S01]  /*38b0*/  IABS R61, R68 ;  /* 0x00000044003d7213 */ /* 0x000fe20000000000 */
[----:B------:R-:W-:Y:S02]  /*38c0*/  IMAD.MOV R44, RZ, RZ, -R44 ;  /* 0x000000ffff2c7224 */ /* 0x000fe400078e0a2c */
[----:B------:R-:W-:Y:S01]  /*38d0*/  @!P1 IMAD.IADD R53, R53, 0x1, -R6 ;  /* 0x0000000135359824 */ /* 0x000fe200078e0a06 */
[----:B------:R-:W-:Y:S01]  /*38e0*/  ISETP.GT.U32.AND P3, PT, R6, R49, PT ;  /* 0x000000310600720c */ /* 0x000fe20003f64070 */
[----:B------:R-:W-:Y:S01]  /*38f0*/  IMAD.HI.U32 R46, R7, R61, RZ ;  /* 0x0000003d072e7227 */ /* 0x000fe200078e00ff */
[----:B------:R-:W-:-:S03]  /*3900*/  ISETP.GE.AND P1, PT, R50, RZ, PT ;  /* 0x000000ff3200720c */ /* 0x000fc60003f26270 */
[C---:B------:R-:W-:Y:S02]  /*3910*/  IMAD R45, R6.reuse, R44, R59 ;  /* 0x0000002c062d7224 */ /* 0x040fe400078e023b */
[----:B------:R-:W-:Y:S02]  /*3920*/  IMAD.MOV R46, RZ, RZ, -R46 ;  /* 0x000000ffff2e7224 */ /* 0x000fe400078e0a2e */
[----:B------:R-:W-:Y:S01]  /*3930*/  @!P4 IMAD.IADD R47, R47, 0x1, -R6 ;  /* 0x000000012f2fc824 */ /* 0x000fe200078e0a06 */
[----:B------:R-:W-:Y:S01]  /*3940*/  ISETP.GT.U32.AND P4, PT, R6, R45, PT ;  /* 0x0000002d0600720c */ /* 0x000fe20003f84070 */
[----:B------:R-:W-:-:S04]  /*3950*/  IMAD.HI.U32 R48, R7, R63, RZ ;  /* 0x0000003f07307227 */ /* 0x000fc800078e00ff */
[----:B------:R-:W-:-:S04]  /*3960*/  IMAD.HI.U32 R50, R7, R69, RZ ;  /* 0x0000004507327227 */ /* 0x000fc800078e00ff */
[----:B------:R-:W-:Y:S02]  /*3970*/  @!P2 IMAD.IADD R51, R51, 0x1, -R6 ;  /* 0x000000013333a824 */ /* 0x000fe400078e0a06 */
[C---:B------:R-:W-:Y:S02]  /*3980*/  IMAD R59, R6.reuse, R46, R61 ;  /* 0x0000002e063b7224 */ /* 0x040fe400078e023d */
[----:B------:R-:W-:Y:S01]  /*3990*/  IMAD.MOV R48, RZ, RZ, -R48 ;  /* 0x000000ffff307224 */ /* 0x000fe200078e0a30 */
[C---:B------:R-:W-:Y:S01]  /*39a0*/  ISETP.GT.U32.AND P2, PT, R6.reuse, R51, PT ;  /* 0x000000330600720c */ /* 0x040fe20003f44070 */
[----:B------:R-:W-:Y:S02]  /*39b0*/  IMAD.MOV R50, RZ, RZ, -R50 ;  /* 0x000000ffff327224 */ /* 0x000fe400078e0a32 */
[----:B------:R-:W-:Y:S01]  /*39c0*/  @!P3 IMAD.IADD R49, R49, 0x1, -R6 ;  /* 0x000000013131b824 */ /* 0x000fe200078e0a06 */
[C---:B------:R-:W-:Y:S01]  /*39d0*/  ISETP.GT.U32.AND P3, PT, R6.reuse, R59, PT ;  /* 0x0000003b0600720c */ /* 0x040fe20003f64070 */
[----:B------:R-:W-:-:S02]  /*39e0*/  IMAD R61, R6, R48, R63 ;  /* 0x00000030063d7224 */ /* 0x000fc400078e023f */
[C---:B------:R-:W-:Y:S01]  /*39f0*/  IMAD R63, R6.reuse, R50, R69 ;  /* 0x00000032063f7224 */ /* 0x040fe200078e0245 */
[----:B------:R-:W-:Y:S01]  /*3a00*/  IABS R69, R76 ;  /* 0x0000004c00457213 */ /* 0x000fe20000000000 */
[----:B------:R-:W-:Y:S02]  /*3a10*/  @!P4 IMAD.IADD R45, R45, 0x1, -R6 ;  /* 0x000000012d2dc824 */ /* 0x000fe400078e0a06 */
[----:B------:R-:W-:Y:S01]  /*3a20*/  IMAD.HI.U32 R46, R7, R71, RZ ;  /* 0x00000047072e7227 */ /* 0x000fe200078e00ff */
[----:B------:R-:W-:-:S03]  /*3a30*/  ISETP.GT.U32.AND P4, PT, R6, R63, PT ;  /* 0x0000003f0600720c */ /* 0x000fc60003f84070 */
[----:B------:R-:W-:-:S04]  /*3a40*/  IMAD.HI.U32 R44, R7, R69, RZ ;  /* 0x00000045072c7227 */ /* 0x000fc800078e00ff */
[----:B------:R-:W-:Y:S02]  /*3a50*/  IMAD.MOV R44, RZ, RZ, -R44 ;  /* 0x000000ffff2c7224 */ /* 0x000fe400078e0a2c */
[--C-:B------:R-:W-:Y:S01]  /*3a60*/  @!P2 IMAD.IADD R51, R51, 0x1, -R6.reuse ;  /* 0x000000013333a824 */ /* 0x100fe200078e0a06 */
[C---:B------:R-:W-:Y:S01]  /*3a70*/  ISETP.GT.U32.AND P2, PT, R6.reuse, R61, PT ;  /* 0x0000003d0600720c */ /* 0x040fe20003f44070 */
[--C-:B------:R-:W-:Y:S01]  /*3a80*/  @!P3 IMAD.IADD R59, R59, 0x1, -R6.reuse ;  /* 0x000000013b3bb824 */ /* 0x100fe200078e0a06 */
[----:B------:R-:W-:Y:S01]  /*3a90*/  ISETP.GE.AND P3, PT, R65, RZ, PT ;  /* 0x000000ff4100720c */ /* 0x000fe20003f66270 */
[C---:B------:R-:W-:Y:S02]  /*3aa0*/  IMAD R65, R6.reuse, R44, R69 ;  /* 0x0000002c06417224 */ /* 0x040fe400078e0245 */
[----:B------:R-:W-:Y:S02]  /*3ab0*/  @!P4 IMAD.IADD R63, R63, 0x1, -R6 ;  /* 0x000000013f3fc824 */ /* 0x000fe400078e0a06 */
[----:B------:R-:W-:Y:S01]  /*3ac0*/  IMAD.MOV R46, RZ, RZ, -R46 ;  /* 0x000000ffff2e7224 */ /* 0x000fe200078e0a2e */
[----:B------:R-:W-:Y:S01]  /*3ad0*/  ISETP.GT.U32.AND P4, PT, R6, R65, PT ;  /* 0x000000410600720c */ /* 0x000fe20003f84070 */
[----:B------:R-:W-:-:S04]  /*3ae0*/  IMAD.HI.U32 R48, R7, R73, RZ ;  /* 0x0000004907307227 */ /* 0x000fc800078e00ff */
[----:B------:R-:W-:Y:S01]  /*3af0*/  @!P2 IMAD.IADD R61, R61, 0x1, -R6 ;  /* 0x000000013d3da824 */ /* 0x000fe200078e0a06 */
[----:B------:R-:W-:Y:S01]  /*3b00*/  ISETP.GE.AND P2, PT, R67, RZ, PT ;  /* 0x000000ff4300720c */ /* 0x000fe20003f46270 */
[----:B------:R-:W-:Y:S02]  /*3b10*/  IMAD R67, R6, R46, R71 ;  /* 0x0000002e06437224 */ /* 0x000fe400078e0247 */
[----:B------:R-:W-:-:S04]  /*3b20*/  IMAD.HI.U32 R50, R7, R75, RZ ;  /* 0x0000004b07327227 */ /* 0x000fc800078e00ff */
[----:B------:R-:W-:Y:S01]  /*3b30*/  @!P4 IMAD.IADD R65, R65, 0x1, -R6 ;  /* 0x000000014141c824 */ /* 0x000fe200078e0a06 */
[C---:B------:R-:W-:Y:S01]  /*3b40*/  ISETP.GT.U32.AND P4, PT, R6.reuse, R67, PT ;  /* 0x000000430600720c */ /* 0x040fe20003f84070 */
[----:B------:R-:W-:Y:S02]  /*3b50*/  IMAD.MOV.U32 R98, RZ, RZ, R53 ;  /* 0x000000ffff627224 */ /* 0x000fe400078e0035 */
[----:B------:R-:W-:Y:S02]  /*3b60*/  IMAD.MOV R48, RZ, RZ, -R48 ;  /* 0x000000ffff307224 */ /* 0x000fe400078e0a30 */
[----:B------:R-:W-:Y:S02]  /*3b70*/  IMAD.MOV R50, RZ, RZ, -R50 ;  /* 0x000000ffff327224 */ /* 0x000fe400078e0a32 */
[----:B------:R-:W-:Y:S01]  /*3b80*/  @!P0 IMAD.MOV R98, RZ, RZ, -R98 ;  /* 0x000000ffff628224 */ /* 0x000fe200078e0a62 */
[----:B------:R-:W-:Y:S01]  /*3b90*/  ISETP.GT.U32.AND P0, PT, R6, R45, PT ;  /* 0x0000002d0600720c */ /* 0x000fe20003f04070 */
[----:B------:R-:W-:-:S02]  /*3ba0*/  IMAD.MOV.U32 R104, RZ, RZ, R47 ;  /* 0x000000ffff687224 */ /* 0x000fc400078e002f */
[C---:B------:R-:W-:Y:S01]  /*3bb0*/  IMAD R69, R6.reuse, R48, R73 ;  /* 0x0000003006457224 */ /* 0x040fe200078e0249 */
[----:B------:R-:W-:Y:S01]  /*3bc0*/  IABS R73, R58 ;  /* 0x0000003a00497213 */ /* 0x000fe20000000000 */
[C---:B------:R-:W-:Y:S01]  /*3bd0*/  IMAD R71, R6.reuse, R50, R75 ;  /* 0x0000003206477224 */ /* 0x040fe200078e024b */
[----:B------:R-:W-:Y:S01]  /*3be0*/  IABS R75, R60 ;  /* 0x0000003c004b7213 */ /* 0x000fe20000000000 */
[----:B------:R-:W-:Y:S02]  /*3bf0*/  IMAD.MOV.U32 R100, RZ, RZ, R55 ;  /* 0x000000ffff647224 */ /* 0x000fe400078e0037 */
[----:B------:R-:W-:Y:S02]  /*3c00*/  IMAD.MOV.U32 R102, RZ, RZ, R57 ;  /* 0x000000ffff667224 */ /* 0x000fe400078e0039 */
[----:B------:R-:W-:Y:S01]  /*3c10*/  @!P1 IMAD.MOV R104, RZ, RZ, -R104 ;  /* 0x000000ffff689224 */ /* 0x000fe200078e0a68 */
[----:B------:R-:W-:Y:S01]  /*3c20*/  ISETP.GT.U32.AND P1, PT, R6, R63, PT ;  /* 0x0000003f0600720c */ /* 0x000fe20003f24070 */
[----:B------:R-:W-:-:S04]  /*3c30*/  IMAD.HI.U32 R48, R7, R77, RZ ;  /* 0x0000004d07307227 */ /* 0x000fc800078e00ff */
[----:B------:R-:W-:Y:S01]  /*3c40*/  @!P4 IMAD.IADD R67, R67, 0x1, -R6 ;  /* 0x000000014343c824 */ /* 0x000fe200078e0a06 */
[C---:B------:R-:W-:Y:S01]  /*3c50*/  ISETP.GT.U32.AND P4, PT, R6.reuse, R59, PT ;  /* 0x0000003b0600720c */ /* 0x040fe20003f84070 */
[----:B------:R-:W-:Y:S01]  /*3c60*/  @!P5 IMAD.MOV R100, RZ, RZ, -R100 ;  /* 0x000000ffff64d224 */ /* 0x000fe200078e0a64 */
[C---:B------:R-:W-:Y:S01]  /*3c70*/  ISETP.GT.U32.AND P5, PT, R6.reuse, R61, PT ;  /* 0x0000003d0600720c */ /* 0x040fe20003fa4070 */
[----:B------:R-:W-:Y:S01]  /*3c80*/  @!P6 IMAD.MOV R102, RZ, RZ, -R102 ;  /* 0x000000ffff66e224 */ /* 0x000fe200078e0a66 */
[----:B------:R-:W-:Y:S01]  /*3c90*/  ISETP.GT.U32.AND P6, PT, R6, R65, PT ;  /* 0x000000410600720c */ /* 0x000fe20003fc4070 */
[----:B------:R-:W-:-:S04]  /*3ca0*/  IMAD.HI.U32 R44, R7, R73, RZ ;  /* 0x00000049072c7227 */ /* 0x000fc800078e00ff */
[----:B------:R-:W-:-:S04]  /*3cb0*/  IMAD.HI.U32 R46, R7, R75, RZ ;  /* 0x0000004b072e7227 */ /* 0x000fc800078e00ff */
[----:B------:R-:W-:-:S04]  /*3cc0*/  IMAD.HI.U32 R50, R7, R79, RZ ;  /* 0x0000004f07327227 */ /* 0x000fc800078e00ff */
[----:B------:R-:W-:Y:S02]  /*3cd0*/  IMAD.MOV.U32 R108, RZ, RZ, R51 ;  /* 0x000000ffff6c7224 */ /* 0x000fe400078e0033 */
[----:B------:R-:W-:Y:S02]  /*3ce0*/  IMAD.MOV R48, RZ, RZ, -R48 ;  /* 0x000000ffff307224 */ /* 0x000fe400078e0a30 */
[----:B------:R-:W-:Y:S02]  /*3cf0*/  IMAD.MOV R44, RZ, RZ, -R44 ;  /* 0x000000ffff2c7224 */ /* 0x000fe400078e0a2c */
[----:B------:R-:W-:Y:S02]  /*3d00*/  IMAD.MOV R46, RZ, RZ, -R46 ;  /* 0x000000ffff2e7224 */ /* 0x000fe400078e0a2e */
[----:B------:R-:W-:Y:S02]  /*3d10*/  IMAD.MOV R50, RZ, RZ, -R50 ;  /* 0x000000ffff327224 */ /* 0x000fe400078e0a32 */
[----:B------:R-:W-:-:S02]  /*3d20*/  IMAD.MOV.U32 R106, RZ, RZ, R49 ;  /* 0x000000ffff6a7224 */ /* 0x000fc400078e0031 */
[----:B------:R-:W-:Y:S01]  /*3d30*/  @!P2 IMAD.MOV R108, RZ, RZ, -R108 ;  /* 0x000000ffff6ca224 */ /* 0x000fe200078e0a6c */
[C---:B------:R-:W-:Y:S01]  /*3d40*/  ISETP.GT.U32.AND P2, PT, R6.reuse, R69, PT ;  /* 0x000000450600720c */ /* 0x040fe20003f44070 */
[----:B------:R-:W-:Y:S01]  /*3d50*/  @!P0 IMAD.IADD R45, R45, 0x1, -R6 ;  /* 0x000000012d2d8824 */ /* 0x000fe200078e0a06 */
[C---:B------:R-:W-:Y:S01]  /*3d60*/  ISETP.GT.U32.AND P0, PT, R6.reuse, R71, PT ;  /* 0x000000470600720c */ /* 0x040fe20003f04070 */
[C---:B------:R-:W-:Y:S02]  /*3d70*/  IMAD R77, R6.reuse, R48, R77 ;  /* 0x00000030064d7224 */ /* 0x040fe400078e024d */
[C---:B------:R-:W-:Y:S02]  /*3d80*/  IMAD R73, R6.reuse, R44, R73 ;  /* 0x0000002c06497224 */ /* 0x040fe400078e0249 */
[C---:B------:R-:W-:Y:S02]  /*3d90*/  IMAD R75, R6.reuse, R46, R75 ;  /* 0x0000002e064b7224 */ /* 0x040fe400078e024b */
[----:B------:R-:W-:-:S02]  /*3da0*/  IMAD R79, R6, R50, R79 ;  /* 0x00000032064f7224 */ /* 0x000fc400078e024f */
[----:B------:R-:W-:Y:S01]  /*3db0*/  @!P3 IMAD.MOV R106, RZ, RZ, -R106 ;  /* 0x000000ffff6ab224 */ /* 0x000fe200078e0a6a */
[----:B------:R-:W-:Y:S01]  /*3dc0*/  ISETP.GT.U32.AND P3, PT, R6, R67, PT ;  /* 0x000000430600720c */ /* 0x000fe20003f64070 */
[----:B------:R-:W-:-:S04]  /*3dd0*/  IMAD.HI.U32 R7, R7, R78, RZ ;  /* 0x0000004e07077227 */ /* 0x000fc800078e00ff */
[--C-:B------:R-:W-:Y:S01]  /*3de0*/  @!P1 IMAD.IADD R63, R63, 0x1, -R6.reuse ;  /* 0x000000013f3f9824 */ /* 0x100fe200078e0a06 */
[C---:B------:R-:W-:Y:S01]  /*3df0*/  ISETP.GT.U32.AND P1, PT, R6.reuse, R77, PT ;  /* 0x0000004d0600720c */ /* 0x040fe20003f24070 */
[--C-:B------:R-:W-:Y:S01]  /*3e00*/  @!P4 IMAD.IADD R59, R59, 0x1, -R6.reuse ;  /* 0x000000013b3bc824 */ /* 0x100fe200078e0a06 */
[C---:B------:R-:W-:Y:S01]  /*3e10*/  ISETP.GT.U32.AND P4, PT, R6.reuse, R73, PT ;  /* 0x000000490600720c */ /* 0x040fe20003f84070 */
[--C-:B------:R-:W-:Y:S01]  /*3e20*/  @!P5 IMAD.IADD R61, R61, 0x1, -R6.reuse ;  /* 0x000000013d3dd824 */ /* 0x100fe200078e0a06 */
[C---:B------:R-:W-:Y:S01]  /*3e30*/  ISETP.GT.U32.AND P5, PT, R6.reuse, R75, PT ;  /* 0x0000004b0600720c */ /* 0x040fe20003fa4070 */
[--C-:B------:R-:W-:Y:S01]  /*3e40*/  @!P6 IMAD.IADD R65, R65, 0x1, -R6.reuse ;  /* 0x000000014141e824 */ /* 0x100fe200078e0a06 */
[----:B------:R-:W-:Y:S01]  /*3e50*/  ISETP.GT.U32.AND P6, PT, R6, R79, PT ;  /* 0x0000004f0600720c */ /* 0x000fe20003fc4070 */
[----:B------:R-:W-:Y:S02]  /*3e60*/  IMAD.MOV R7, RZ, RZ, -R7 ;  /* 0x000000ffff077224 */ /* 0x000fe400078e0a07 */
[----:B------:R-:W-:Y:S01]  /*3e70*/  @!P2 IMAD.IADD R69, R69, 0x1, -R6 ;  /* 0x000000014545a824 */ /* 0x000fe200078e0a06 */
[----:B------:R-:W-:Y:S01]  /*3e80*/  ISETP.GE.AND P2, PT, R72, RZ, PT ;  /* 0x000000ff4800720c */ /* 0x000fe20003f46270 */
[----:B------:R-:W-:Y:S01]  /*3e90*/  IMAD R47, R6, R7, R78 ;  /* 0x00000007062f7224 */ /* 0x000fe200078e024e */
[----:B------:R-:W-:Y:S01]  /*3ea0*/  LOP3.LUT R7, RZ, R5, RZ, 0x33, !PT ;  /* 0x00000005ff077212 */ /* 0x000fe200078e33ff */
[--C-:B------:R-:W-:Y:S01]  /*3eb0*/  @!P0 IMAD.IADD R71, R71, 0x1, -R6.reuse ;  /* 0x0000000147478824 */ /* 0x100fe200078e0a06 */
[----:B------:R-:W-:Y:S01]  /*3ec0*/  ISETP.GE.AND P0, PT, R68, RZ, PT ;  /* 0x000000ff4400720c */ /* 0x000fe20003f06270 */
[--C-:B------:R-:W-:Y:S01]  /*3ed0*/  @!P3 IMAD.IADD R67, R67, 0x1, -R6.reuse ;  /* 0x000000014343b824 */ /* 0x100fe200078e0a06 */
[----:B------:R-:W-:Y:S01]  /*3ee0*/  ISETP.GT.U32.AND P3, PT, R6, R47, PT ;  /* 0x0000002f0600720c */ /* 0x000fe20003f64070 */
[--C-:B------:R-:W-:Y:S01]  /*3ef0*/  @!P1 IMAD.IADD R77, R77, 0x1, -R6.reuse ;  /* 0x000000014d4d9824 */ /* 0x100fe200078e0a06 */
[----:B------:R-:W-:Y:S01]  /*3f00*/  ISETP.GE.AND P1, PT, R76, RZ, PT ;  /* 0x000000ff4c00720c */ /* 0x000fe20003f26270 */
[--C-:B------:R-:W-:Y:S01]  /*3f10*/  @!P4 IMAD.IADD R73, R73, 0x1, -R6.reuse ;  /* 0x000000014949c824 */ /* 0x100fe200078e0a06 */
[----:B------:R-:W-:Y:S01]  /*3f20*/  ISETP.GE.AND P4, PT, R70, RZ, PT ;  /* 0x000000ff4600720c */ /* 0x000fe20003f86270 */
[--C-:B------:R-:W-:Y:S01]  /*3f30*/  @!P5 IMAD.IADD R75, R75, 0x1, -R6.reuse ;  /* 0x000000014b4bd824 */ /* 0x100fe200078e0a06 */
[----:B------:R-:W-:Y:S01]  /*3f40*/  ISETP.GE.AND P5, PT, R66, RZ, PT ;  /* 0x000000ff4200720c */ /* 0x000fe20003fa6270 */
[----:B------:R-:W-:Y:S01]  /*3f50*/  @!P6 IMAD.IADD R79, R79, 0x1, -R6 ;  /* 0x000000014f4fe824 */ /* 0x000fe200078e0a06 */
[----:B------:R-:W-:Y:S01]  /*3f60*/  ISETP.GE.AND P6, PT, R64, RZ, PT ;  /* 0x000000ff4000720c */ /* 0x000fe20003fc6270 */
[----:B------:R-:W-:-:S02]  /*3f70*/  IMAD.MOV.U32 R110, RZ, RZ, R45 ;  /* 0x000000ffff6e7224 */ /* 0x000fc400078e002d */
[----:B------:R-:W-:Y:S02]  /*3f80*/  IMAD.MOV.U32 R112, RZ, RZ, R59 ;  /* 0x000000ffff707224 */ /* 0x000fe400078e003b */
[----:B------:R-:W-:Y:S01]  /*3f90*/  @!P2 IMAD.MOV R110, RZ, RZ, -R110 ;  /* 0x000000ffff6ea224 */ /* 0x000fe200078e0a6e */
[C---:B------:R-:W-:Y:S01]  /*3fa0*/  ISETP.GT.U32.AND P2, PT, R6.reuse, R69, PT ;  /* 0x000000450600720c */ /* 0x040fe20003f44070 */
[----:B------:R-:W-:Y:S01]  /*3fb0*/  @!P0 IMAD.MOV R112, RZ, RZ, -R112 ;  /* 0x000000ffff708224 */ /* 0x000fe200078e0a70 */
[C---:B------:R-:W-:Y:S01]  /*3fc0*/  ISETP.GT.U32.AND P0, PT, R6.reuse, R71, PT ;  /* 0x000000470600720c */ /* 0x040fe20003f04070 */
[----:B------:R-:W-:Y:S02]  /*3fd0*/  IMAD.MOV.U32 R118, RZ, RZ, R65 ;  /* 0x000000ffff767224 */ /* 0x000fe400078e0041 */
[----:B------:R-:W-:Y:S01]  /*3fe0*/  @!P3 IMAD.IADD R47, R47, 0x1, -R6 ;  /* 0x000000012f2fb824 */ /* 0x000fe200078e0a06 */
[----:B------:R-:W-:Y:S01]  /*3ff0*/  ISETP.GT.U32.AND P3, PT, R6, R73, PT ;  /* 0x000000490600720c */ /* 0x000fe20003f64070 */
[----:B------:R-:W-:-:S02]  /*4000*/  IMAD.MOV.U32 R114, RZ, RZ, R61 ;  /* 0x000000ffff727224 */ /* 0x000fc400078e003d */
[----:B------:R-:W-:Y:S02]  /*4010*/  IMAD.MOV.U32 R116, RZ, RZ, R63 ;  /* 0x000000ffff747224 */ /* 0x000fe400078e003f */
[----:B------:R-:W-:Y:S02]  /*4020*/  IMAD.MOV.U32 R120, RZ, RZ, R67 ;  /* 0x000000ffff787224 */ /* 0x000fe400078e0043 */
[----:B------:R-:W-:Y:S01]  /*4030*/  @!P1 IMAD.MOV R118, RZ, RZ, -R118 ;  /* 0x000000ffff769224 */ /* 0x000fe200078e0a76 */
[C---:B------:R-:W-:Y:S01]  /*4040*/  ISETP.GT.U32.AND P1, PT, R6.reuse, R77, PT ;  /* 0x0000004d0600720c */ /* 0x040fe20003f24070 */
        /* <DEDUP_REMOVED lines=23> */
[----:B------:R-:W-:Y:S01]  /*41c0*/  ISETP.NE.AND P2, PT, R5, RZ, PT ;  /* 0x000000ff0500720c */ /* 0x000fe20003f45270 */
[----:B------:R-:W-:Y:S02]  /*41d0*/  @!P0 IMAD.MOV R6, RZ, RZ, -R6 ;  /* 0x000000ffff068224 */ /* 0x000fe400078e0a06 */
[----:B------:R-:W-:Y:S01]  /*41e0*/  IMAD.MOV.U32 R128, RZ, RZ, R77 ;  /* 0x000000ffff807224 */ /* 0x000fe200078e004d */
[C---:B------:R-:W-:Y:S01]  /*41f0*/  SEL R44, R7.reuse, R8, !P2 ;  /* 0x00000008072c7207 */ /* 0x040fe20005000000 */
[----:B------:R-:W-:Y:S01]  /*4200*/  IMAD.MOV.U32 R124, RZ, RZ, R73 ;  /* 0x000000ffff7c7224 */ /* 0x000fe200078e0049 */
[----:B------:R-:W-:Y:S01]  /*4210*/  SEL R81, R7, R6, !P2 ;  /* 0x0000000607517207 */ /* 0x000fe20005000000 */
[----:B------:R-:W-:Y:S01]  /*4220*/  IMAD.MOV.U32 R126, RZ, RZ, R75 ;  /* 0x000000ffff7e7224 */ /* 0x000fe200078e004b */
[----:B------:R-:W-:Y:S01]  /*4230*/  IADD3 R6, P0, R3, UR6, RZ ;  /* 0x0000000603067c10 */ /* 0x000fe2000ff1e0ff */
[----:B------:R-:W-:Y:S01]  /*4240*/  IMAD.MOV.U32 R130, RZ, RZ, R79 ;  /* 0x000000ffff827224 */ /* 0x000fe200078e004f */
[----:B------:R-:W-:Y:S01]  /*4250*/  SEL R45, R7, R9, !P2 ;  /* 0x00000009072d7207 */ /* 0x000fe20005000000 */
[----:B------:R-:W-:Y:S01]  /*4260*/  IMAD.MOV.U32 R132, RZ, RZ, R47 ;  /* 0x000000ffff847224 */ /* 0x000fe200078e002f */
[----:B------:R-:W-:Y:S01]  /*4270*/  LEA.HI.X.SX32 R3, R3, UR7, 0x1, P0 ;  /* 0x0000000703037c11 */ /* 0x000fe200080f0eff */
[----:B------:R-:W-:Y:S01]  /*4280*/  @!P1 IMAD.MOV R128, RZ, RZ, -R128 ;  /* 0x000000ffff809224 */ /* 0x000fe200078e0a80 */
[C---:B------:R-:W-:Y:S01]  /*4290*/  IADD3 R5, P1, R4.reuse, UR6, RZ ;  /* 0x0000000604057c10 */ /* 0x040fe2000ff3e0ff */
[----:B------:R-:W-:Y:S01]  /*42a0*/  @!P3 IMAD.MOV R124, RZ, RZ, -R124 ;  /* 0x000000ffff7cb224 */ /* 0x000fe200078e0a7c */
[C---:B------:R-:W-:Y:S01]  /*42b0*/  SEL R46, R7.reuse, R10, !P2 ;  /* 0x0000000a072e7207 */ /* 0x040fe20005000000 */
[----:B------:R-:W-:Y:S01]  /*42c0*/  @!P4 IMAD.MOV R126, RZ, RZ, -R126 ;  /* 0x000000ffff7ec224 */ /* 0x000fe200078e0a7e */
[----:B------:R-:W-:Y:S01]  /*42d0*/  LEA.HI.X.SX32 R4, R4, UR7, 0x1, P1 ;  /* 0x0000000704047c11 */ /* 0x000fe200088f0eff */
[----:B------:R-:W-:Y:S01]  /*42e0*/  @!P6 IMAD.MOV R130, RZ, RZ, -R130 ;  /* 0x000000ffff82e224 */ /* 0x000fe200078e0a82 */
[----:B------:R-:W-:Y:S01]  /*42f0*/  ULDC UR7, c[0x0][0x23c] ;  /* 0x00008f0000077ab9 */ /* 0x000fe20000000800 */
[----:B------:R-:W-:Y:S01]  /*4300*/  @!P5 IMAD.MOV R132, RZ, RZ, -R132 ;  /* 0x000000ffff84d224 */ /* 0x000fe200078e0a84 */
[C---:B------:R-:W-:Y:S01]  /*4310*/  SEL R13, R7.reuse, R13, !P2 ;  /* 0x0000000d070d7207 */ /* 0x040fe20005000000 */
[----:B------:R-:W-:Y:S01]  /*4320*/  ULDC UR6, c[0x0][0x238] ;  /* 0x00008e0000067ab9 */ /* 0x000fe20000000800 */
[C---:B------:R-:W-:Y:S01]  /*4330*/  SEL R47, R7.reuse, R12, !P2 ;  /* 0x0000000c072f7207 */ /* 0x040fe20005000000 */
[----:B------:R-:W-:Y:S01]  /*4340*/  IMAD R9, R44, UR30, RZ ;  /* 0x0000001e2c097c24 */ /* 0x000fe2000f8e02ff */
[----:B------:R-:W-:Y:S01]  /*4350*/  SEL R48, R7, R11, !P2 ;  /* 0x0000000b07307207 */ /* 0x000fe20005000000 */
[----:B------:R-:W-:Y:S01]  /*4360*/  IMAD R12, R13, UR30, RZ ;  /* 0x0000001e0d0c7c24 */ /* 0x000fe2000f8e02ff */
[----:B------:R-:W-:Y:S01]  /*4370*/  SEL R49, R7, R14, !P2 ;  /* 0x0000000e07317207 */ /* 0x000fe20005000000 */
[----:B------:R-:W-:Y:S01]  /*4380*/  IMAD R10, R45, UR30, RZ ;  /* 0x0000001e2d0a7c24 */ /* 0x000fe2000f8e02ff */
[C---:B------:R-:W-:Y:S01]  /*4390*/  SEL R50, R7.reuse, R15, !P2 ;  /* 0x0000000f07327207 */ /* 0x040fe20005000000 */
        /* <DEDUP_REMOVED lines=109> */
[----:B------:R-:W-:Y:S01]  /*4a70*/  SEL R132, R7, R132, !P2 ;  /* 0x0000008407847207 */ /* 0x000fe20005000000 */
[----:B------:R-:W-:Y:S01]  /*4a80*/  IMAD R7, R153, UR7, RZ ;  /* 0x0000000799077c24 */ /* 0x000fe2000f8e02ff */
[----:B------:R-:W-:Y:S01]  /*4a90*/  SHF.R.S32.HI R73, RZ, 0x1f, R152 ;  /* 0x0000001fff497819 */ /* 0x000fe20000011498 */
[----:B------:R-:W-:Y:S01]  /*4aa0*/  IMAD R67, R81, UR30, RZ ;  /* 0x0000001e51437c24 */ /* 0x000fe2000f8e02ff */
[----:B------:R-:W-:Y:S01]  /*4ab0*/  USHF.L.U32 UR7, UR7, 0x7, URZ ;  /* 0x0000000707077899 */ /* 0x000fe2000800063f */
[----:B------:R-:W-:Y:S01]  /*4ac0*/  IMAD R68, R124, UR30, RZ ;  /* 0x0000001e7c447c24 */ /* 0x000fe2000f8e02ff */
[----:B------:R-:W-:Y:S01]  /*4ad0*/  IADD3 R8, P0, R7, UR10, RZ ;  /* 0x0000000a07087c10 */ /* 0x000fe2000ff1e0ff */
[----:B------:R-:W-:Y:S01]  /*4ae0*/  UIMAD UR10, UR6, 0x7f, URZ ;  /* 0x0000007f060a78a4 */ /* 0x000fe2000f8e023f */
[----:B------:R-:W-:Y:S01]  /*4af0*/  IMAD R69, R126, UR30, RZ ;  /* 0x0000001e7e457c24 */ /* 0x000fe2000f8e02ff */
[----:B------:R-:W-:Y:S01]  /*4b00*/  LEA.HI R152, R73, R152, RZ, 0x7 ;  /* 0x0000009849987211 */ /* 0x000fe200078f38ff */
[----:B------:R-:W-:Y:S01]  /*4b10*/  IMAD R70, R128, UR30, RZ ;  /* 0x0000001e80467c24 */ /* 0x000fe2000f8e02ff */
[----:B------:R-:W-:Y:S01]  /*4b20*/  LEA.HI.X.SX32 R7, R7, UR11, 0x1, P0 ;  /* 0x0000000b07077c11 */ /* 0x000fe200080f0eff */
[----:B------:R-:W-:-:S02]  /*4b30*/  USHF.R.S32.HI UR11, URZ, 0x1f, UR10 ;  /* 0x0000001f3f0b7899 */ /* 0x000fc4000801140a */
[----:B------:R-:W-:Y:S01]  /*4b40*/  IADD3 R154, P0, R5, UR10, RZ ;  /* 0x0000000a059a7c10 */ /* 0x000fe2000ff1e0ff */
[----:B------:R-:W-:Y:S01]  /*4b50*/  IMAD R71, R130, UR30, RZ ;  /* 0x0000001e82477c24 */ /* 0x000fe2000f8e02ff */
[----:B------:R-:W-:Y:S01]  /*4b60*/  IADD3 R155, P1, R6, UR10, RZ ;  /* 0x0000000a069b7c10 */ /* 0x000fe2000ff3e0ff */
[----:B------:R-:W-:Y:S01]  /*4b70*/  IMAD R72, R132, UR30, RZ ;  /* 0x0000001e84487c24 */ /* 0x000fe2000f8e02ff */
[----:B------:R-:W-:Y:S01]  /*4b80*/  UIMAD UR30, UR6, 0x7e, URZ ;  /* 0x0000007e061e78a4 */ /* 0x000fe2000f8e023f */
[----:B------:R0:W-:Y:S01]  /*4b90*/  STL [R1+0x440], R154 ;  /* 0x0004409a01007387 */ /* 0x0001e20000100800 */
[----:B------:R-:W-:Y:S02]  /*4ba0*/  CS2R R120, SRZ ;  /* 0x0000000000787805 */ /* 0x000fe4000001ff00 */
[----:B------:R-:W-:Y:S01]  /*4bb0*/  CS2R R122, SRZ ;  /* 0x00000000007a7805 */ /* 0x000fe2000001ff00 */
[----:B------:R-:W-:Y:S01]  /*4bc0*/  USHF.R.S32.HI UR10, URZ, 0x1f, UR30 ;  /* 0x0000001f3f0a7899 */ /* 0x000fe2000801141e */
[----:B------:R1:W-:Y:S01]  /*4bd0*/  STL [R1+0x448], R155 ;  /* 0x0004489b01007387 */ /* 0x0003e20000100800 */
[----:B------:R-:W-:-:S02]  /*4be0*/  CS2R R124, SRZ ;  /* 0x00000000007c7805 */ /* 0x000fc4000001ff00 */
[----:B------:R-:W-:Y:S02]  /*4bf0*/  CS2R R126, SRZ ;  /* 0x00000000007e7805 */ /* 0x000fe4000001ff00 */
[----:B------:R-:W-:Y:S02]  /*4c00*/  CS2R R128, SRZ ;  /* 0x0000000000807805 */ /* 0x000fe4000001ff00 */
[----:B------:R-:W-:Y:S02]  /*4c10*/  CS2R R130, SRZ ;  /* 0x0000000000827805 */ /* 0x000fe4000001ff00 */
[----:B------:R-:W-:Y:S02]  /*4c20*/  CS2R R132, SRZ ;  /* 0x0000000000847805 */ /* 0x000fe4000001ff00 */
[----:B0-----:R-:W-:Y:S02]  /*4c30*/  IADD3.X R154, R4, UR11, RZ, P0, !PT ;  /* 0x0000000b049a7c10 */ /* 0x001fe400087fe4ff */
[----:B------:R-:W-:-:S02]  /*4c40*/  CS2R R88, SRZ ;  /* 0x0000000000587805 */ /* 0x000fc4000001ff00 */
[----:B------:R-:W-:Y:S02]  /*4c50*/  CS2R R90, SRZ ;  /* 0x00000000005a7805 */ /* 0x000fe4000001ff00 */
[----:B------:R-:W-:Y:S02]  /*4c60*/  CS2R R92, SRZ ;  /* 0x00000000005c7805 */ /* 0x000fe4000001ff00 */
[----:B-1----:R-:W-:Y:S01]  /*4c70*/  IADD3.X R155, R3, UR11, RZ, P1, !PT ;  /* 0x0000000b039b7c10 */ /* 0x002fe20008ffe4ff */
[----:B------:R0:W-:Y:S01]  /*4c80*/  STL [R1+0x43c], R154 ;  /* 0x00043c9a01007387 */ /* 0x0001e20000100800 */
[----:B------:R-:W-:Y:S01]  /*4c90*/  UIMAD UR11, UR6, 0x7d, URZ ;  /* 0x0000007d060b78a4 */ /* 0x000fe2000f8e023f */
[----:B------:R-:W-:Y:S02]  /*4ca0*/  CS2R R94, SRZ ;  /* 0x00000000005e7805 */ /* 0x000fe4000001ff00 */
[----:B------:R-:W-:Y:S01]  /*4cb0*/  CS2R R96, SRZ ;  /* 0x0000000000607805 */ /* 0x000fe2000001ff00 */
[----:B------:R1:W-:Y:S01]  /*4cc0*/  STL [R1+0x444], R155 ;  /* 0x0004449b01007387 */ /* 0x0003e20000100800 */
[----:B------:R-:W-:-:S02]  /*4cd0*/  CS2R R98, SRZ ;  /* 0x0000000000627805 */ /* 0x000fc4000001ff00 */
[----:B------:R-:W-:Y:S02]  /*4ce0*/  CS2R R100, SRZ ;  /* 0x0000000000647805 */ /* 0x000fe4000001ff00 */
[----:B------:R-:W-:Y:S02]  /*4cf0*/  CS2R R102, SRZ ;  /* 0x0000000000667805 */ /* 0x000fe4000001ff00 */
[----:B------:R-:W-:Y:S02]  /*4d00*/  CS2R R104, SRZ ;  /* 0x0000000000687805 */ /* 0x000fe4000001ff00 */
[----:B------:R-:W-:Y:S02]  /*4d10*/  CS2R R106, SRZ ;  /* 0x00000000006a7805 */ /* 0x000fe4000001ff00 */
[----:B0-----:R-:W-:Y:S02]  /*4d20*/  IADD3 R154, P0, R5, UR30, RZ ;  /* 0x0000001e059a7c10 */ /* 0x001fe4000ff1e0ff */
[----:B------:R-:W-:-:S02]  /*4d30*/  CS2R R108, SRZ ;  /* 0x00000000006c7805 */ /* 0x000fc4000001ff00 */
[----:B------:R-:W-:Y:S02]  /*4d40*/  CS2R R110, SRZ ;  /* 0x00000000006e7805 */ /* 0x000fe4000001ff00 */
[----:B------:R-:W-:Y:S02]  /*4d50*/  CS2R R112, SRZ ;  /* 0x0000000000707805 */ /* 0x000fe4000001ff00 */
[----:B-1----:R-:W-:Y:S01]  /*4d60*/  IADD3 R155, P1, R6, UR30, RZ ;  /* 0x0000001e069b7c10 */ /* 0x002fe2000ff3e0ff */
[----:B------:R0:W-:Y:S01]  /*4d70*/  STL [R1+0x450], R154 ;  /* 0x0004509a01007387 */ /* 0x0001e20000100800 */
[----:B------:R-:W-:Y:S01]  /*4d80*/  USHF.R.S32.HI UR30, URZ, 0x1f, UR11 ;  /* 0x0000001f3f1e7899 */ /* 0x000fe2000801140b */
        /* <DEDUP_REMOVED lines=11> */
[----:B-1----:R-:W-:Y:S01]  /*4e40*/  IADD3.X R155, R3, UR10, RZ, P1, !PT ;  /* 0x0000000a039b7c10 */ /* 0x002fe20008ffe4ff */
[----:B------:R0:W-:Y:S01]  /*4e50*/  STL [R1+0x44c], R154 ;  /* 0x00044c9a01007387 */ /* 0x0001e20000100800 */
[----:B------:R-:W-:-:S03]  /*4e60*/  UIMAD UR10, UR6, 0x7c, URZ ;  /* 0x0000007c060a78a4 */ /* 0x000fc6000f8e023f */
[----:B------:R1:W-:Y:S01]  /*4e70*/  STL [R1+0x454], R155 ;  /* 0x0004549b01007387 */ /* 0x0003e20000100800 */
[----:B0-----:R-:W-:Y:S02]  /*4e80*/  IADD3 R154, P0, R5, UR11, RZ ;  /* 0x0000000b059a7c10 */ /* 0x001fe4000ff1e0ff */
[----:B-1----:R-:W-:-:S03]  /*4e90*/  IADD3 R155, P1, R6, UR11, RZ ;  /* 0x0000000b069b7c10 */ /* 0x002fc6000ff3e0ff */
[----:B------:R0:W-:Y:S01]  /*4ea0*/  STL [R1+0x460], R154 ;  /* 0x0004609a01007387 */ /* 0x0001e20000100800 */
[----:B------:R-:W-:-:S03]  /*4eb0*/  USHF.R.S32.HI UR11, URZ, 0x1f, UR10 ;  /* 0x0000001f3f0b7899 */ /* 0x000fc6000801140a */
[----:B------:R1:W-:Y:S01]  /*4ec0*/  STL [R1+0x468], R155 ;  /* 0x0004689b01007387 */ /* 0x0003e20000100800 */
[----:B0-----:R-:W-:Y:S02]  /*4ed0*/  IADD3.X R154, R4, UR30, RZ, P0, !PT ;  /* 0x0000001e049a7c10 */ /* 0x001fe400087fe4ff */
[----:B-1----:R-:W-:-:S03]  /*4ee0*/  IADD3.X R155, R3, UR30, RZ, P1, !PT ;  /* 0x0000001e039b7c10 */ /* 0x002fc60008ffe4ff */
        /* <DEDUP_REMOVED lines=591> */
[----:B------:R-:W-:-:S03]  /*73e0*/  USHF.L.U32 UR10, UR6, 0x6, URZ ;  /* 0x00000006060a7899 */ /* 0x000fc6000800063f */
        /* <DEDUP_REMOVED lines=34> */
[----:B------:R-:W-:-:S03]  /*7610*/  UIMAD UR11, UR6, 0x3c, URZ ;  /* 0x0000003c060b78a4 */ /* 0x000fc6000f8e023f */
[----:B------:R1:W-:Y:S03]  /*7620*/  STL [R1+0xb70], R155 ;  /* 0x000b709b01007387 */ /* 0x0003e60000100800 */
[----:B------:R-:W-:Y:S02]  /*7630*/  IADD3 R156, P3, R6, UR11, RZ ;  /* 0x0000000b069c7c10 */ /* 0x000fe4000ff7e0ff */
[----:B0-----:R-:W-:Y:S02]  /*7640*/  IADD3.X R154, R4, UR30, RZ, P0, !PT ;  /* 0x0000001e049a7c10 */ /* 0x001fe400087fe4ff */
[----:B-1----:R-:W-:-:S03]  /*7650*/  IADD3.X R155, R3, UR30, RZ, P1, !PT ;  /* 0x0000001e039b7c10 */ /* 0x002fc60008ffe4ff */
[----:B------:R0:W-:Y:S01]  /*7660*/  STL [R1+0xb64], R154 ;  /* 0x000b649a01007387 */ /* 0x0001e20000100800 */
[----:B------:R-:W-:-:S03]  /*7670*/  USHF.R.S32.HI UR30, URZ, 0x1f, UR10 ;  /* 0x0000001f3f1e7899 */ /* 0x000fc6000801140a */
[----:B------:R1:W-:Y:S01]  /*7680*/  STL [R1+0xb6c], R155 ;  /* 0x000b6c9b01007387 */ /* 0x0003e20000100800 */
[----:B0-----:R-:W-:Y:S02]  /*7690*/  IADD3 R154, P0, R5, UR10, RZ ;  /* 0x0000000a059a7c10 */ /* 0x001fe4000ff1e0ff */
[----:B-1----:R-:W-:-:S03]  /*76a0*/  IADD3 R155, P1, R6, UR10, RZ ;  /* 0x0000000a069b7c10 */ /* 0x002fc6000ff3e0ff */
[----:B------:R0:W-:Y:S01]  /*76b0*/  STL [R1+0xb78], R154 ;  /* 0x000b789a01007387 */ /* 0x0001e20000100800 */
[----:B------:R-:W-:-:S03]  /*76c0*/  USHF.R.S32.HI UR10, URZ, 0x1f, UR11 ;  /* 0x0000001f3f0a7899 */ /* 0x000fc6000801140b */
[----:B------:R1:W-:Y:S01]  /*76d0*/  STL [R1+0xb80], R155 ;  /* 0x000b809b01007387 */ /* 0x0003e20000100800 */
[----:B0-----:R-:W-:Y:S01]  /*76e0*/  IADD3 R154, P2, R5, UR11, RZ ;  /* 0x0000000b059a7c10 */ /* 0x001fe2000ff5e0ff */
[----:B------:R-:W-:Y:S02]  /*76f0*/  UIMAD UR11, UR6, 0x3b, URZ ;  /* 0x0000003b060b78a4 */ /* 0x000fe4000f8e023f */
[----:B------:R-:W-:Y:S01]  /*7700*/  USHF.L.U32 UR6, UR6, 0x7, URZ ;  /* 0x0000000706067899 */ /* 0x000fe2000800063f */
[----:B-1----:R-:W-:Y:S01]  /*7710*/  IADD3.X R155, R4, UR30, RZ, P0, !PT ;  /* 0x0000001e049b7c10 */ /* 0x002fe200087fe4ff */
[----:B------:R0:W-:Y:S04]  /*7720*/  STL [R1+0xb88], R154 ;  /* 0x000b889a01007387 */ /* 0x0001e80000100800 */
[----:B------:R-:W-:Y:S04]  /*7730*/  STL [R1+0xb90], R156 ;  /* 0x000b909c01007387 */ /* 0x000fe80000100800 */
[----:B------:R1:W-:Y:S01]  /*7740*/  STL [R1+0xb74], R155 ;  /* 0x000b749b01007387 */ /* 0x0003e20000100800 */
[----:B0-----:R-:W-:Y:S01]  /*7750*/  IADD3.X R154, R3, UR30, RZ, P1, !PT ;  /* 0x0000001e039a7c10 */ /* 0x001fe20008ffe4ff */
[----:B------:R-:W-:-:S03]  /*7760*/  UIMAD UR30, UR14, 0x3a, URZ ;  /* 0x0000003a0e1e78a4 */ /* 0x000fc6000f8e023f */
[----:B------:R-:W-:Y:S01]  /*7770*/  ULDC UR14, c[0x0][0x238] ;  /* 0x00008e00000e7ab9 */ /* 0x000fe20000000800 */
[----:B------:R0:W-:Y:S01]  /*7780*/  STL [R1+0xb7c], R154 ;  /* 0x000b7c9a01007387 */ /* 0x0001e20000100800 */
[----:B------:R-:W-:Y:S01]  /*7790*/  UIMAD UR14, UR14, 0x7, URZ ;  /* 0x000000070e0e78a4 */ /* 0x000fe2000f8e023f */
[----:B-1----:R-:W-:-:S05]  /*77a0*/  IADD3.X R155, R4, UR10, RZ, P2, !PT ;  /* 0x0000000a049b7c10 */ /* 0x002fca00097fe4ff */
[----:B------:R1:W-:Y:S01]  /*77b0*/  STL [R1+0xb84], R155 ;  /* 0x000b849b01007387 */ /* 0x0003e20000100800 */
[----:B0-----:R-:W-:Y:S01]  /*77c0*/  IADD3.X R154, R3, UR10, RZ, P3, !PT ;  /* 0x0000000a039a7c10 */ /* 0x001fe20009ffe4ff */
[----:B------:R-:W-:Y:S01]  /*77d0*/  USHF.R.S32.HI UR10, URZ, 0x1f, UR11 ;  /* 0x0000001f3f0a7899 */ /* 0x000fe2000801140b */
[----:B------:R-:W-:-:S03]  /*77e0*/  IADD3 R156, P3, R6, UR43, RZ ;  /* 0x0000002b069c7c10 */ /* 0x000fc6000ff7e0ff */
[----:B------:R0:W-:Y:S01]  /*77f0*/  STL [R1+0xb8c], R154 ;  /* 0x000b8c9a01007387 */ /* 0x0001e20000100800 */
[----:B-1----:R-:W-:-:S05]  /*7800*/  IADD3 R155, P0, R5, UR11, RZ ;  /* 0x0000000b059b7c10 */ /* 0x002fca000ff1e0ff */
[----:B------:R1:W-:Y:S01]  /*7810*/  STL [R1+0xb98], R155 ;  /* 0x000b989b01007387 */ /* 0x0003e20000100800 */
[----:B0-----:R-:W-:Y:S01]  /*7820*/  IADD3 R154, P1, R6, UR11, RZ ;  /* 0x0000000b069a7c10 */ /* 0x001fe2000ff3e0ff */
[----:B------:R-:W-:-:S04]  /*7830*/  USHF.R.S32.HI UR11, URZ, 0x1f, UR30 ;  /* 0x0000001f3f0b7899 */ /* 0x000fc8000801141e */
[----:B------:R0:W-:Y:S01]  /*7840*/  STL [R1+0xba0], R154 ;  /* 0x000ba09a01007387 */ /* 0x0001e20000100800 */
[----:B-1----:R-:W-:-:S05]  /*7850*/  IADD3.X R155, R4, UR10, RZ, P0, !PT ;  /* 0x0000000a049b7c10 */ /* 0x002fca00087fe4ff */
[----:B------:R1:W-:Y:S01]  /*7860*/  STL [R1+0xb94], R155 ;  /* 0x000b949b01007387 */ /* 0x0003e20000100800 */
[----:B0-----:R-:W-:Y:S01]  /*7870*/  IADD3.X R154, R3, UR10, RZ, P1, !PT ;  /* 0x0000000a039a7c10 */ /* 0x001fe20008ffe4ff */
[----:B------:R-:W-:-:S03]  /*7880*/  UIMAD UR10, UR18, 0x39, URZ ;  /* 0x00000039120a78a4 */ /* 0x000fc6000f8e023f */
[----:B------:R-:W-:Y:S01]  /*7890*/  ULDC UR18, c[0x0][0x238] ;  /* 0x00008e0000127ab9 */ /* 0x000fe20000000800 */
[----:B------:R0:W-:Y:S01]  /*78a0*/  STL [R1+0xb9c], R154 ;  /* 0x000b9c9a01007387 */ /* 0x0001e20000100800 */
[----:B------:R-:W-:Y:S01]  /*78b0*/  UIMAD UR18, UR18, 0x6, URZ ;  /* 0x00000006121278a4 */ /* 0x000fe2000f8e023f */
[----:B-1----:R-:W-:-:S05]  /*78c0*/  IADD3 R155, P0, R5, UR30, RZ ;  /* 0x0000001e059b7c10 */ /* 0x002fca000ff1e0ff */
[----:B------:R1:W-:Y:S01]  /*78d0*/  STL [R1+0xba8], R155 ;  /* 0x000ba89b01007387 */ /* 0x0003e20000100800 */
[----:B0-----:R-:W-:Y:S01]  /*78e0*/  IADD3 R154, P1, R6, UR30, RZ ;  /* 0x0000001e069a7c10 */ /* 0x001fe2000ff3e0ff */
[----:B------:R-:W-:-:S03]  /*78f0*/  UIMAD UR30, UR22, 0x38, URZ ;  /* 0x00000038161e78a4 */ /* 0x000fc6000f8e023f */
[----:B------:R-:W-:Y:S01]  /*7900*/  ULDC UR22, c[0x0][0x238] ;  /* 0x00008e0000167ab9 */ /* 0x000fe20000000800 */
[----:B------:R0:W-:Y:S01]  /*7910*/  STL [R1+0xbb0], R154 ;  /* 0x000bb09a01007387 */ /* 0x0001e20000100800 */
[----:B------:R-:W-:Y:S01]  /*7920*/  UIMAD UR22, UR22, 0x5, URZ ;  /* 0x00000005161678a4 */ /* 0x000fe2000f8e023f */
[----:B-1----:R-:W-:-:S05]  /*7930*/  IADD3.X R155, R4, UR11, RZ, P0, !PT ;  /* 0x0000000b049b7c10 */ /* 0x002fca00087fe4ff */
[----:B------:R1:W-:Y:S01]  /*7940*/  STL [R1+0xba4], R155 ;  /* 0x000ba49b01007387 */ /* 0x0003e20000100800 */
[----:B0-----:R-:W-:Y:S01]  /*7950*/  IADD3.X R154, R3, UR11, RZ, P1, !PT ;  /* 0x0000000b039a7c10 */ /* 0x001fe20008ffe4ff */
[----:B------:R-:W-:-:S04]  /*7960*/  USHF.R.S32.HI UR11, URZ, 0x1f, UR10 ;  /* 0x0000001f3f0b7899 */ /* 0x000fc8000801140a */
        /* <DEDUP_REMOVED lines=12> */
[----:B------:R-:W-:Y:S01]  /*7a30*/  USHF.L.U32 UR23, UR23, 0x2, URZ ;  /* 0x0000000217177899 */ /* 0x000fe2000800063f */
        /* <DEDUP_REMOVED lines=27> */
[----:B------:R-:W-:Y:S02]  /*7bf0*/  ULDC UR30, c[0x0][0x238] ;  /* 0x00008e00001e7ab9 */ /* 0x000fe40000000800 */
[----:B------:R-:W-:Y:S02]  /*7c00*/  USHF.R.S32.HI UR30, URZ, 0x1f, UR30 ;  /* 0x0000001f3f1e7899 */ /* 0x000fe4000801141e */
[----:B------:R0:W-:Y:S01]  /*7c10*/  STL [R1+0xbf0], R154 ;  /* 0x000bf09a01007387 */ /* 0x0001e20000100800 */
[----:B-1----:R-:W-:-:S05]  /*7c20*/  IADD3.X R155, R4, UR11, RZ, P0, !PT ;  /* 0x0000000b049b7c10 */ /* 0x002fca00087fe4ff */
[----:B------:R1:W-:Y:S01]  /*7c30*/  STL [R1+0xbe4], R155 ;  /* 0x000be49b01007387 */ /* 0x0003e20000100800 */
[----:B0-----:R-:W-:Y:S01]  /*7c40*/  IADD3.X R154, R3, UR11, RZ, P1, !PT ;  /* 0x0000000b039a7c10 */ /* 0x001fe20008ffe4ff */
[----:B------:R-:W-:Y:S02]  /*7c50*/  UIMAD UR11, UR21, 0x32, URZ ;  /* 0x00000032150b78a4 */ /* 0x000fe4000f8e023f */
[----:B------:R-:W-:Y:S02]  /*7c60*/  USHF.R.S32.HI UR21, URZ, 0x1f, UR20 ;  /* 0x0000001f3f157899 */ /* 0x000fe40008011414 */
[----:B------:R0:W-:Y:S01]  /*7c70*/  STL [R1+0xbec], R154 ;  /* 0x000bec9a01007387 */ /* 0x0001e20000100800 */
[----:B-1----:R-:W-:-:S05]  /*7c80*/  IADD3 R155, P0, R5, UR10, RZ ;  /* 0x0000000a059b7c10 */ /* 0x002fca000ff1e0ff */
[----:B------:R1:W-:Y:S01]  /*7c90*/  STL [R1+0xbf8], R155 ;  /* 0x000bf89b01007387 */ /* 0x0003e20000100800 */
[----:B0-----:R-:W-:Y:S01]  /*7ca0*/  IADD3 R154, P1, R6, UR10, RZ ;  /* 0x0000000a069a7c10 */ /* 0x001fe2000ff3e0ff */
[----:B------:R-:W-:-:S04]  /*7cb0*/  USHF.R.S32.HI UR10, URZ, 0x1f, UR10 ;  /* 0x0000001f3f0a7899 */ /* 0x000fc8000801140a */
[----:B------:R0:W-:Y:S02]  /*7cc0*/  STL [R1+0xc00], R154 ;  /* 0x000c009a01007387 */ /* 0x0001e40000100800 */
        /* <DEDUP_REMOVED lines=8> */
[----:B------:R-:W-:-:S04]  /*7d50*/  USHF.R.U32.HI UR20, URZ, 0x4, UR58 ;  /* 0x000000043f147899 */ /* 0x000fc8000801163a */
[----:B------:R0:W-:Y:S01]  /*7d60*/  STL [R1+0xc10], R154 ;  /* 0x000c109a01007387 */ /* 0x0001e20000100800 */
[----:B------:R-:W-:Y:S01]  /*7d70*/  USGXT.U32 UR20, UR20, 0xe ;  /* 0x0000000e1414789a */ /* 0x000fe20008000000 */
[----:B-1----:R-:W-:Y:S01]  /*7d80*/  IADD3 R155, P2, R5, UR43, RZ ;  /* 0x0000002b059b7c10 */ /* 0x002fe2000ff5e0ff */
[----:B------:R-:W-:-:S04]  /*7d90*/  UIADD3 UR43, UR58, 0x8000, URZ ;  /* 0x000080003a2b7890 */ /* 0x000fc8000fffe03f */
[----:B------:R1:W-:Y:S01]  /*7da0*/  STL [R1+0xc18], R155 ;  /* 0x000c189b01007387 */ /* 0x0003e20000100800 */
[----:B------:R-:W-:Y:S01]  /*7db0*/  USHF.R.U32.HI UR43, URZ, 0x4, UR43 ;  /* 0x000000043f2b7899 */ /* 0x000fe2000801162b */
[----:B0-----:R-:W-:Y:S02]  /*7dc0*/  IADD3.X R154, R4, UR21, RZ, P0, !PT ;  /* 0x00000015049a7c10 */ /* 0x001fe400087fe4ff */
[----:B------:R-:W-:Y:S01]  /*7dd0*/  STL [R1+0xc20], R156 ;  /* 0x000c209c01007387 */ /* 0x000fe20000100800 */
[----:B------:R-:W-:-:S03]  /*7de0*/  USGXT.U32 UR43, UR43, 0xe ;  /* 0x0000000e2b2b789a */ /* 0x000fc60008000000 */
[----:B------:R0:W-:Y:S01]  /*7df0*/  STL [R1+0xc04], R154 ;  /* 0x000c049a01007387 */ /* 0x0001e20000100800 */
[----:B-1----:R-:W-:Y:S01]  /*7e00*/  IADD3.X R155, R3, UR21, RZ, P1, !PT ;  /* 0x00000015039b7c10 */ /* 0x002fe20008ffe4ff */
[----:B------:R-:W-:-:S04]  /*7e10*/  ULDC UR21, c[0x0][0x238] ;  /* 0x00008e0000157ab9 */ /* 0x000fc80000000800 */
[----:B------:R1:W-:Y:S01]  /*7e20*/  STL [R1+0xc0c], R155 ;  /* 0x000c0c9b01007387 */ /* 0x0003e20000100800 */
[----:B0-----:R-:W-:Y:S02]  /*7e30*/  IADD3.X R154, R4, UR10, RZ, P2, !PT ;  /* 0x0000000a049a7c10 */ /* 0x001fe400097fe4ff */
[----:B------:R-:W-:-:S03]  /*7e40*/  IADD3 R156, P2, R11, R8, RZ ;  /* 0x000000080b9c7210 */ /* 0x000fc60007f5e0ff */
[----:B------:R0:W-:Y:S01]  /*7e50*/  STL [R1+0xc14], R154 ;  /* 0x000c149a01007387 */ /* 0x0001e20000100800 */
[----:B-1----:R-:W-:Y:S01]  /*7e60*/  IADD3.X R155, R3, UR10, RZ, P3, !PT ;  /* 0x0000000a039b7c10 */ /* 0x002fe20009ffe4ff */
[----:B------:R-:W-:-:S04]  /*7e70*/  USHF.R.S32.HI UR10, URZ, 0x1f, UR4 ;  /* 0x0000001f3f0a7899 */ /* 0x000fc80008011404 */
[----:B------:R1:W-:Y:S01]  /*7e80*/  STL [R1+0xc1c], R155 ;  /* 0x000c1c9b01007387 */ /* 0x0003e20000100800 */
[----:B0-----:R-:W-:-:S05]  /*7e90*/  IADD3 R154, P1, R5, UR11, RZ ;  /* 0x0000000b059a7c10 */ /* 0x001fca000ff3e0ff */
[----:B------:R0:W-:Y:S01]  /*7ea0*/  STL [R1+0xc24], R154 ;  /* 0x000c249a01007387 */ /* 0x0001e20000100800 */
[----:B-1----:R-:W-:Y:S01]  /*7eb0*/  IADD3 R155, P0, R6, UR11, RZ ;  /* 0x0000000b069b7c10 */ /* 0x002fe2000ff1e0ff */
[----:B------:R-:W-:-:S04]  /*7ec0*/  USHF.R.S32.HI UR11, URZ, 0x1f, UR11 ;  /* 0x0000001f3f0b7899 */ /* 0x000fc8000801140b */
[----:B------:R1:W-:Y:S01]  /*7ed0*/  STL [R1+0xc28], R155 ;  /* 0x000c289b01007387 */ /* 0x0003e20000100800 */
[----:B0-----:R-:W-:-:S05]  /*7ee0*/  IADD3 R154, P4, R9, R8, RZ ;  /* 0x00000008099a7210 */ /* 0x001fca0007f9e0ff */
[----:B------:R0:W-:Y:S01]  /*7ef0*/  STL [R1+0x23c], R154 ;  /* 0x00023c9a01007387 */ /* 0x0001e20000100800 */
[----:B-1----:R-:W-:-:S05]  /*7f00*/  IADD3 R155, P5, R10, R8, RZ ;  /* 0x000000080a9b7210 */ /* 0x002fca0007fbe0ff */
[----:B------:R1:W-:Y:S01]  /*7f10*/  STL [R1+0x244], R155 ;  /* 0x0002449b01007387 */ /* 0x0003e20000100800 */
[----:B0-----:R-:W-:-:S03]  /*7f20*/  IADD3 R154, P3, R12, R8, RZ ;  /* 0x000000080c9a7210 */ /* 0x001fc60007f7e0ff */
[----:B------:R-:W-:Y:S04]  /*7f30*/  STL [R1+0x24c], R156 ;  /* 0x00024c9c01007387 */ /* 0x000fe80000100800 */
[----:B------:R0:W-:Y:S01]  /*7f40*/  STL [R1+0x254], R154 ;  /* 0x0002549a01007387 */ /* 0x0001e20000100800 */
[----:B-1----:R-:W-:Y:S02]  /*7f50*/  LEA.HI.X.SX32 R155, R9, R7, 0x1, P4 ;  /* 0x00000007099b7211 */ /* 0x002fe400020f0eff */
[----:B------:R-:W-:-:S03]  /*7f60*/  IADD3 R9, P4, R13, R8, RZ ;  /* 0x000000080d097210 */ /* 0x000fc60007f9e0ff */
[----:B------:R-:W-:Y:S01]  /*7f70*/  STL [R1+0x238], R155 ;  /* 0x0002389b01007387 */ /* 0x000fe20000100800 */
[----:B0-----:R-:W-:-:S03]  /*7f80*/  LEA.HI.X.SX32 R154, R10, R7, 0x1, P5 ;  /* 0x000000070a9a7211 */ /* 0x001fc600028f0eff */
[----:B------:R0:W-:Y:S01]  /*7f90*/  STL [R1+0x25c], R9 ;  /* 0x00025c0901007387 */ /* 0x0001e20000100800 */
[----:B------:R-:W-:-:S03]  /*7fa0*/  IADD3 R10, P5, R14, R8, RZ ;  /* 0x000000080e0a7210 */ /* 0x000fc60007fbe0ff */
[----:B------:R-:W-:Y:S04]  /*7fb0*/  STL [R1+0x240], R154 ;  /* 0x0002409a01007387 */ /* 0x000fe80000100800 */
[----:B------:R1:W-:Y:S01]  /*7fc0*/  STL [R1+0x264], R10 ;  /* 0x0002640a01007387 */ /* 0x0003e20000100800 */
[----:B0-----:R-:W-:Y:S02]  /*7fd0*/  LEA.HI.X.SX32 R9, R11, R7, 0x1, P2 ;  /* 0x000000070b097211 */ /* 0x001fe400010f0eff */
[----:B------:R-:W-:-:S03]  /*7fe0*/  IADD3 R11, P2, R15, R8, RZ ;  /* 0x000000080f0b7210 */ /* 0x000fc60007f5e0ff */
[----:B------:R0:W-:Y:S01]  /*7ff0*/  STL [R1+0x248], R9 ;  /* 0x0002480901007387 */ /* 0x0001e20000100800 */
[----:B-1----:R-:W-:-:S03]  /*8000*/  LEA.HI.X.SX32 R10, R12, R7, 0x1, P3 ;  /* 0x000000070c0a7211 */ /* 0x002fc600018f0eff */
[----:B------:R1:W-:Y:S04]  /*8010*/  STL [R1+0x26c], R11 ;  /* 0x00026c0b01007387 */ /* 0x0003e80000100800 */
[----:B------:R2:W-:Y:S01]  /*8020*/  STL [R1+0x250], R10 ;  /* 0x0002500a01007387 */ /* 0x0005e20000100800 */
[----:B0-----:R-:W-:Y:S02]  /*8030*/  IADD3 R9, P3, R16, R8, RZ ;  /* 0x0000000810097210 */ /* 0x001fe40007f7e0ff */
[----:B-1----:R-:W-:-:S03]  /*8040*/  LEA.HI.X.SX32 R11, R13, R7, 0x1, P4 ;  /* 0x000000070d0b7211 */ /* 0x002fc600020f0eff */
[----:B------:R0:W-:Y:S01]  /*8050*/  STL [R1+0x274], R9 ;  /* 0x0002740901007387 */ /* 0x0001e20000100800 */
[----:B--2---:R-:W-:-:S03]  /*8060*/  IADD3 R10, P4, R17, R8, RZ ;  /* 0x00000008110a7210 */ /* 0x004fc60007f9e0ff */
[----:B------:R1:W-:Y:S04]  /*8070*/  STL [R1+0x258], R11 ;  /* 0x0002580b01007387 */ /* 0x0003e80000100800 */
[----:B------:R2:W-:Y:S01]  /*8080*/  STL [R1+0x27c], R10 ;  /* 0x00027c0a01007387 */ /* 0x0005e20000100800 */
[----:B0-----:R-:W-:Y:S02]  /*8090*/  LEA.HI.X.SX32 R9, R14, R7, 0x1, P5 ;  /* 0x000000070e097211 */ /* 0x001fe400028f0eff */
[----:B-1----:R-:W-:-:S03]  /*80a0*/  IADD3 R11, P5, R18, R8, RZ ;  /* 0x00000008120b7210 */ /* 0x002fc60007fbe0ff */
[----:B------:R0:W-:Y:S01]  /*80b0*/  STL [R1+0x260], R9 ;  /* 0x0002600901007387 */ /* 0x0001e20000100800 */
[----:B--2---:R-:W-:-:S03]  /*80c0*/  LEA.HI.X.SX32 R10, R15, R7, 0x1, P2 ;  /* 0x000000070f0a7211 */ /* 0x004fc600010f0eff */
        /* <DEDUP_REMOVED lines=41> */
[----:B------:R-:W-:Y:S02]  /*8360*/  CS2R R24, SRZ ;  /* 0x0000000000187805 */ /* 0x000fe4000001ff00 */
[-C--:B--2---:R-:W-:Y:S01]  /*8370*/  IADD3 R10, P4, R29, R8.reuse, RZ ;  /* 0x000000081d0a7210 */ /* 0x084fe20007f9e0ff */
[----:B------:R1:W-:Y:S04]  /*8380*/  STL [R1+0x2b8], R11 ;  /* 0x0002b80b01007387 */ /* 0x0003e80000100800 */
[----:B------:R2:W-:Y:S01]  /*8390*/  STL [R1+0x2dc], R10 ;  /* 0x0002dc0a01007387 */ /* 0x0005e20000100800 */
[----:B0-----:R-:W-:Y:S02]  /*83a0*/  LEA.HI.X.SX32 R9, R26, R7, 0x1, P5 ;  /* 0x000000071a097211 */ /* 0x001fe400028f0eff */
[----:B-1----:R-:W-:-:S03]  /*83b0*/  IADD3 R11, P5, R30, R8, RZ ;  /* 0x000000081e0b7210 */ /* 0x002fc60007fbe0ff */
[----:B------:R0:W-:Y:S01]  /*83c0*/  STL [R1+0x2c0], R9 ;  /* 0x0002c00901007387 */ /* 0x0001e20000100800 */
[----:B--2---:R-:W-:-:S03]  /*83d0*/  LEA.HI.X.SX32 R10, R27, R7, 0x1, P2 ;  /* 0x000000071b0a7211 */ /* 0x004fc600010f0eff */
[----:B------:R1:W-:Y:S01]  /*83e0*/  STL [R1+0x2e4], R11 ;  /* 0x0002e40b01007387 */ /* 0x0003e20000100800 */
[----:B------:R-:W-:-:S03]  /*83f0*/  CS2R R26, SRZ ;  /* 0x00000000001a7805 */ /* 0x000fc6000001ff00 */
[----:B------:R2:W-:Y:S01]  /*8400*/  STL [R1+0x2c8], R10 ;  /* 0x0002c80a01007387 */ /* 0x0005e20000100800 */
[----:B0-----:R-:W-:Y:S02]  /*8410*/  IADD3 R9, P2, R31, R8, RZ ;  /* 0x000000081f097210 */ /* 0x001fe40007f5e0ff */
[----:B-1----:R-:W-:-:S03]  /*8420*/  LEA.HI.X.SX32 R11, R28, R7, 0x1, P3 ;  /* 0x000000071c0b7211 */ /* 0x002fc600018f0eff */
[----:B------:R0:W-:Y:S01]  /*8430*/  STL [R1+0x2ec], R9 ;  /* 0x0002ec0901007387 */ /* 0x0001e20000100800 */
[----:B--2---:R-:W-:-:S03]  /*8440*/  IADD3 R10, P3, R32, R8, RZ ;  /* 0x00000008200a7210 */ /* 0x004fc60007f7e0ff */
[----:B------:R1:W-:Y:S04]  /*8450*/  STL [R1+0x2d0], R11 ;  /* 0x0002d00b01007387 */ /* 0x0003e80000100800 */
[----:B------:R2:W-:Y:S01]  /*8460*/  STL [R1+0x2f4], R10 ;  /* 0x0002f40a01007387 */ /* 0x0005e20000100800 */
[-C--:B0-----:R-:W-:Y:S02]  /*8470*/  LEA.HI.X.SX32 R9, R29, R7.reuse, 0x1, P4 ;  /* 0x000000071d097211 */ /* 0x081fe400020f0eff */
[----:B------:R-:W-:Y:S02]  /*8480*/  CS2R R28, SRZ ;  /* 0x00000000001c7805 */ /* 0x000fe4000001ff00 */
[----:B-1----:R-:W-:Y:S01]  /*8490*/  IADD3 R11, P4, R33, R8, RZ ;  /* 0x00000008210b7210 */ /* 0x002fe20007f9e0ff */
        /* <DEDUP_REMOVED lines=171> */
[----:B------:R-:W-:Y:S04]  /*8f50*/  STL [R1+0x40c], R11 ;  /* 0x00040c0b01007387 */ /* 0x000fe80000100800 */
[----:B------:R1:W-:Y:S01]  /*8f60*/  STL [R1+0x430], R10 ;  /* 0x0004300a01007387 */ /* 0x0003e20000100800 */
[----:B0-----:R-:W-:Y:S02]  /*8f70*/  LEA.HI.X.SX32 R9, R68, R7, 0x1, P3 ;  /* 0x0000000744097211 */ /* 0x001fe400018f0eff */
[----:B------:R-:W-:-:S03]  /*8f80*/  IADD3 R8, P3, R72, R8, RZ ;  /* 0x0000000848087210 */ /* 0x000fc60007f7e0ff */
[----:B------:R0:W-:Y:S01]  /*8f90*/  STL [R1+0x414], R9 ;  /* 0x0004140901007387 */ /* 0x0001e20000100800 */
[----:B-1----:R-:W-:-:S03]  /*8fa0*/  LEA.HI.X.SX32 R10, R69, R7, 0x1, P4 ;  /* 0x00000007450a7211 */ /* 0x002fc600020f0eff */
[----:B------:R1:W-:Y:S01]  /*8fb0*/  STL [R1+0x438], R8 ;  /* 0x0004380801007387 */ /* 0x0003e20000100800 */
[----:B------:R-:W-:-:S03]  /*8fc0*/  CS2R R68, SRZ ;  /* 0x0000000000447805 */ /* 0x000fc6000001ff00 */
[----:B------:R2:W-:Y:S01]  /*8fd0*/  STL [R1+0x41c], R10 ;  /* 0x00041c0a01007387 */ /* 0x0005e20000100800 */
[-C--:B0-----:R-:W-:Y:S02]  /*8fe0*/  LEA.HI.X.SX32 R9, R70, R7.reuse, 0x1, P5 ;  /* 0x0000000746097211 */ /* 0x081fe400028f0eff */
[----:B-1----:R-:W-:-:S03]  /*8ff0*/  LEA.HI.X.SX32 R8, R71, R7, 0x1, P2 ;  /* 0x0000000747087211 */ /* 0x002fc600010f0eff */
[----:B------:R0:W-:Y:S01]  /*9000*/  STL [R1+0x424], R9 ;  /* 0x0004240901007387 */ /* 0x0001e20000100800 */
[----:B------:R-:W-:Y:S02]  /*9010*/  LEA.HI.X.SX32 R7, R72, R7, 0x1, P3 ;  /* 0x0000000748077211 */ /* 0x000fe400018f0eff */
[----:B------:R-:W-:Y:S02]  /*9020*/  CS2R R70, SRZ ;  /* 0x0000000000467805 */ /* 0x000fe4000001ff00 */
[----:B--2---:R-:W-:Y:S01]  /*9030*/  IADD3 R10, P3, R6, UR9, RZ ;  /* 0x00000009060a7c10 */ /* 0x004fe2000ff7e0ff */
[----:B------:R1:W-:Y:S01]  /*9040*/  STL [R1+0x42c], R8 ;  /* 0x00042c0801007387 */ /* 0x0003e20000100800 */
[----:B------:R-:W-:-:S03]  /*9050*/  CS2R R72, SRZ ;  /* 0x0000000000487805 */ /* 0x000fc6000001ff00 */
[----:B------:R2:W-:Y:S01]  /*9060*/  STL [R1+0x434], R7 ;  /* 0x0004340701007387 */ /* 0x0005e20000100800 */
[----:B0-----:R-:W-:Y:S01]  /*9070*/  IADD3.X R9, R4, UR11, RZ, P1, !PT ;  /* 0x0000000b04097c10 */ /* 0x001fe20008ffe4ff */
[----:B-1----:R-:W-:Y:S01]  /*9080*/  IMAD.SHL.U32 R8, R74, 0x10, RZ ;  /* 0x000000104a087824 */ /* 0x002fe200078e00ff */
[----:B------:R-:W-:Y:S02]  /*9090*/  CS2R R74, SRZ ;  /* 0x00000000004a7805 */ /* 0x000fe4000001ff00 */
[----:B--2---:R-:W-:Y:S02]  /*90a0*/  IADD3.X R7, R3, UR11, RZ, P0, !PT ;  /* 0x0000000b03077c10 */ /* 0x004fe400087fe4ff */
[----:B------:R-:W-:Y:S01]  /*90b0*/  STL [R1+0xd4c], R8 ;  /* 0x000d4c0801007387 */ /* 0x000fe20000100800 */
[----:B------:R-:W-:-:S03]  /*90c0*/  UIMAD UR11, UR48, 0x24, URZ ;  /* 0x00000024300b78a4 */ /* 0x000fc6000f8e023f */
[----:B------:R0:W-:Y:S04]  /*90d0*/  STL [R1+0x610], R9 ;  /* 0x0006100901007387 */ /* 0x0001e80000100800 */
[----:B------:R1:W-:Y:S01]  /*90e0*/  STL [R1+0x614], R7 ;  /* 0x0006140701007387 */ /* 0x0003e20000100800 */
[----:B0-----:R-:W-:Y:S02]  /*90f0*/  IADD3 R9, P1, R6, UR4, RZ ;  /* 0x0000000406097c10 */ /* 0x001fe4000ff3e0ff */
[----:B-1----:R-:W-:Y:S01]  /*9100*/  IADD3 R7, P0, R5, UR4, RZ ;  /* 0x0000000405077c10 */ /* 0x002fe2000ff1e0ff */
[----:B------:R-:W-:-:S04]  /*9110*/  USHF.R.S32.HI UR4, URZ, 0x1f, UR9 ;  /* 0x0000001f3f047899 */ /* 0x000fc80008011409 */
[----:B------:R0:W-:Y:S04]  /*9120*/  STL [R1+0x61c], R7 ;  /* 0x00061c0701007387 */ /* 0x0001e80000100800 */
[----:B------:R1:W-:Y:S01]  /*9130*/  STL [R1+0x624], R9 ;  /* 0x0006240901007387 */ /* 0x0003e20000100800 */
[----:B0-----:R-:W-:Y:S01]  /*9140*/  IADD3 R7, P2, R5, UR9, RZ ;  /* 0x0000000905077c10 */ /* 0x001fe2000ff5e0ff */
[----:B------:R-:W-:Y:S01]  /*9150*/  UMOV UR9, URZ ;  /* 0x0000003f00097c82 */ /* 0x000fe20008000000 */
[----:B-1----:R-:W-:-:S03]  /*9160*/  IADD3.X R9, R4, UR10, RZ, P0, !PT ;  /* 0x0000000a04097c10 */ /* 0x002fc600087fe4ff */
        /* <DEDUP_REMOVED lines=8> */
[----:B-1----:R-:W-:Y:S01]  /*91f0*/  IADD3.X R9, R4, UR4, RZ, P2, !PT ;  /* 0x0000000404097c10 */ /* 0x002fe200097fe4ff */
[----:B------:R-:W-:-:S04]  /*9200*/  USHF.R.S32.HI UR60, URZ, 0x1f, UR12 ;  /* 0x0000001f3f3c7899 */ /* 0x000fc8000801140c */
[----:B------:R1:W-:Y:S01]  /*9210*/  STL [R1+0x628], R9 ;  /* 0x0006280901007387 */ /* 0x0003e20000100800 */
[----:B0-----:R-:W-:Y:S01]  /*9220*/  IADD3.X R7, R3, UR4, RZ, P3, !PT ;  /* 0x0000000403077c10 */ /* 0x001fe20009ffe4ff */
[----:B------:R-:W-:-:S04]  /*9230*/  UMOV UR4, URZ ;  /* 0x0000003f00047c82 */ /* 0x000fc80008000000 */
[----:B------:R0:W-:Y:S01]  /*9240*/  STL [R1+0x630], R7 ;  /* 0x0006300701007387 */ /* 0x0001e20000100800 */
[----:B-1----:R-:W-:-:S03]  /*9250*/  IADD3 R9, P0, R5, UR29, RZ ;  /* 0x0000001d05097c10 */ /* 0x002fc6000ff1e0ff */
[----:B------:R-:W-:Y:S04]  /*9260*/  STL [R1+0x118], RZ ;  /* 0x000118ff01007387 */ /* 0x000fe80000100800 */
        /* <DEDUP_REMOVED lines=224> */
[----:B-1----:R-:W-:Y:S02]  /*a070*/  IADD3.X R9, R4, UR11, RZ, P0, !PT ;  /* 0x0000000b04097c10 */ /* 0x002fe400087fe4ff */
[----:B------:R-:W-:-:S03]  /*a080*/  IADD3 R10, P0, R5, UR8, RZ ;  /* 0x00000008050a7c10 */ /* 0x000fc6000ff1e0ff */
[----:B------:R1:W-:Y:S01]  /*a090*/  STL [R1+0x798], R9 ;  /* 0x0007980901007387 */ /* 0x0003e20000100800 */
[----:B0-----:R-:W-:-:S05]  /*a0a0*/  IADD3.X R7, R3, UR11, RZ, P1, !PT ;  /* 0x0000000b03077c10 */ /* 0x001fca0008ffe4ff */
[----:B------:R0:W-:Y:S01]  /*a0b0*/  STL [R1+0x7a0], R7 ;  /* 0x0007a00701007387 */ /* 0x0001e20000100800 */
[----:B-1----:R-:W-:-:S03]  /*a0c0*/  IADD3 R9, P1, R6, UR8, RZ ;  /* 0x0000000806097c10 */ /* 0x002fc6000ff3e0ff */
[----:B------:R1:W-:Y:S01]  /*a0d0*/  STL [R1+0x7ac], R10 ;  /* 0x0007ac0a01007387 */ /* 0x0003e20000100800 */
[----:B------:R-:W-:-:S03]  /*a0e0*/  UIADD3 UR8, UP0, UR20, 0x2, URZ ;  /* 0x0000000214087890 */ /* 0x000fc6000ff1e03f */
[----:B------:R2:W-:Y:S01]  /*a0f0*/  STL [R1+0x7b4], R9 ;  /* 0x0007b40901007387 */ /* 0x0005e20000100800 */
[----:B------:R-:W-:Y:S01]  /*a100*/  UIADD3.X UR9, UR9, 0x40000040, URZ, UP0, !UPT ;  /* 0x4000004009097890 */ /* 0x000fe200087fe43f */
[----:B0-----:R-:W-:Y:S02]  /*a110*/  LOP3.LUT R7, R8, 0x70, RZ, 0xc0, !PT ;  /* 0x0000007008077812 */ /* 0x001fe400078ec0ff */
[----:B------:R-:W-:Y:S02]  /*a120*/  IADD3.X R8, R4, UR10, RZ, P0, !PT ;  /* 0x0000000a04087c10 */ /* 0x000fe400087fe4ff */
[----:B-1----:R-:W-:Y:S01]  /*a130*/  IADD3 R10, P5, R6, UR12, RZ ;  /* 0x0000000c060a7c10 */ /* 0x002fe2000ffbe0ff */
[----:B------:R-:W-:Y:S02]  /*a140*/  IMAD R7, R153, 0x80, R7 ;  /* 0x0000008099077824 */ /* 0x000fe400078e0207 */
[----:B------:R0:W-:Y:S01]  /*a150*/  STL [R1+0x7a8], R8 ;  /* 0x0007a80801007387 */ /* 0x0001e20000100800 */
[----:B--2---:R-:W-:Y:S01]  /*a160*/  IADD3.X R9, R3, UR10, RZ, P1, !PT ;  /* 0x0000000a03097c10 */ /* 0x004fe20008ffe4ff */
[----:B------:R-:W-:-:S04]  /*a170*/  UIADD3 UR10, UP1, UR43, 0x2, URZ ;  /* 0x000000022b0a7890 */ /* 0x000fc8000ff3e03f */
[----:B------:R1:W-:Y:S01]  /*a180*/  STL [R1+0x7b0], R9 ;  /* 0x0007b00901007387 */ /* 0x0003e20000100800 */
[----:B------:R-:W-:Y:S02]  /*a190*/  UIADD3.X UR11, UR4, 0x40000040, URZ, UP1, !UPT ;  /* 0x40000040040b7890 */ /* 0x000fe40008ffe43f */
[----:B------:R-:W-:Y:S01]  /*a1a0*/  USHF.R.S32.HI UR4, URZ, 0x1f, UR7 ;  /* 0x0000001f3f047899 */ /* 0x000fe20008011407 */
[----:B0-----:R-:W-:-:S05]  /*a1b0*/  SHF.R.S32.HI R8, RZ, 0x7, R152 ;  /* 0x00000007ff087819 */ /* 0x001fca0000011498 */
[----:B------:R0:W-:Y:S01]  /*a1c0*/  STL [R1+0xd28], R8 ;  /* 0x000d280801007387 */ /* 0x0001e20000100800 */
[----:B-1----:R-:W-:-:S03]  /*a1d0*/  IADD3 R9, P2, R5, UR5, RZ ;  /* 0x0000000505097c10 */ /* 0x002fc6000ff5e0ff */
[----:B------:R-:W-:Y:S04]  /*a1e0*/  STL [R1+0xc2c], R7 ;  /* 0x000c2c0701007387 */ /* 0x000fe80000100800 */
[----:B------:R1:W-:Y:S01]  /*a1f0*/  STL [R1+0x7bc], R9 ;  /* 0x0007bc0901007387 */ /* 0x0003e20000100800 */
[----:B0-----:R-:W-:Y:S01]  /*a200*/  IADD3 R8, P3, R6, UR5, RZ ;  /* 0x0000000506087c10 */ /* 0x001fe2000ff7e0ff */
[----:B------:R-:W-:-:S04]  /*a210*/  USHF.R.S32.HI UR5, URZ, 0x1f, UR6 ;  /* 0x0000001f3f057899 */ /* 0x000fc80008011406 */
[----:B------:R0:W-:Y:S01]  /*a220*/  STL [R1+0x7c4], R8 ;  /* 0x0007c40801007387 */ /* 0x0001e20000100800 */
[----:B-1----:R-:W-:-:S05]  /*a230*/  IADD3 R9, P0, R5, UR61, RZ ;  /* 0x0000003d05097c10 */ /* 0x002fca000ff1e0ff */
[----:B------:R1:W-:Y:S01]  /*a240*/  STL [R1+0x7cc], R9 ;  /* 0x0007cc0901007387 */ /* 0x0003e20000100800 */
[----:B0-----:R-:W-:-:S05]  /*a250*/  IADD3 R8, P1, R6, UR61, RZ ;  /* 0x0000003d06087c10 */ /* 0x001fca000ff3e0ff */
[----:B------:R0:W-:Y:S01]  /*a260*/  STL [R1+0x7d4], R8 ;  /* 0x0007d40801007387 */ /* 0x0001e20000100800 */
[----:B-1----:R-:W-:-:S05]  /*a270*/  IADD3 R9, P4, R5, UR12, RZ ;  /* 0x0000000c05097c10 */ /* 0x002fca000ff9e0ff */
[----:B------:R1:W-:Y:S01]  /*a280*/  STL [R1+0x7dc], R9 ;  /* 0x0007dc0901007387 */ /* 0x0003e20000100800 */
[----:B0-----:R-:W-:-:S03]  /*a290*/  IADD3.X R8, R4, UR13, RZ, P2, !PT ;  /* 0x0000000d04087c10 */ /* 0x001fc600097fe4ff */
[----:B------:R0:W-:Y:S04]  /*a2a0*/  STL [R1+0x7e4], R10 ;  /* 0x0007e40a01007387 */ /* 0x0001e80000100800 */
[----:B------:R2:W-:Y:S01]  /*a2b0*/  STL [R1+0x7b8], R8 ;  /* 0x0007b80801007387 */ /* 0x0005e20000100800 */
[----:B-1----:R-:W-:Y:S01]  /*a2c0*/  IADD3.X R9, R3, UR13, RZ, P3, !PT ;  /* 0x0000000d03097c10 */ /* 0x002fe20009ffe4ff */
[----:B------:R-:W-:Y:S01]  /*a2d0*/  UIADD3.64 UR12, UR8, 0x2, URZ ;  /* 0x00000002080c7897 */ /* 0x000fe2000fffe03f */
[----:B0-----:R-:W-:-:S03]  /*a2e0*/  IADD3 R10, P3, R6, UR16, RZ ;  /* 0x00000010060a7c10 */ /* 0x001fc6000ff7e0ff */
[----:B------:R0:W-:Y:S01]  /*a2f0*/  STL [R1+0x7c0], R9 ;  /* 0x0007c00901007387 */ /* 0x0001e20000100800 */
[----:B--2---:R-:W-:-:S05]  /*a300*/  IADD3 R8, P2, R5, UR16, RZ ;  /* 0x0000001005087c10 */ /* 0x004fca000ff5e0ff */
        /* <DEDUP_REMOVED lines=17> */
[----:B--2---:R-:W-:Y:S02]  /*a420*/  IADD3 R8, P4, R5, UR54, RZ ;  /* 0x0000003605087c10 */ /* 0x004fe4000ff9e0ff */
[----:B------:R-:W-:-:S03]  /*a430*/  ULDC UR61, c[0x0][0x238] ;  /* 0x00008e00003d7ab9 */ /* 0x000fc60000000800 */
        /* <DEDUP_REMOVED lines=14> */
[----:B------:R-:W-:Y:S02]  /*a520*/  UIADD3.64 UR52, UR8, 0x202, URZ ;  /* 0x0000020208347897 */ /* 0x000fe4000fffe03f */
[----:B------:R-:W-:Y:S01]  /*a530*/  UIADD3.64 UR52, UR8, 0x604, URZ ;  /* 0x0000060408347897 */ /* 0x000fe2000fffe03f */
[----:B0-----:R-:W-:Y:S01]  /*a540*/  IADD3 R10, P1, R6, UR50, RZ ;  /* 0x00000032060a7c10 */ /* 0x001fe2000ff3e0ff */
        /* <DEDUP_REMOVED lines=78> */
[----:B-1----:R-:W-:Y:S02]  /*aa30*/  IADD3.X R8, R3, UR47, RZ, P1, !PT ;  /* 0x0000002f03087c10 */ /* 0x002fe40008ffe4ff */
        /* <DEDUP_REMOVED lines=18> */
[----:B0-----:R-:W-:-:S03]  /*ab60*/  LOP3.LUT R10, R7, 0x20, RZ, 0x3c, !PT ;  /* 0x00000020070a7812 */ /* 0x001fc600078e3cff */
[----:B------:R0:W-:Y:S01]  /*ab70*/  STL [R1+0x8b0], R8 ;  /* 0x0008b00801007387 */ /* 0x0001e20000100800 */
[----:B--2---:R-:W-:-:S05]  /*ab80*/  LOP3.LUT R9, R7, 0x10, RZ, 0x3c, !PT ;  /* 0x0000001007097812 */ /* 0x004fca00078e3cff */
[----:B------:R1:W-:Y:S01]  /*ab90*/  STL [R1+0xc48], R9 ;  /* 0x000c480901007387 */ /* 0x0003e20000100800 */
[----:B0-----:R-:W-:-:S03]  /*aba0*/  LOP3.LUT R8, R7, 0x30, RZ, 0x3c, !PT ;  /* 0x0000003007087812 */ /* 0x001fc600078e3cff */
[----:B------:R0:W-:Y:S04]  /*abb0*/  STL [R1+0xc44], R10 ;  /* 0x000c440a01007387 */ /* 0x0001e80000100800 */
[----:B------:R2:W-:Y:S01]  /*abc0*/  STL [R1+0xc40], R8 ;  /* 0x000c400801007387 */ /* 0x0005e20000100800 */
[C---:B-1----:R-:W-:Y:S02]  /*abd0*/  LOP3.LUT R9, R7.reuse, 0x40, RZ, 0x3c, !PT ;  /* 0x0000004007097812 */ /* 0x042fe400078e3cff */
[----:B0-----:R-:W-:-:S03]  /*abe0*/  LOP3.LUT R10, R7, 0x50, RZ, 0x3c, !PT ;  /* 0x00000050070a7812 */ /* 0x001fc600078e3cff */
[----:B------:R0:W-:Y:S01]  /*abf0*/  STL [R1+0xc3c], R9 ;  /* 0x000c3c0901007387 */ /* 0x0001e20000100800 */
[----:B--2---:R-:W-:-:S03]  /*ac00*/  LOP3.LUT R8, R7, 0x60, RZ, 0x3c, !PT ;  /* 0x0000006007087812 */ /* 0x004fc600078e3cff */
[----:B------:R-:W-:Y:S04]  /*ac10*/  STL [R1+0xc38], R10 ;  /* 0x000c380a01007387 */ /* 0x000fe80000100800 */
[----:B------:R1:W-:Y:S01]  /*ac20*/  STL [R1+0xc34], R8 ;  /* 0x000c340801007387 */ /* 0x0003e20000100800 */
[----:B0-----:R-:W-:Y:S02]  /*ac30*/  LOP3.LUT R9, R7, 0x70, RZ, 0x3c, !PT ;  /* 0x0000007007097812 */ /* 0x001fe400078e3cff */
[----:B------:R-:W-:-:S03]  /*ac40*/  IADD3 R7, P6, R5, UR22, RZ ;  /* 0x0000001605077c10 */ /* 0x000fc6000ffde0ff */
[----:B------:R0:W-:Y:S01]  /*ac50*/  STL [R1+0xc30], R9 ;  /* 0x000c300901007387 */ /* 0x0001e20000100800 */
[----:B-1----:R-:W-:-:S03]  /*ac60*/  IADD3 R8, P3, R6, UR22, RZ ;  /* 0x0000001606087c10 */ /* 0x002fc6000ff7e0ff */
[----:B------:R1:W-:Y:S01]  /*ac70*/  STL [R1+0x8dc], R7 ;  /* 0x0008dc0701007387 */ /* 0x0003e20000100800 */
[----:B------:R-:W-:-:S03]  /*ac80*/  UMOV UR22, UR43 ;  /* 0x0000002b00167c82 */ /* 0x000fc60008000000 */
[----:B------:R2:W-:Y:S01]  /*ac90*/  STL [R1+0x8e4], R8 ;  /* 0x0008e40801007387 */ /* 0x0005e20000100800 */
[----:B0-----:R-:W-:Y:S02]  /*aca0*/  IADD3 R9, P2, R5, UR23, RZ ;  /* 0x0000001705097c10 */ /* 0x001fe4000ff5e0ff */
[----:B-1----:R-:W-:-:S03]  /*acb0*/  IADD3.X R7, R4, UR31, RZ, P1, !PT ;  /* 0x0000001f04077c10 */ /* 0x002fc60008ffe4ff */
[----:B------:R0:W-:Y:S01]  /*acc0*/  STL [R1+0x8ec], R9 ;  /* 0x0008ec0901007387 */ /* 0x0001e20000100800 */
[----:B--2---:R-:W-:-:S03]  /*acd0*/  IADD3 R8, P1, R6, UR23, RZ ;  /* 0x0000001706087c10 */ /* 0x004fc6000ff3e0ff */
[----:B------:R1:W-:Y:S01]  /*ace0*/  STL [R1+0x8b8], R7 ;  /* 0x0008b80701007387 */ /* 0x0003e20000100800 */
[----:B------:R-:W-:-:S03]  /*acf0*/  UMOV UR23, 0x40000040 ;  /* 0x4000004000177882 */ /* 0x000fc60000000000 */
[----:B------:R2:W-:Y:S01]  /*ad00*/  STL [R1+0x8f4], R8 ;  /* 0x0008f40801007387 */ /* 0x0005e20000100800 */
[----:B0-----:R-:W-:Y:S02]  /*ad10*/  IADD3.X R9, R3, UR31, RZ, P0, !PT ;  /* 0x0000001f03097c10 */ /* 0x001fe400087fe4ff */
[----:B-1----:R-:W-:-:S03]  /*ad20*/  IADD3 R7, P0, R5, UR26, RZ ;  /* 0x0000001a05077c10 */ /* 0x002fc6000ff1e0ff */
[----:B------:R0:W-:Y:S01]  /*ad30*/  STL [R1+0x8c0], R9 ;  /* 0x0008c00901007387 */ /* 0x0001e20000100800 */
[----:B--2---:R-:W-:-:S03]  /*ad40*/  IADD3.X R8, R4, UR34, RZ, P5, !PT ;  /* 0x0000002204087c10 */ /* 0x004fc6000affe4ff */
[----:B------:R1:W-:Y:S04]  /*ad50*/  STL [R1+0x8fc], R7 ;  /* 0x0008fc0701007387 */ /* 0x0003e80000100800 */
[----:B------:R2:W-:Y:S01]  /*ad60*/  STL [R1+0x8c8], R8 ;  /* 0x0008c80801007387 */ /* 0x0005e20000100800 */
[----:B0-----:R-:W-:Y:S02]  /*ad70*/  IADD3 R9, P5, R6, UR26, RZ ;  /* 0x0000001a06097c10 */ /* 0x001fe4000ffbe0ff */
[----:B-1----:R-:W-:-:S03]  /*ad80*/  IADD3.X R7, R3, UR34, RZ, P4, !PT ;  /* 0x0000002203077c10 */ /* 0x002fc6000a7fe4ff */
[----:B------:R-:W-:Y:S01]  /*ad90*/  STL [R1+0x904], R9 ;  /* 0x0009040901007387 */ /* 0x000fe20000100800 */
[----:B--2---:R-:W-:-:S03]  /*ada0*/  IADD3 R8, P4, R5, UR27, RZ ;  /* 0x0000001b05087c10 */ /* 0x004fc6000ff9e0ff */
[----:B------:R0:W-:Y:S04]  /*adb0*/  STL [R1+0x8d0], R7 ;  /* 0x0008d00701007387 */ /* 0x0001e80000100800 */
[----:B------:R1:W-:Y:S01]  /*adc0*/  STL [R1+0x90c], R8 ;  /* 0x00090c0801007387 */ /* 0x0003e20000100800 */
[----:B0-----:R-:W-:Y:S02]  /*add0*/  IADD3.X R7, R4, UR35, RZ, P6, !PT ;  /* 0x0000002304077c10 */ /* 0x001fe4000b7fe4ff */
[----:B------:R-:W-:Y:S02]  /*ade0*/  IADD3 R9, P6, R6, UR27, RZ ;  /* 0x0000001b06097c10 */ /* 0x000fe4000ffde0ff */
[----:B-1----:R-:W-:Y:S01]  /*adf0*/  IADD3.X R8, R3, UR35, RZ, P3, !PT ;  /* 0x0000002303087c10 */ /* 0x002fe20009ffe4ff */
[----:B------:R0:W-:Y:S04]  /*ae00*/  STL [R1+0x8d8], R7 ;  /* 0x0008d80701007387 */ /* 0x0001e80000100800 */
[----:B------:R1:W-:Y:S04]  /*ae10*/  STL [R1+0x914], R9 ;  /* 0x0009140901007387 */ /* 0x0003e80000100800 */
[----:B------:R2:W-:Y:S01]  /*ae20*/  STL [R1+0x8e0], R8 ;  /* 0x0008e00801007387 */ /* 0x0005e20000100800 */
[----:B0-----:R-:W-:-:S02]  /*ae30*/  IADD3 R7, P3, R5, UR61, RZ ;  /* 0x0000003d05077c10 */ /* 0x001fc4000ff7e0ff */
[----:B-1----:R-:W-:-:S03]  /*ae40*/  IADD3.X R9, R4, UR38, RZ, P2, !PT ;  /* 0x0000002604097c10 */ /* 0x002fc600097fe4ff */
[----:B------:R0:W-:Y:S01]  /*ae50*/  STL [R1+0x91c], R7 ;  /* 0x00091c0701007387 */ /* 0x0001e20000100800 */
[----:B--2---:R-:W-:-:S03]  /*ae60*/  IADD3 R8, P2, R6, UR21, RZ ;  /* 0x0000001506087c10 */ /* 0x004fc6000ff5e0ff */
[----:B------:R1:W-:Y:S04]  /*ae70*/  STL [R1+0x8e8], R9 ;  /* 0x0008e80901007387 */ /* 0x0003e80000100800 */
[----:B------:R2:W-:Y:S01]  /*ae80*/  STL [R1+0x924], R8 ;  /* 0x0009240801007387 */ /* 0x0005e20000100800 */
[----:B0-----:R-:W-:Y:S02]  /*ae90*/  IADD3.X R7, R3, UR38, RZ, P1, !PT ;  /* 0x0000002603077c10 */ /* 0x001fe40008ffe4ff */
[----:B-1----:R-:W-:-:S03]  /*aea0*/  IADD3.X R9, R4, UR39, RZ, P0, !PT ;  /* 0x0000002704097c10 */ /* 0x002fc600087fe4ff */
[----:B------:R0:W-:Y:S01]  /*aeb0*/  STL [R1+0x8f0], R7 ;  /* 0x0008f00701007387 */ /* 0x0001e20000100800 */
[----:B--2---:R-:W-:-:S03]  /*aec0*/  IADD3.X R8, R3, UR39, RZ, P5, !PT ;  /* 0x0000002703087c10 */ /* 0x004fc6000affe4ff */
        /* <DEDUP_REMOVED lines=8> */
[----:B0-----:R-:W-:-:S05]  /*af50*/  IADD3.X R7, R3, UR30, RZ, P2, !PT ;  /* 0x0000001e03077c10 */ /* 0x001fca00097fe4ff */
[----:B------:R1:W-:Y:S02]  /*af60*/  STL [R1+0x920], R7 ;  /* 0x0009200701007387 */ /* 0x0003e40000100800 */
.L_x_2:
[----:B-1----:R-:W2:Y:S04]  /*af70*/  LDL R7, [R1+0x118] ;  /* 0x0001180001077983 */ /* 0x002ea80000100800 */
[----:B------:R-:W-:Y:S04]  /*af80*/  STL [R1+0x10a0], R223 ;  /* 0x0010a0df01007387 */ /* 0x000fe80000100800 */
        /* <DEDUP_REMOVED lines=133> */
[----:B------:R-:W-:Y:S01]  /*b7e0*/  STL [R1+0xe94], R225 ;  /* 0x000e94e101007387 */ /* 0x000fe20000100800 */
[----:B------:R-:W-:-:S03]  /*b7f0*/  MOV R9, UR49 ;  /* 0x0000003100097c02 */ /* 0x000fc60008000f00 */
[----:B------:R-:W-:Y:S01]  /*b800*/  STL [R1+0xe90], R220 ;  /* 0x000e90dc01007387 */ /* 0x000fe20000100800 */
[----:B------:R-:W-:-:S03]  /*b810*/  MOV R8, UR48 ;  /* 0x0000003000087c02 */ /* 0x000fc60008000f00 */
[----:B------:R-:W-:Y:S01]  /*b820*/  STL [R1+0xe8c], R215 ;  /* 0x000e8cd701007387 */ /* 0x000fe20000100800 */
[----:B------:R-:W-:-:S03]  /*b830*/  MOV R14, UR53 ;  /* 0x00000035000e7c02 */ /* 0x000fc60008000f00 */
[----:B------:R-:W-:Y:S04]  /*b840*/  STL [R1+0xe88], R224 ;  /* 0x000e88e001007387 */ /* 0x000fe80000100800 */
[----:B------:R-:W-:Y:S04]  /*b850*/  STL [R1+0xe84], R219 ;  /* 0x000e84db01007387 */ /* 0x000fe80000100800 */
[----:B------:R-:W-:Y:S04]  /*b860*/  STL [R1+0xe80], R214 ;  /* 0x000e80d601007387 */ /* 0x000fe80000100800 */
[----:B-----5:R-:W-:Y:S04]  /*b870*/  STL [R1+0xd54], R2 ;  /* 0x000d540201007387 */ /* 0x020fe80000100800 */
[----:B------:R0:W-:Y:S04]  /*b880*/  STL [R1+0xd50], R0 ;  /* 0x000d500001007387 */ /* 0x0001e80000100800 */
[----:B0-----:R-:W3:Y:S04]  /*b890*/  LDL.LU R0, [R1+0x238] ;  /* 0x0002380001007983 */ /* 0x001ee80000300800 */
[----:B------:R0:W-:Y:S04]  /*b8a0*/  STL [R1+0xc68], R9 ;  /* 0x000c680901007387 */ /* 0x0001e80000100800 */
[----:B------:R1:W-:Y:S04]  /*b8b0*/  STL [R1+0xc64], R8 ;  /* 0x000c640801007387 */ /* 0x0003e80000100800 */
[----:B------:R4:W-:Y:S01]  /*b8c0*/  STL [R1+0xc60], R14 ;  /* 0x000c600e01007387 */ /* 0x0009e20000100800 */
[----:B0-----:R-:W-:-:S02]  /*b8d0*/  MOV R9, UR52 ;  /* 0x0000003400097c02 */ /* 0x001fc40008000f00 */
[----:B-1----:R-:W-:-:S03]  /*b8e0*/  MOV R8, UR7 ;  /* 0x0000000700087c02 */ /* 0x002fc60008000f00 */
[----:B------:R0:W-:Y:S01]  /*b8f0*/  STL [R1+0xc5c], R9 ;  /* 0x000c5c0901007387 */ /* 0x0001e20000100800 */
[----:B----4-:R-:W-:-:S03]  /*b900*/  MOV R14, UR6 ;  /* 0x00000006000e7c02 */ /* 0x010fc60008000f00 */
[----:B------:R1:W-:Y:S04]  /*b910*/  STL [R1+0xc58], R8 ;  /* 0x000c580801007387 */ /* 0x0003e80000100800 */
[----:B------:R4:W-:Y:S01]  /*b920*/  STL [R1+0xc54], R14 ;  /* 0x000c540e01007387 */ /* 0x0009e20000100800 */
[----:B0-----:R-:W-:Y:S02]  /*b930*/  MOV R9, UR5 ;  /* 0x0000000500097c02 */ /* 0x001fe40008000f00 */
[----:B-1----:R-:W-:-:S03]  /*b940*/  MOV R8, UR4 ;  /* 0x0000000400087c02 */ /* 0x002fc60008000f00 */
[----:B------:R-:W-:Y:S01]  /*b950*/  STL [R1+0xc50], R9 ;  /* 0x000c500901007387 */ /* 0x000fe20000100800 */
[----:B----4-:R-:W2:Y:S03]  /*b960*/  LDC R14, c[0x0][0x230] ;  /* 0x00008c00ff0e7b82 */ /* 0x010ea60000000800 */
[----:B------:R0:W-:Y:S01]  /*b970*/  STL [R1+0xc4c], R8 ;  /* 0x000c4c0801007387 */ /* 0x0001e20000100800 */
[----:B------:R-:W-:-:S03]  /*b980*/  PRMT R197, RZ, 0x7610, R197 ;  /* 0x00007610ffc57816 */ /* 0x000fc600000000c5 */
[----:B------:R-:W4:Y:S04]  /*b990*/  LDL R21, [R1+0x918] ;  /* 0x0009180001157983 */ /* 0x000f280000100800 */
[----:B------:R-:W3:Y:S01]  /*b9a0*/  LDL R20, [R1+0x91c] ;  /* 0x00091c0001147983 */ /* 0x000ee20000100800 */
[----:B--2---:R-:W-:-:S05]  /*b9b0*/  IMAD R14, R7, -0x80, R14 ;  /* 0xffffff80070e7824 */ /* 0x004fca00078e020e */
[----:B------:R-:W-:Y:S01]  /*b9c0*/  ISETP.GT.AND P0, PT, R14, RZ, PT ;  /* 0x000000ff0e00720c */ /* 0x000fe20003f04270 */
[----:B------:R-:W-:Y:S04]  /*b9d0*/  STL [R1+0xd68], R3 ;  /* 0x000d680301007387 */ /* 0x000fe80000100800 */
[----:B------:R-:W-:Y:S04]  /*b9e0*/  STL [R1+0xd6c], R6 ;  /* 0x000d6c0601007387 */ /* 0x000fe80000100800 */
[----:B------:R-:W-:Y:S04]  /*b9f0*/  STL [R1+0xd74], R5 ;  /* 0x000d740501007387 */ /* 0x000fe80000100800 */
[----:B0-----:R-:W-:-:S02]  /*ba00*/  @P0 IMAD.MOV.U32 R8, RZ, RZ, R5 ;  /* 0x000000ffff080224 */ /* 0x001fc400078e0005 */
[----:B------:R-:W-:Y:S01]  /*ba10*/  @P0 IMAD.MOV.U32 R9, RZ, RZ, R4 ;  /* 0x000000ffff090224 */ /* 0x000fe200078e0004 */
[----:B------:R-:W-:Y:S04]  /*ba20*/  STL [R1+0xd70], R4 ;  /* 0x000d700401007387 */ /* 0x000fe80000100800 */
[----:B------:R0:W2:Y:S04]  /*ba30*/  @P0 LDG.E.U8 R197, desc[UR56][R8.64] ;  /* 0x0000003808c50981 */ /* 0x0000a8000c1e1100 */
[----:B------:R-:W0:Y:S04]  /*ba40*/  LDL R8, [R1+0x920] ;  /* 0x0009200001087983 */ /* 0x000e280000100800 */
[----:B------:R-:W0:Y:S01]  /*ba50*/  LDL R9, [R1+0x924] ;  /* 0x0009240001097983 */ /* 0x000e220000100800 */
[----:B------:R-:W-:-:S02]  /*ba60*/  ISETP.GT.AND P1, PT, R14, 0x1, PT ;  /* 0x000000010e00780c */ /* 0x000fc40003f24270 */
[----:B------:R-:W-:Y:S02]  /*ba70*/  PRMT R203, RZ, 0x7610, R203 ;  /* 0x00007610ffcb7816 */ /* 0x000fe400000000cb */
[----:B------:R-:W-:-:S09]  /*ba80*/  PRMT R198, RZ, 0x7610, R198 ;  /* 0x00007610ffc67816 */ /* 0x000fd200000000c6 */
[----:B0-----:R-:W-:-:S04]  /*ba90*/  @P1 LOP3.LUT R9, R9, R8, RZ, 0x3c, !PT ;  /* 0x0000000809091212 */ /* 0x001fc800078e3cff */
[----:B------:R-:W-:-:S04]  /*baa0*/  @P1 LOP3.LUT R8, R9, R8, RZ, 0x3c, !PT ;  /* 0x0000000809081212 */ /* 0x000fc800078e3cff */
[----:B------:R-:W-:-:S05]  /*bab0*/  @P1 LOP3.LUT R9, R9, R8, RZ, 0x3c, !PT ;  /* 0x0000000809091212 */ /* 0x000fca00078e3cff */
[----:B------:R3:W2:Y:S02]  /*bac0*/  @P1 LDG.E.U8 R203, desc[UR56][R8.64] ;  /* 0x0000003808cb1981 */ /* 0x0006a4000c1e1100 */
[----:B---3--:R-:W-:Y:S02]  /*bad0*/  @P1 IMAD.MOV.U32 R8, RZ, RZ, R20 ;  /* 0x000000ffff081224 */ /* 0x008fe400078e0014 */
[----:B----4-:R-:W-:Y:S01]  /*bae0*/  @P1 IMAD.MOV.U32 R9, RZ, RZ, R21 ;  /* 0x000000ffff091224 */ /* 0x010fe200078e0015 */
[----:B------:R-:W-:Y:S02]  /*baf0*/  ISETP.GT.AND P2, PT, R14, 0x2, PT ;  /* 0x000000020e00780c */ /* 0x000fe40003f44270 */
[----:B------:R-:W-:Y:S02]  /*bb00*/  PRMT R161, RZ, 0x7610, R161 ;  /* 0x00007610ffa17816 */ /* 0x000fe400000000a1 */
[----:B------:R-:W-:Y:S01]  /*bb10*/  PRMT R195, RZ, 0x7610, R195 ;  /* 0x00007610ffc37816 */ /* 0x000fe200000000c3 */
[----:B------:R0:W3:Y:S01]  /*bb20*/  @P1 LDG.E.U8 R198, desc[UR56][R8.64] ;  /* 0x0000003808c61981 */ /* 0x0000e2000c1e1100 */
[----:B------:R-:W-:Y:S01]  /*bb30*/  PRMT R168, RZ, 0x7610, R168 ;  /* 0x00007610ffa87816 */ /* 0x000fe200000000a8 */
[----:B------:R-:W-:Y:S01]  /*bb40*/  @P0 IMAD.MOV.U32 R7, RZ, RZ, R3 ;  /* 0x000000ffff070224 */ /* 0x000fe200078e0003 */
[----:B------:R-:W-:Y:S01]  /*bb50*/  PRMT R202, RZ, 0x7610, R202 ;  /* 0x00007610ffca7816 */ /* 0x000fe200000000ca */
[----:B------:R-:W4:Y:S04]  /*bb60*/  LDL R21, [R1+0x8f0] ;  /* 0x0008f00001157983 */ /* 0x000f280000100800 */
[----:B------:R-:W2:Y:S04]  /*bb70*/  @P0 LDG.E.U8 R168, desc[UR56][R6.64] ;  /* 0x0000003806a80981 */ /* 0x000ea8000c1e1100 */
[----:B------:R-:W0:Y:S04]  /*bb80*/  LDL R8, [R1+0x910] ;  /* 0x0009100001087983 */ /* 0x000e280000100800 */
[----:B------:R-:W0:Y:S04]  /*bb90*/  LDL R9, [R1+0x914] ;  /* 0x0009140001097983 */ /* 0x000e280000100800 */
[----:B------:R-:W3:Y:S01]  /*bba0*/  LDL R20, [R1+0x8f4] ;  /* 0x0008f40001147983 */ /* 0x000ee20000100800 */
[----:B0-----:R-:W-:-:S04]  /*bbb0*/  @P2 LOP3.LUT R9, R9, R8, RZ, 0x3c, !PT ;  /* 0x0000000809092212 */ /* 0x001fc800078e3cff */
[----:B------:R-:W-:-:S04]  /*bbc0*/  @P2 LOP3.LUT R8, R9, R8, RZ, 0x3c, !PT ;  /* 0x0000000809082212 */ /* 0x000fc800078e3cff */
[----:B------:R-:W-:-:S05]  /*bbd0*/  @P2 LOP3.LUT R9, R9, R8, RZ, 0x3c, !PT ;  /* 0x0000000809092212 */ /* 0x000fca00078e3cff */
[----:B------:R0:W2:Y:S04]  /*bbe0*/  @P2 LDG.E.U8 R161, desc[UR56][R8.64] ;  /* 0x0000003808a12981 */ /* 0x0000a8000c1e1100 */
[----:B------:R-:W0:Y:S04]  /*bbf0*/  LDL R8, [R1+0x908] ;  /* 0x0009080001087983 */ /* 0x000e280000100800 */
[----:B------:R-:W0:Y:S02]  /*bc00*/  LDL R9, [R1+0x90c] ;  /* 0x00090c0001097983 */ /* 0x000e240000100800 */
[----:B0-----:R-:W-:-:S04]  /*bc10*/  @P2 LOP3.LUT R9, R9, R8, RZ, 0x3c, !PT ;  /* 0x0000000809092212 */ /* 0x001fc800078e3cff */
[----:B------:R-:W-:-:S04]  /*bc20*/  @P2 LOP3.LUT R8, R9, R8, RZ, 0x3c, !PT ;  /* 0x0000000809082212 */ /* 0x000fc800078e3cff */
[----:B------:R-:W-:-:S05]  /*bc30*/  @P2 LOP3.LUT R9, R9, R8, RZ, 0x3c, !PT ;  /* 0x0000000809092212 */ /* 0x000fca00078e3cff */
[----:B------:R0:W2:Y:S04]  /*bc40*/  @P2 LDG.E.U8 R195, desc[UR56][R8.64] ;  /* 0x0000003808c32981 */ /* 0x0000a8000c1e1100 */
[----:B------:R-:W0:Y:S04]  /*bc50*/  LDL R8, [R1+0x900] ;  /* 0x0009000001087983 */ /* 0x000e280000100800 */
[----:B------:R-:W0:Y:S01]  /*bc60*/  LDL R9, [R1+0x904] ;  /* 0x0009040001097983 */ /* 0x000e220000100800 */
[----:B------:R-:W-:-:S13]  /*bc70*/  ISETP.GT.AND P0, PT, R14, 0x3, PT ;  /* 0x000000030e00780c */ /* 0x000fda0003f04270 */
[----:B0-----:R-:W-:-:S04]  /*bc80*/  @P0 LOP3.LUT R9, R9, R8, RZ, 0x3c, !PT ;  /* 0x0000000809090212 */ /* 0x001fc800078e3cff */
[----:B------:R-:W-:-:S04]  /*bc90*/  @P0 LOP3.LUT R8, R9, R8, RZ, 0x3c, !PT ;  /* 0x0000000809080212 */ /* 0x000fc800078e3cff */
[----:B------:R-:W-:-:S05]  /*bca0*/  @P0 LOP3.LUT R9, R9, R8, RZ, 0x3c, !PT ;  /* 0x0000000809090212 */ /* 0x000fca00078e3cff */
[----:B------:R0:W2:Y:S04]  /*bcb0*/  @P0 LDG.E.U8 R202, desc[UR56][R8.64] ;  /* 0x0000003808ca0981 */ /* 0x0000a8000c1e1100 */
[----:B------:R-:W0:Y:S04]  /*bcc0*/  LDL R8, [R1+0x8f8] ;  /* 0x0008f80001087983 */ /* 0x000e280000100800 */
[----:B------:R-:W0:Y:S01]  /*bcd0*/  LDL R9, [R1+0x8fc] ;  /* 0x0008fc0001097983 */ /* 0x000e220000100800 */
[----:B------:R-:W-:Y:S02]  /*bce0*/  ISETP.GT.AND P1, PT, R14, 0x4, PT ;  /* 0x000000040e00780c */ /* 0x000fe40003f24270 */
[----:B------:R-:W-:-:S02]  /*bcf0*/  PRMT R196, RZ, 0x7610, R196 ;  /* 0x00007610ffc47816 */ /* 0x000fc400000000c4 */
[----:B------:R-:W-:Y:S02]  /*bd00*/  PRMT R163, RZ, 0x7610, R163 ;  /* 0x00007610ffa37816 */ /* 0x000fe400000000a3 */
[----:B0-----:R-:W-:-:S04]  /*bd10*/  @P0 LOP3.LUT R9, R9, R8, RZ, 0x3c, !PT ;  /* 0x0000000809090212 */ /* 0x001fc800078e3cff */
[----:B------:R-:W-:-:S04]  /*bd20*/  @P0 LOP3.LUT R8, R9, R8, RZ, 0x3c, !PT ;  /* 0x0000000809080212 */ /* 0x000fc800078e3cff */
[----:B------:R-:W-:-:S05]  /*bd30*/  @P0 LOP3.LUT R9, R9, R8, RZ, 0x3c, !PT ;  /* 0x0000000809090212 */ /* 0x000fca00078e3cff */
[----:B------:R3:W2:Y:S02]  /*bd40*/  @P0 LDG.E.U8 R196, desc[UR56][R8.64] ;  /* 0x0000003808c40981 */ /* 0x0006a4000c1e1100 */
[----:B---3--:R-:W-:Y:S02]  /*bd50*/  @P1 IMAD.MOV.U32 R8, RZ, RZ, R20 ;  /* 0x000000ffff081224 */ /* 0x008fe400078e0014 */
[----:B----4-:R-:W-:Y:S01]  /*bd60*/  @P1 IMAD.MOV.U32 R9, RZ, RZ, R21 ;  /* 0x000000ffff091224 */ /* 0x010fe200078e0015 */
[----:B------:R-:W-:Y:S01]  /*bd70*/  PRMT R193, RZ, 0x7610, R193 ;  /* 0x00007610ffc17816 */ /* 0x000fe200000000c1 */
[----:B------:R-:W3:Y:S04]  /*bd80*/  LDL R21, [R1+0x8c8] ;  /* 0x0008c80001157983 */ /* 0x000ee80000100800 */
[----:B------:R0:W4:Y:S01]  /*bd90*/  @P1 LDG.E.U8 R163, desc[UR56][R8.64] ;  /* 0x0000003808a31981 */ /* 0x000122000c1e1100 */
[----:B------:R-:W-:-:S02]  /*bda0*/  ISETP.GT.AND P2, PT, R14, 0x5, PT ;  /* 0x000000050e00780c */ /* 0x000fc40003f44270 */
[----:B------:R-:W-:Y:S01]  /*bdb0*/  PRMT R201, RZ, 0x7610, R201 ;  /* 0x00007610ffc97816 */ /* 0x000fe200000000c9 */
[----:B------:R-:W2:Y:S04]  /*bdc0*/  LDL R20, [R1+0x8cc] ;  /* 0x0008cc0001147983 */ /* 0x000ea80000100800 */
[----:B------:R-:W0:Y:S04]  /*bdd0*/  LDL R8, [R1+0x8e8] ;  /* 0x0008e80001087983 */ /* 0x000e280000100800 */
[----:B------:R-:W0:Y:S02]  /*bde0*/  LDL R9, [R1+0x8ec] ;  /* 0x0008ec0001097983 */ /* 0x000e240000100800 */
[----:B0-----:R-:W-:-:S04]  /*bdf0*/  @P1 LOP3.LUT R9, R9, R8, RZ, 0x3c, !PT ;  /* 0x0000000809091212 */ /* 0x001fc800078e3cff */
[----:B------:R-:W-:-:S04]  /*be00*/  @P1 LOP3.LUT R8, R9, R8, RZ, 0x3c, !PT ;  /* 0x0000000809081212 */ /* 0x000fc800078e3cff */
[----:B------:R-:W-:-:S05]  /*be10*/  @P1 LOP3.LUT R9, R9, R8, RZ, 0x3c, !PT ;  /* 0x0000000809091212 */ /* 0x000fca00078e3cff */
[----:B------:R0:W4:Y:S04]  /*be20*/  @P1 LDG.E.U8 R193, desc[UR56][R8.64] ;  /* 0x0000003808c11981 */ /* 0x000128000c1e1100 */
[----:B------:R-:W0:Y:S04]  /*be30*/  LDL R8, [R1+0x8e0] ;  /* 0x0008e00001087983 */ /* 0x000e280000100800 */
[----:B------:R-:W0:Y:S02]  /*be40*/  LDL R9, [R1+0x8e4] ;  /* 0x0008e40001097983 */ /* 0x000e240000100800 */
[----:B0-----:R-:W-:-:S04]  /*be50*/  @P2 LOP3.LUT R9, R9, R8, RZ, 0x3c, !PT ;  /* 0x0000000809092212 */ /* 0x001fc800078e3cff */
[----:B------:R-:W-:-:S04]  /*be60*/  @P2 LOP3.LUT R8, R9, R8, RZ, 0x3c, !PT ;  /* 0x0000000809082212 */ /* 0x000fc800078e3cff */
[----:B------:R-:W-:-:S05]  /*be70*/  @P2 LOP3.LUT R9, R9, R8, RZ, 0x3c, !PT ;  /* 0x0000000809092212 */ /* 0x000fca00078e3cff */
[----:B------:R0:W4:Y:S04]  /*be80*/  @P2 LDG.E.U8 R201, desc[UR56][R8.64] ;  /* 0x0000003808c92981 */ /* 0x000128000c1e1100 */
[----:B------:R-:W0:Y:S04]  /*be90*/  LDL R8, [R1+0x8d8] ;  /* 0x0008d80001087983 */ /* 0x000e280000100800 */
[----:B------:R-:W0:Y:S01]  /*bea0*/  LDL R9, [R1+0x8dc] ;  /* 0x0008dc0001097983 */ /* 0x000e220000100800 */
[----:B------:R-:W-:Y:S02]  /*beb0*/  PRMT R194, RZ, 0x7610, R194 ;  /* 0x00007610ffc27816 */ /* 0x000fe400000000c2 */
[----:B0-----:R-:W-:-:S04]  /*bec0*/  @P2 LOP3.LUT R9, R9, R8, RZ, 0x3c, !PT ;  /* 0x0000000809092212 */ /* 0x001fc800078e3cff */
[----:B------:R-:W-:-:S04]  /*bed0*/  @P2 LOP3.LUT R8, R9, R8, RZ, 0x3c, !PT ;  /* 0x0000000809082212 */ /* 0x000fc800078e3cff */
[----:B------:R-:W-:-:S05]  /*bee0*/  @P2 LOP3.LUT R9, R9, R8, RZ, 0x3c, !PT ;  /* 0x0000000809092212 */ /* 0x000fca00078e3cff */
[----:B------:R0:W4:Y:S04]  /*bef0*/  @P2 LDG.E.U8 R194, desc[UR56][R8.64] ;  /* 0x0000003808c22981 */ /* 0x000128000c1e1100 */
[----:B------:R-:W0:Y:S04]  /*bf00*/  LDL R8, [R1+0x8d0] ;  /* 0x0008d00001087983 */ /* 0x000e280000100800 */
[----:B------:R-:W0:Y:S01]  /*bf10*/  LDL R9, [R1+0x8d4] ;  /* 0x0008d40001097983 */ /* 0x000e220000100800 */
[----:B------:R-:W-:Y:S02]  /*bf20*/  ISETP.GT.AND P0, PT, R14, 0x6, PT ;  /* 0x000000060e00780c */ /* 0x000fe40003f04270 */
[----:B------:R-:W-:-:S02]  /*bf30*/  PRMT R162, RZ, 0x7610, R162 ;  /* 0x00007610ffa27816 */ /* 0x000fc400000000a2 */
[----:B------:R-:W-:-:S09]  /*bf40*/  PRMT R191, RZ, 0x7610, R191 ;  /* 0x00007610ffbf7816 */ /* 0x000fd200000000bf */
[----:B0-----:R-:W-:-:S04]  /*bf50*/  @P0 LOP3.LUT R9, R9, R8, RZ, 0x3c, !PT ;  /* 0x0000000809090212 */ /* 0x001fc800078e3cff */
[----:B------:R-:W-:-:S04]  /*bf60*/  @P0 LOP3.LUT R8, R9, R8, RZ, 0x3c, !PT ;  /* 0x0000000809080212 */ /* 0x000fc800078e3cff */
[----:B------:R-:W-:-:S05]  /*bf70*/  @P0 LOP3.LUT R9, R9, R8, RZ, 0x3c, !PT ;  /* 0x0000000809090212 */ /* 0x000fca00078e3cff */
[----:B------:R2:W4:Y:S02]  /*bf80*/  @P0 LDG.E.U8 R162, desc[UR56][R8.64] ;  /* 0x0000003808a20981 */ /* 0x000524000c1e1100 */
[----:B--2---:R-:W-:Y:S02]  /*bf90*/  @P0 IMAD.MOV.U32 R8, RZ, RZ, R20 ;  /* 0x000000ffff080224 */ /* 0x004fe400078e0014 */
[----:B---3--:R-:W-:Y:S01]  /*bfa0*/  @P0 IMAD.MOV.U32 R9, RZ, RZ, R21 ;  /* 0x000000ffff090224 */ /* 0x008fe200078e0015 */
[----:B------:R-:W-:Y:S01]  /*bfb0*/  ISETP.GT.AND P1, PT, R14, 0x7, PT ;  /* 0x000000070e00780c */ /* 0x000fe20003f24270 */
[----:B------:R-:W2:Y:S04]  /*bfc0*/  LDL R21, [R1+0x8a0] ;  /* 0x0008a00001157983 */ /* 0x000ea80000100800 */
[----:B------:R0:W3:Y:S01]  /*bfd0*/  @P0 LDG.E.U8 R191, desc[UR56][R8.64] ;  /* 0x0000003808bf0981 */ /* 0x0000e2000c1e1100 */
[----:B------:R-:W-:-:S02]  /*bfe0*/  PRMT R200, RZ, 0x7610, R200 ;  /* 0x00007610ffc87816 */ /* 0x000fc400000000c8 */
[----:B------:R-:W-:Y:S01]  /*bff0*/  PRMT R192, RZ, 0x7610, R192 ;  /* 0x00007610ffc07816 */ /* 0x000fe200000000c0 */
[----:B------:R-:W4:Y:S04]  /*c000*/  LDL R20, [R1+0x8a4] ;  /* 0x0008a40001147983 */ /* 0x000f280000100800 */
[----:B------:R-:W0:Y:S04]  /*c010*/  LDL R8, [R1+0x8c0] ;  /* 0x0008c00001087983 */ /* 0x000e280000100800 */
[----:B------:R-:W0:Y:S02]  /*c020*/  LDL R9, [R1+0x8c4] ;  /* 0x0008c40001097983 */ /* 0x000e240000100800 */
[----:B0-----:R-:W-:-:S04]  /*c030*/  @P1 LOP3.LUT R9, R9, R8, RZ, 0x3c, !PT ;  /* 0x0000000809091212 */ /* 0x001fc800078e3cff */
[----:B------:R-:W-:-:S04]  /*c040*/  @P1 LOP3.LUT R8, R9, R8, RZ, 0x3c, !PT ;  /* 0x0000000809081212 */ /* 0x000fc800078e3cff */
[----:B------:R-:W-:-:S05]  /*c050*/  @P1 LOP3.LUT R9, R9, R8, RZ, 0x3c, !PT ;  /* 0x0000000809091212 */ /* 0x000fca00078e3cff */
[----:B------:R0:W3:Y:S04]  /*c060*/  @P1 LDG.E.U8 R200, desc[UR56][R8.64] ;  /* 0x0000003808c81981 */ /* 0x0000e8000c1e1100 */
[----:B------:R-:W0:Y:S04]  /*c070*/  LDL R8, [R1+0x8b8] ;  /* 0x0008b80001087983 */ /* 0x000e280000100800 */
[----:B------:R-:W0:Y:S02]  /*c080*/  LDL R9, [R1+0x8bc] ;  /* 0x0008bc0001097983 */ /* 0x000e240000100800 */
[----:B0-----:R-:W-:-:S04]  /*c090*/  @P1 LOP3.LUT R9, R9, R8, RZ, 0x3c, !PT ;  /* 0x0000000809091212 */ /* 0x001fc800078e3cff */
[----:B------:R-:W-:-:S04]  /*c0a0*/  @P1 LOP3.LUT R8, R9, R8, RZ, 0x3c, !PT ;  /* 0x0000000809081212 */ /* 0x000fc800078e3cff */
[----:B------:R-:W-:-:S05]  /*c0b0*/  @P1 LOP3.LUT R9, R9, R8, RZ, 0x3c, !PT ;  /* 0x0000000809091212 */ /* 0x000fca00078e3cff */
[----:B------:R0:W3:Y:S04]  /*c0c0*/  @P1 LDG.E.U8 R192, desc[UR56][R8.64] ;  /* 0x0000003808c01981 */ /* 0x0000e8000c1e1100 */
[----:B------:R-:W0:Y:S04]  /*c0d0*/  LDL R8, [R1+0x8b0] ;  /* 0x0008b00001087983 */ /* 0x000e280000100800 */
[----:B------:R-:W0:Y:S01]  /*c0e0*/  LDL R9, [R1+0x8b4] ;  /* 0x0008b40001097983 */ /* 0x000e220000100800 */
[----:B------:R-:W-:Y:S02]  /*c0f0*/  ISETP.GT.AND P2, PT, R14, 0x8, PT ;  /* 0x000000080e00780c */ /* 0x000fe40003f44270 */
[----:B------:R-:W-:-:S11]  /*c100*/  PRMT R199, RZ, 0x7610, R199 ;  /* 0x00007610ffc77816 */ /* 0x000fd600000000c7 */
[----:B0-----:R-:W-:-:S04]  /*c110*/  @P2 LOP3.LUT R9, R9, R8, RZ, 0x3c, !PT ;  /* 0x0000000809092212 */ /* 0x001fc800078e3cff */
[----:B------:R-:W-:-:S04]  /*c120*/  @P2 LOP3.LUT R8, R9, R8, RZ, 0x3c, !PT ;  /* 0x0000000809082212 */ /* 0x000fc800078e3cff */
[----:B------:R-:W-:-:S05]  /*c130*/  @P2 LOP3.LUT R9, R9, R8, RZ, 0x3c, !PT ;  /* 0x0000000809092212 */ /* 0x000fca00078e3cff */
[----:B------:R0:W3:Y:S04]  /*c140*/  @P2 LDG.E.U8 R199, desc[UR56][R8.64] ;  /* 0x0000003808c72981 */ /* 0x0000e8000c1e1100 */
        /* <DEDUP_REMOVED lines=8> */
[----:B------:R4:W3:Y:S02]  /*c1d0*/  @P2 LDG.E.U8 R189, desc[UR56][R8.64] ;  /* 0x0000003808bd2981 */ /* 0x0008e4000c1e1100 */
[----:B----4-:R-:W-:Y:S02]  /*c1e0*/  @P0 IMAD.MOV.U32 R8, RZ, RZ, R20 ;  /* 0x000000ffff080224 */ /* 0x010fe400078e0014 */
[----:B--2---:R-:W-:Y:S01]  /*c1f0*/  @P0 IMAD.MOV.U32 R9, RZ, RZ, R21 ;  /* 0x000000ffff090224 */ /* 0x004fe200078e0015 */
[----:B------:R-:W-:Y:S01]  /*c200*/  PRMT R190, RZ, 0x7610, R190 ;  /* 0x00007610ffbe7816 */ /* 0x000fe200000000be */
[----:B------:R-:W2:Y:S04]  /*c210*/  LDL R21, [R1+0x878] ;  /* 0x0008780001157983 */ /* 0x000ea80000100800 */
[----:B------:R0:W4:Y:S01]  /*c220*/  @P0 LDG.E.U8 R160, desc[UR56][R8.64] ;  /* 0x0000003808a00981 */ /* 0x000122000c1e1100 */
[----:B------:R-:W-:-:S02]  /*c230*/  ISETP.GT.AND P1, PT, R14, 0xa, PT ;  /* 0x0000000a0e00780c */ /* 0x000fc40003f24270 */
[----:B------:R-:W-:Y:S01]  /*c240*/  PRMT R187, RZ, 0x7610, R187 ;  /* 0x00007610ffbb7816 */ /* 0x000fe200000000bb */
[----:B------:R-:W3:Y:S04]  /*c250*/  LDL R20, [R1+0x87c] ;  /* 0x00087c0001147983 */ /* 0x000ee80000100800 */
        /* <DEDUP_REMOVED lines=28> */
[----:B---3--:R-:W-:Y:S02]  /*c420*/  @P2 IMAD.MOV.U32 R8, RZ, RZ, R20 ;  /* 0x000000ffff082224 */ /* 0x008fe400078e0014 */
[----:B--2---:R-:W-:Y:S01]  /*c430*/  @P2 IMAD.MOV.U32 R9, RZ, RZ, R21 ;  /* 0x000000ffff092224 */ /* 0x004fe200078e0015 */
        /* <DEDUP_REMOVED lines=151> */
[----:B------:R-:W2:Y:S04]  /*cdb0*/  LDL R20, [R1+0x7b4] ;  /* 0x0007b40001147983 */ /* 0x000ea80000100800 */
        /* <DEDUP_REMOVED lines=14> */
[C---:B------:R-:W-:Y:S02]  /*cea0*/  ISETP.GT.AND P2, PT, R14.reuse, 0x17, PT ;  /* 0x000000170e00780c */ /* 0x040fe40003f44270 */
[----:B------:R-:W-:-:S02]  /*ceb0*/  ISETP.GT.AND P0, PT, R14, 0x18, PT ;  /* 0x000000180e00780c */ /* 0x000fc40003f04270 */
[----:B------:R-:W-:Y:S02]  /*cec0*/  PRMT R16, RZ, 0x7610, R16 ;  /* 0x00007610ff107816 */ /* 0x000fe40000000010 */
[----:B------:R-:W-:-:S09]  /*ced0*/  PRMT R10, RZ, 0x7610, R10 ;  /* 0x00007610ff0a7816 */ /* 0x000fd2000000000a */
[----:B--2---:R1:W2:Y:S04]  /*cee0*/  @P0 LDG.E.U8 R10, desc[UR56][R20.64] ;  /* 0x00000038140a0981 */ /* 0x0042a8000c1e1100 */
[----:B------:R-:W1:Y:S04]  /*cef0*/  LDL R20, [R1+0x7a8] ;  /* 0x0007a80001147983 */ /* 0x000e680000100800 */
[----:B------:R-:W1:Y:S01]  /*cf00*/  LDL R21, [R1+0x7ac] ;  /* 0x0007ac0001157983 */ /* 0x000e620000100800 */
[----:B0-----:R-:W-:-:S04]  /*cf10*/  @P2 LOP3.LUT R9, R9, R8, RZ, 0x3c, !PT ;  /* 0x0000000809092212 */ /* 0x001fc800078e3cff */
[----:B------:R-:W-:-:S04]  /*cf20*/  @P2 LOP3.LUT R8, R9, R8, RZ, 0x3c, !PT ;  /* 0x0000000809082212 */ /* 0x000fc800078e3cff */
[----:B------:R-:W-:-:S05]  /*cf30*/  @P2 LOP3.LUT R9, R9, R8, RZ, 0x3c, !PT ;  /* 0x0000000809092212 */ /* 0x000fca00078e3cff */
[----:B------:R0:W2:Y:S04]  /*cf40*/  @P2 LDG.E.U8 R16, desc[UR56][R8.64] ;  /* 0x0000003808102981 */ /* 0x0000a8000c1e1100 */
[----:B------:R-:W0:Y:S04]  /*cf50*/  LDL R8, [R1+0x7b8] ;  /* 0x0007b80001087983 */ /* 0x000e280000100800 */
[----:B------:R-:W0:Y:S01]  /*cf60*/  LDL R9, [R1+0x7bc] ;  /* 0x0007bc0001097983 */ /* 0x000e220000100800 */
[----:B------:R-:W-:Y:S02]  /*cf70*/  PRMT R13, RZ, 0x7610, R13 ;  /* 0x00007610ff0d7816 */ /* 0x000fe4000000000d */
[----:B-1----:R-:W-:-:S04]  /*cf80*/  @P0 LOP3.LUT R21, R21, R20, RZ, 0x3c, !PT ;  /* 0x0000001415150212 */ /* 0x002fc800078e3cff */
[----:B------:R-:W-:-:S04]  /*cf90*/  @P0 LOP3.LUT R20, R21, R20, RZ, 0x3c, !PT ;  /* 0x0000001415140212 */ /* 0x000fc800078e3cff */
[----:B------:R-:W-:Y:S02]  /*cfa0*/  @P0 LOP3.LUT R21, R21, R20, RZ, 0x3c, !PT ;  /* 0x0000001415150212 */ /* 0x000fe400078e3cff */
[----:B0-----:R-:W-:-:S04]  /*cfb0*/  @P2 LOP3.LUT R9, R9, R8, RZ, 0x3c, !PT ;  /* 0x0000000809092212 */ /* 0x001fc800078e3cff */
[----:B------:R-:W-:-:S04]  /*cfc0*/  @P2 LOP3.LUT R8, R9, R8, RZ, 0x3c, !PT ;  /* 0x0000000809082212 */ /* 0x000fc800078e3cff */
[----:B------:R-:W-:-:S05]  /*cfd0*/  @P2 LOP3.LUT R9, R9, R8, RZ, 0x3c, !PT ;  /* 0x0000000809092212 */ /* 0x000fca00078e3cff */
[----:B------:R0:W2:Y:S02]  /*cfe0*/  @P2 LDG.E.U8 R13, desc[UR56][R8.64] ;  /* 0x00000038080d2981 */ /* 0x0000a4000c1e1100 */
[----:B0-----:R-:W-:-:S06]  /*cff0*/  PRMT R8, RZ, 0x7610, R8 ;  /* 0x00007610ff087816 */ /* 0x001fcc0000000008 */
[----:B------:R0:W2:Y:S04]  /*d000*/  @P0 LDG.E.U8 R8, desc[UR56][R20.64] ;  /* 0x0000003814080981 */ /* 0x0000a8000c1e1100 */
[----:B------:R-:W0:Y:S04]  /*d010*/  LDL R20, [R1+0x7a0] ;  /* 0x0007a00001147983 */ /* 0x000e280000100800 */
[----:B------:R-:W0:Y:S01]  /*d020*/  LDL R21, [R1+0x7a4] ;  /* 0x0007a40001157983 */ /* 0x000e220000100800 */
[----:B------:R-:W-:Y:S02]  /*d030*/  ISETP.GT.AND P1, PT, R14, 0x19, PT ;  /* 0x000000190e00780c */ /* 0x000fe40003f24270 */
[----:B------:R-:W-:-:S11]  /*d040*/  PRMT R11, RZ, 0x7610, R11 ;  /* 0x00007610ff0b7816 */ /* 0x000fd6000000000b */
[----:B0-----:R-:W-:-:S04]  /*d050*/  @P1 LOP3.LUT R21, R21, R20, RZ, 0x3c, !PT ;  /* 0x0000001415151212 */ /* 0x001fc800078e3cff */
[----:B------:R-:W-:-:S04]  /*d060*/  @P1 LOP3.LUT R20, R21, R20, RZ, 0x3c, !PT ;  /* 0x0000001415141212 */ /* 0x000fc800078e3cff */
[----:B------:R-:W-:-:S05]  /*d070*/  @P1 LOP3.LUT R21, R21, R20, RZ, 0x3c, !PT ;  /* 0x0000001415151212 */ /* 0x000fca00078e3cff */
[----:B------:R0:W2:Y:S04]  /*d080*/  @P1 LDG.E.U8 R11, desc[UR56][R20.64] ;  /* 0x00000038140b1981 */ /* 0x0000a8000c1e1100 */
[----:B------:R-:W0:Y:S04]  /*d090*/  LDL R20, [R1+0x798] ;  /* 0x0007980001147983 */ /* 0x000e280000100800 */
[----:B------:R-:W0:Y:S01]  /*d0a0*/  LDL R21, [R1+0x79c] ;  /* 0x00079c0001157983 */ /* 0x000e220000100800 */
[----:B------:R-:W-:Y:S02]  /*d0b0*/  PRMT R9, RZ, 0x7610, R9 ;  /* 0x00007610ff097816 */ /* 0x000fe40000000009 */
[----:B0-----:R-:W-:-:S04]  /*d0c0*/  @P1 LOP3.LUT R21, R21, R20, RZ, 0x3c, !PT ;  /* 0x0000001415151212 */ /* 0x001fc800078e3cff */
[----:B------:R-:W-:-:S04]  /*d0d0*/  @P1 LOP3.LUT R20, R21, R20, RZ, 0x3c, !PT ;  /* 0x0000001415141212 */ /* 0x000fc800078e3cff */
[----:B------:R-:W-:-:S05]  /*d0e0*/  @P1 LOP3.LUT R21, R21, R20, RZ, 0x3c, !PT ;  /* 0x0000001415151212 */ /* 0x000fca00078e3cff */
        /* <DEDUP_REMOVED lines=8> */
[----:B------:R-:W4:Y:S04]  /*d170*/  @P2 LDG.E.U8 R252, desc[UR56][R20.64] ;  /* 0x0000003814fc2981 */ /* 0x000f28000c1e1100 */
[----:B----4-:R0:W-:Y:S04]  /*d180*/  STL [R1+0x7c], R252 ;  /* 0x00007cfc01007387 */ /* 0x0101e80000100800 */
[----:B0-----:R-:W4:Y:S04]  /*d190*/  LDL.LU R252, [R1+0x10ac] ;  /* 0x0010ac0001fc7983 */ /* 0x001f280000300800 */
[----:B------:R-:W3:Y:S04]  /*d1a0*/  LDL R20, [R1+0x788] ;  /* 0x0007880001147983 */ /* 0x000ee80000100800 */
[----:B------:R-:W3:Y:S01]  /*d1b0*/  LDL R21, [R1+0x78c] ;  /* 0x00078c0001157983 */ /* 0x000ee20000100800 */
[----:B------:R-:W-:-:S02]  /*d1c0*/  PRMT R223, RZ, 0x7610, R223 ;  /* 0x00007610ffdf7816 */ /* 0x000fc400000000df */
[----:B---3--:R-:W-:-:S04]  /*d1d0*/  @P2 LOP3.LUT R21, R21, R20, RZ, 0x3c, !PT ;  /* 0x0000001415152212 */ /* 0x008fc800078e3cff */
[----:B------:R-:W-:-:S04]  /*d1e0*/  @P2 LOP3.LUT R20, R21, R20, RZ, 0x3c, !PT ;  /* 0x0000001415142212 */ /* 0x000fc800078e3cff */
[----:B------:R-:W-:-:S05]  /*d1f0*/  @P2 LOP3.LUT R21, R21, R20, RZ, 0x3c, !PT ;  /* 0x0000001415152212 */ /* 0x000fca00078e3cff */
[----:B------:R-:W3:Y:S01]  /*d200*/  @P2 LDG.E.U8 R223, desc[UR56][R20.64] ;  /* 0x0000003814df2981 */ /* 0x000ee2000c1e1100 */
[----:B------:R-:W-:-:S03]  /*d210*/  ISETP.GT.AND P0, PT, R14, 0x1b, PT ;  /* 0x0000001b0e00780c */ /* 0x000fc60003f04270 */
[----:B---3--:R0:W-:Y:S04]  /*d220*/  STL [R1+0x88], R223 ;  /* 0x000088df01007387 */ /* 0x0081e80000100800 */
[----:B0-----:R-:W3:Y:S04]  /*d230*/  LDL.LU R223, [R1+0x10a8] ;  /* 0x0010a80001df7983 */ /* 0x001ee80000300800 */
[----:B------:R-:W2:Y:S04]  /*d240*/  LDL R20, [R1+0x780] ;  /* 0x0007800001147983 */ /* 0x000ea80000100800 */
[----:B------:R-:W2:Y:S01]  /*d250*/  LDL R21, [R1+0x784] ;  /* 0x0007840001157983 */ /* 0x000ea20000100800 */
[----:B------:R-:W-:-:S02]  /*d260*/  PRMT R7, RZ, 0x7610, R7 ;  /* 0x00007610ff077816 */ /* 0x000fc40000000007 */
[----:B--2---:R-:W-:-:S04]  /*d270*/  @P0 LOP3.LUT R21, R21, R20, RZ, 0x3c, !PT ;  /* 0x0000001415150212 */ /* 0x004fc800078e3cff */
[----:B------:R-:W-:-:S04]  /*d280*/  @P0 LOP3.LUT R20, R21, R20, RZ, 0x3c, !PT ;  /* 0x0000001415140212 */ /* 0x000fc800078e3cff */
[----:B------:R-:W-:-:S05]  /*d290*/  @P0 LOP3.LUT R21, R21, R20, RZ, 0x3c, !PT ;  /* 0x0000001415150212 */ /* 0x000fca00078e3cff */
[----:B------:R0:W2:Y:S04]  /*d2a0*/  @P0 LDG.E.U8 R7, desc[UR56][R20.64] ;  /* 0x0000003814070981 */ /* 0x0000a8000c1e1100 */
[----:B------:R-:W0:Y:S04]  /*d2b0*/  LDL R20, [R1+0x778] ;  /* 0x0007780001147983 */ /* 0x000e280000100800 */
[----:B------:R-:W0:Y:S01]  /*d2c0*/  LDL R21, [R1+0x77c] ;  /* 0x00077c0001157983 */ /* 0x000e220000100800 */
[----:B----4-:R-:W-:Y:S02]  /*d2d0*/  PRMT R252, RZ, 0x7610, R252 ;  /* 0x00007610fffc7816 */ /* 0x010fe400000000fc */
[----:B0-----:R-:W-:-:S04]  /*d2e0*/  @P0 LOP3.LUT R21, R21, R20, RZ, 0x3c, !PT ;  /* 0x0000001415150212 */ /* 0x001fc800078e3cff */
[----:B------:R-:W-:-:S04]  /*d2f0*/  @P0 LOP3.LUT R20, R21, R20, RZ, 0x3c, !PT ;  /* 0x0000001415140212 */ /* 0x000fc800078e3cff */
[----:B------:R-:W-:-:S05]  /*d300*/  @P0 LOP3.LUT R21, R21, R20, RZ, 0x3c, !PT ;  /* 0x0000001415150212 */ /* 0x000fca00078e3cff */
[----:B------:R-:W4:Y:S01]  /*d310*/  @P0 LDG.E.U8 R252, desc[UR56][R20.64] ;  /* 0x0000003814fc0981 */ /* 0x000f22000c1e1100 */
[----:B------:R-:W-:-:S03]  /*d320*/  ISETP.GT.AND P1, PT, R14, 0x1c, PT ;  /* 0x0000001c0e00780c */ /* 0x000fc60003f24270 */
[----:B----4-:R0:W-:Y:S04]  /*d330*/  STL [R1+0x80], R252 ;  /* 0x000080fc01007387 */ /* 0x0101e80000100800 */
[----:B0-----:R-:W4:Y:S04]  /*d340*/  LDL.LU R252, [R1+0x10a4] ;  /* 0x0010a40001fc7983 */ /* 0x001f280000300800 */
[----:B------:R-:W2:Y:S04]  /*d350*/  LDL R20, [R1+0x770] ;  /* 0x0007700001147983 */ /* 0x000ea80000100800 */
[----:B------:R-:W2:Y:S01]  /*d360*/  LDL R21, [R1+0x774] ;  /* 0x0007740001157983 */ /* 0x000ea20000100800 */
[----:B---3--:R-:W-:-:S02]  /*d370*/  PRMT R223, RZ, 0x7610, R223 ;  /* 0x00007610ffdf7816 */ /* 0x008fc400000000df */
[----:B--2---:R-:W-:-:S04]  /*d380*/  @P1 LOP3.LUT R21, R21, R20, RZ, 0x3c, !PT ;  /* 0x0000001415151212 */ /* 0x004fc800078e3cff */
[----:B------:R-:W-:-:S04]  /*d390*/  @P1 LOP3.LUT R20, R21, R20, RZ, 0x3c, !PT ;  /* 0x0000001415141212 */ /* 0x000fc800078e3cff */
[----:B------:R-:W-:-:S05]  /*d3a0*/  @P1 LOP3.LUT R21, R21, R20, RZ, 0x3c, !PT ;  /* 0x0000001415151212 */ /* 0x000fca00078e3cff */
[----:B------:R-:W2:Y:S04]  /*d3b0*/  @P1 LDG.E.U8 R223, desc[UR56][R20.64] ;  /* 0x0000003814df1981 */ /* 0x000ea8000c1e1100 */
[----:B--2---:R0:W-:Y:S04]  /*d3c0*/  STL [R1+0x84], R223 ;  /* 0x000084df01007387 */ /* 0x0041e80000100800 */
[----:B0-----:R-:W2:Y:S04]  /*d3d0*/  LDL.LU R223, [R1+0x10a0] ;  /* 0x0010a00001df7983 */ /* 0x001ea80000300800 */
[----:B------:R-:W3:Y:S04]  /*d3e0*/  LDL R20, [R1+0x768] ;  /* 0x0007680001147983 */ /* 0x000ee80000100800 */
[----:B------:R-:W3:Y:S01]  /*d3f0*/  LDL R21, [R1+0x76c] ;  /* 0x00076c0001157983 */ /* 0x000ee20000100800 */
[----:B----4-:R-:W-:-:S02]  /*d400*/  PRMT R252, RZ, 0x7610, R252 ;  /* 0x00007610fffc7816 */ /* 0x010fc400000000fc */
[----:B---3--:R-:W-:-:S04]  /*d410*/  @P1 LOP3.LUT R21, R21, R20, RZ, 0x3c, !PT ;  /* 0x0000001415151212 */ /* 0x008fc800078e3cff */
[----:B------:R-:W-:-:S04]  /*d420*/  @P1 LOP3.LUT R20, R21, R20, RZ, 0x3c, !PT ;  /* 0x0000001415141212 */ /* 0x000fc800078e3cff */
[----:B------:R-:W-:-:S05]  /*d430*/  @P1 LOP3.LUT R21, R21, R20, RZ, 0x3c, !PT ;  /* 0x0000001415151212 */ /* 0x000fca00078e3cff */
[----:B------:R-:W3:Y:S01]  /*d440*/  @P1 LDG.E.U8 R252, desc[UR56][R20.64] ;  /* 0x0000003814fc1981 */ /* 0x000ee2000c1e1100 */
[----:B------:R-:W-:-:S03]  /*d450*/  ISETP.GT.AND P2, PT, R14, 0x1d, PT ;  /* 0x0000001d0e00780c */ /* 0x000fc60003f44270 */
[----:B---3--:R0:W-:Y:S04]  /*d460*/  STL [R1+0x90], R252 ;  /* 0x000090fc01007387 */ /* 0x0081e80000100800 */
[----:B0-----:R-:W3:Y:S04]  /*d470*/  LDL.LU R252, [R1+0x109c] ;  /* 0x00109c0001fc7983 */ /* 0x001ee80000300800 */
[----:B------:R-:W4:Y:S04]  /*d480*/  LDL R20, [R1+0x760] ;  /* 0x0007600001147983 */ /* 0x000f280000100800 */
[----:B------:R-:W4:Y:S01]  /*d490*/  LDL R21, [R1+0x764] ;  /* 0x0007640001157983 */ /* 0x000f220000100800 */
[----:B--2---:R-:W-:-:S02]  /*d4a0*/  PRMT R223, RZ, 0x7610, R223 ;  /* 0x00007610ffdf7816 */ /* 0x004fc400000000df */
[----:B----4-:R-:W-:-:S04]  /*d4b0*/  @P2 LOP3.LUT R21, R21, R20, RZ, 0x3c, !PT ;  /* 0x0000001415152212 */ /* 0x010fc800078e3cff */
[----:B------:R-:W-:-:S04]  /*d4c0*/  @P2 LOP3.LUT R20, R21, R20, RZ, 0x3c, !PT ;  /* 0x0000001415142212 */ /* 0x000fc800078e3cff */
[----:B------:R-:W-:-:S05]  /*d4d0*/  @P2 LOP3.LUT R21, R21, R20, RZ, 0x3c, !PT ;  /* 0x0000001415152212 */ /* 0x000fca00078e3cff */
[----:B------:R0:W2:Y:S04]  /*d4e0*/  @P2 LDG.E.U8 R223, desc[UR56][R20.64] ;  /* 0x0000003814df2981 */ /* 0x0000a8000c1e1100 */
[----:B------:R-:W0:Y:S04]  /*d4f0*/  LDL R20, [R1+0x758] ;  /* 0x0007580001147983 */ /* 0x000e280000100800 */
[----:B------:R-:W0:Y:S01]  /*d500*/  LDL R21, [R1+0x75c] ;  /* 0x00075c0001157983 */ /* 0x000e220000100800 */
[----:B---3--:R-:W-:Y:S02]  /*d510*/  PRMT R252, RZ, 0x7610, R252 ;  /* 0x00007610fffc7816 */ /* 0x008fe400000000fc */
        /* <DEDUP_REMOVED lines=14> */
[----:B------:R-:W2:Y:S04]  /*d600*/  LDL R20, [R1+0x748] ;  /* 0x0007480001147983 */ /* 0x000ea80000100800 */
[----:B------:R-:W2:Y:S01]  /*d610*/  LDL R21, [R1+0x74c] ;  /* 0x00074c0001157983 */ /* 0x000ea20000100800 */
[----:B------:R-:W-:-:S02]  /*d620*/  PRMT R251, RZ, 0x7610, R251 ;  /* 0x00007610fffb7816 */ /* 0x000fc400000000fb */
[----:B--2---:R-:W-:-:S04]  /*d630*/  @P0 LOP3.LUT R21, R21, R20, RZ, 0x3c, !PT ;  /* 0x0000001415150212 */ /* 0x004fc800078e3cff */
[----:B------:R-:W-:-:S04]  /*d640*/  @P0 LOP3.LUT R20, R21, R20, RZ, 0x3c, !PT ;  /* 0x0000001415140212 */ /* 0x000fc800078e3cff */
[----:B------:R-:W-:-:S05]  /*d650*/  @P0 LOP3.LUT R21, R21, R20, RZ, 0x3c, !PT ;  /* 0x0000001415150212 */ /* 0x000fca00078e3cff */
[----:B------:R-:W2:Y:S01]  /*d660*/  @P0 LDG.E.U8 R251, desc[UR56][R20.64] ;  /* 0x0000003814fb0981 */ /* 0x000ea2000c1e1100 */
[----:B------:R-:W-:-:S03]  /*d670*/  ISETP.GT.AND P1, PT, R14, 0x1f, PT ;  /* 0x0000001f0e00780c */ /* 0x000fc60003f24270 */
        /* <DEDUP_REMOVED lines=8> */
[----:B------:R0:W3:Y:S04]  /*d700*/  @P1 LDG.E.U8 R218, desc[UR56][R20.64] ;  /* 0x0000003814da1981 */ /* 0x0000e8000c1e1100 */
[----:B------:R-:W0:Y:S04]  /*d710*/  LDL R20, [R1+0x738] ;  /* 0x0007380001147983 */ /* 0x000e280000100800 */
[----:B------:R-:W0:Y:S01]  /*d720*/  LDL R21, [R1+0x73c] ;  /* 0x00073c0001157983 */ /* 0x000e220000100800 */
[----:B--2---:R-:W-:Y:S02]  /*d730*/  PRMT R251, RZ, 0x7610, R251 ;  /* 0x00007610fffb7816 */ /* 0x004fe400000000fb */
        /* <DEDUP_REMOVED lines=26> */
[----:B----4-:R-:W-:-:S02]  /*d8e0*/  PRMT R217, RZ, 0x7610, R217 ;  /* 0x00007610ffd97816 */ /* 0x010fc400000000d9 */
[----:B--2---:R-:W-:-:S04]  /*d8f0*/  @P0 LOP3.LUT R21, R21, R20, RZ, 0x3c, !PT ;  /* 0x0000001415150212 */ /* 0x004fc800078e3cff */
        /* <DEDUP_REMOVED lines=39> */
[----:B------:R-:W-:Y:S02]  /*db70*/  PRMT R250, RZ, 0x7610, R250 ;  /* 0x00007610fffa7816 */ /* 0x000fe400000000fa */
[----:B0-----:R-:W-:-:S04]  /*db80*/  @P2 LOP3.LUT R21, R21, R20, RZ, 0x3c, !PT ;  /* 0x0000001415152212 */ /* 0x001fc800078e3cff */
[----:B------:R-:W-:-:S04]  /*db90*/  @P2 LOP3.LUT R20, R21, R20, RZ, 0x3c, !PT ;  /* 0x0000001415142212 */ /* 0x000fc800078e3cff */
[----:B------:R-:W-:-:S05]  /*dba0*/  @P2 LOP3.LUT R21, R21, R20, RZ, 0x3c, !PT ;  /* 0x0000001415152212 */ /* 0x000fca00078e3cff */
[----:B------:R-:W4:Y:S01]  /*dbb0*/  @P2 LDG.E.U8 R250, desc[UR56][R20.64] ;  /* 0x0000003814fa2981 */ /* 0x000f22000c1e1100 */
[----:B------:R-:W-:-:S03]  /*dbc0*/  ISETP.GT.AND P0, PT, R14, 0x24, PT ;  /* 0x000000240e00780c */ /* 0x000fc60003f04270 */
[----:B----4-:R0:W-:Y:S04]  /*dbd0*/  STL [R1+0xa0], R250 ;  /* 0x0000a0fa01007387 */ /* 0x0101e80000100800 */
[----:B0-----:R-:W4:Y:S04]  /*dbe0*/  LDL.LU R250, [R1+0x1080] ;  /* 0x0010800001fa7983 */ /* 0x001f280000300800 */
[----:B------:R-:W3:Y:S04]  /*dbf0*/  LDL R20, [R1+0x6f0] ;  /* 0x0006f00001147983 */ /* 0x000ee80000100800 */
[----:B------:R-:W3:Y:S01]  /*dc00*/  LDL R21, [R1+0x6f4] ;  /* 0x0006f40001157983 */ /* 0x000ee20000100800 */
[----:B--2---:R-:W-:-:S02]  /*dc10*/  PRMT R213, RZ, 0x7610, R213 ;  /* 0x00007610ffd57816 */ /* 0x004fc400000000d5 */
[----:B---3--:R-:W-:-:S04]  /*dc20*/  @P0 LOP3.LUT R21, R21, R20, RZ, 0x3c, !PT ;  /* 0x0000001415150212 */ /* 0x008fc800078e3cff */
        /* <DEDUP_REMOVED lines=34> */
[----:B------:R-:W-:-:S02]  /*de50*/  PRMT R249, RZ, 0x7610, R249 ;  /* 0x00007610fff97816 */ /* 0x000fc400000000f9 */
[----:B----4-:R-:W-:-:S04]  /*de60*/  @P2 LOP3.LUT R21, R21, R20, RZ, 0x3c, !PT ;  /* 0x0000001415152212 */ /* 0x010fc800078e3cff */
[----:B------:R-:W-:-:S04]  /*de70*/  @P2 LOP3.LUT R20, R21, R20, RZ, 0x3c, !PT ;  /* 0x0000001415142212 */ /* 0x000fc800078e3cff */
[----:B------:R-:W-:-:S05]  /*de80*/  @P2 LOP3.LUT R21, R21, R20, RZ, 0x3c, !PT ;  /* 0x0000001415152212 */ /* 0x000fca00078e3cff */
[----:B------:R-:W4:Y:S04]  /*de90*/  @P2 LDG.E.U8 R249, desc[UR56][R20.64] ;  /* 0x0000003814f92981 */ /* 0x000f28000c1e1100 */
        /* <DEDUP_REMOVED lines=18> */
[----:B------:R-:W3:Y:S04]  /*dfc0*/  @P0 LDG.E.U8 R249, desc[UR56][R20.64] ;  /* 0x0000003814f90981 */ /* 0x000ee8000c1e1100 */
        /* <DEDUP_REMOVED lines=8> */
[----:B------:R-:W2:Y:S01]  /*e050*/  @P0 LDG.E.U8 R250, desc[UR56][R20.64] ;  /* 0x0000003814fa0981 */ /* 0x000ea2000c1e1100 */
[----:B------:R-:W-:-:S03]  /*e060*/  ISETP.GT.AND P1, PT, R14, 0x28, PT ;  /* 0x000000280e00780c */ /* 0x000fc60003f24270 */
[----:B--2---:R0:W-:Y:S04]  /*e070*/  STL [R1+0xd4], R250 ;  /* 0x0000d4fa01007387 */ /* 0x0041e80000100800 */
[----:B0-----:R-:W2:Y:S04]  /*e080*/  LDL.LU R250, [R1+0x1064] ;  /* 0x0010640001fa7983 */ /* 0x001ea80000300800 */
[----:B------:R-:W4:Y:S04]  /*e090*/  LDL R20, [R1+0x6b0] ;  /* 0x0006b00001147983 */ /* 0x000f280000100800 */
[----:B------:R-:W4:Y:S01]  /*e0a0*/  LDL R21, [R1+0x6b4] ;  /* 0x0006b40001157983 */ /* 0x000f220000100800 */
[----:B---3--:R-:W-:-:S02]  /*e0b0*/  PRMT R249, RZ, 0x7610, R249 ;  /* 0x00007610fff97816 */ /* 0x008fc400000000f9 */
[----:B----4-:R-:W-:-:S04]  /*e0c0*/  @P1 LOP3.LUT R21, R21, R20, RZ, 0x3c, !PT ;  /* 0x0000001415151212 */ /* 0x010fc800078e3cff */
        /* <DEDUP_REMOVED lines=340> */
[----:B------:R-:W-:-:S02]  /*f610*/  PRMT R2, RZ, 0x7610, R2 ;  /* 0x00007610ff027816 */ /* 0x000fc40000000002 */
[----:B----4-:R-:W-:-:S04]  /*f620*/  @P1 LOP3.LUT R21, R21, R20, RZ, 0x3c, !PT ;  /* 0x0000001415151212 */ /* 0x010fc800078e3cff */
[----:B------:R-:W-:-:S04]  /*f630*/  @P1 LOP3.LUT R20, R21, R20, RZ, 0x3c, !PT ;  /* 0x0000001415141212 */ /* 0x000fc800078e3cff */
[----:B------:R-:W-:-:S05]  /*f640*/  @P1 LOP3.LUT R21, R21, R20, RZ, 0x3c, !PT ;  /* 0x0000001415151212 */ /* 0x000fca00078e3cff */
[----:B------:R0:W4:Y:S04]  /*f650*/  @P1 LDG.E.U8 R2, desc[UR56][R20.64] ;  /* 0x0000003814021981 */ /* 0x000128000c1e1100 */
        /* <DEDUP_REMOVED lines=16> */
[----:B------:R-:W2:Y:S04]  /*f760*/  @P2 LDG.E.U8 R250, desc[UR56][R20.64] ;  /* 0x0000003814fa2981 */ /* 0x000ea8000c1e1100 */
        /* <DEDUP_REMOVED lines=318> */
[----:B------:R-:W-:-:S02]  /*10b50*/  PRMT R246, RZ, 0x7610, R246 ;  /* 0x00007610fff67816 */ /* 0x000fc400000000f6 */
        /* <DEDUP_REMOVED lines=477> */
[----:B------:R-:W4:Y:S04]  /*12930*/  @P0 LDG.E.U8 R215, desc[UR56][R20.64] ;  /* 0x0000003814d70981 */ /* 0x000f28000c1e1100 */
[----:B---3--:R0:W-:Y:S04]  /*12940*/  STL [R1+0xc], R219 ;  /* 0x00000cdb01007387 */ /* 0x0081e80000100800 */
[----:B0-----:R-:W3:Y:S04]  /*12950*/  LDL R219, [R1+0x5c0] ;  /* 0x0005c00001db7983 */ /* 0x001ee80000100800 */
[----:B----4-:R0:W-:Y:S04]  /*12960*/  STL [R1+0x8], R215 ;  /* 0x000008d701007387 */ /* 0x0101e80000100800 */
[----:B0-----:R-:W4:Y:S04]  /*12970*/  LDL.LU R215, [R1+0xe8c] ;  /* 0x000e8c0001d77983 */ /* 0x001f280000300800 */
[----:B------:R-:W2:Y:S04]  /*12980*/  LDL R20, [R1+0x5d4] ;  /* 0x0005d40001147983 */ /* 0x000ea80000100800 */
[----:B------:R-:W2:Y:S01]  /*12990*/  LDL R21, [R1+0x5d8] ;  /* 0x0005d80001157983 */ /* 0x000ea20000100800 */
[----:B------:R-:W-:-:S02]  /*129a0*/  ISETP.GT.AND P1, PT, R14, 0x66, PT ;  /* 0x000000660e00780c */ /* 0x000fc40003f24270 */
[----:B------:R-:W-:-:S11]  /*129b0*/  PRMT R224, RZ, 0x7610, R224 ;  /* 0x00007610ffe07816 */ /* 0x000fd600000000e0 */
        /* <DEDUP_REMOVED lines=19> */
[----:B------:R-:W-:Y:S01]  /*12af0*/  @P0 LOP3.LUT R21, R21, R20, RZ, 0x3c, !PT ;  /* 0x0000001415150212 */ /* 0x000fe200078e3cff */
[----:B---3--:R0:W-:Y:S04]  /*12b00*/  STL [R1], R214 ;  /* 0x000000d601007387 */ /* 0x0081e80000100800 */
[----:B------:R1:W3:Y:S01]  /*12b10*/  @P0 LDG.E.U8 R250, desc[UR56][R20.64] ;  /* 0x0000003814fa0981 */ /* 0x0002e2000c1e1100 */
[----:B------:R-:W-:Y:S02]  /*12b20*/  PRMT R249, RZ, 0x7610, R249 ;  /* 0x00007610fff97816 */ /* 0x000fe400000000f9 */
[----:B------:R-:W-:Y:S02]  /*12b30*/  ISETP.GT.AND P1, PT, R14, 0x68, PT ;  /* 0x000000680e00780c */ /* 0x000fe40003f24270 */
[----:B------:R-:W-:-:S02]  /*12b40*/  PRMT R248, RZ, 0x7610, R248 ;  /* 0x00007610fff87816 */ /* 0x000fc400000000f8 */
[----:B------:R-:W-:Y:S01]  /*12b50*/  PRMT R247, RZ, 0x7610, R247 ;  /* 0x00007610fff77816 */ /* 0x000fe200000000f7 */
[----:B0-----:R-:W4:Y:S04]  /*12b60*/  LDL R214, [R1+0x5a8] ;  /* 0x0005a80001d67983 */ /* 0x001f280000100800 */
[----:B------:R-:W2:Y:S01]  /*12b70*/  LDL R21, [R1+0x5bc] ;  /* 0x0005bc0001157983 */ /* 0x000ea20000100800 */
[----:B-1----:R-:W-:Y:S01]  /*12b80*/  @P0 IMAD.MOV.U32 R20, RZ, RZ, R219 ;  /* 0x000000ffff140224 */ /* 0x002fe200078e00db */
[----:B------:R-:W-:Y:S02]  /*12b90*/  PRMT R246, RZ, 0x7610, R246 ;  /* 0x00007610fff67816 */ /* 0x000fe400000000f6 */
[----:B------:R-:W-:Y:S01]  /*12ba0*/  PRMT R245, RZ, 0x7610, R245 ;  /* 0x00007610fff57816 */ /* 0x000fe200000000f5 */
[----:B------:R-:W3:Y:S04]  /*12bb0*/  LDL R219, [R1+0x598] ;  /* 0x0005980001db7983 */ /* 0x000ee80000100800 */
[----:B--2---:R0:W2:Y:S04]  /*12bc0*/  @P0 LDG.E.U8 R249, desc[UR56][R20.64] ;  /* 0x0000003814f90981 */ /* 0x0040a8000c1e1100 */
        /* <DEDUP_REMOVED lines=8> */
[----:B------:R-:W-:Y:S02]  /*12c50*/  ISETP.GT.AND P0, PT, R14, 0x69, PT ;  /* 0x000000690e00780c */ /* 0x000fe40003f04270 */
[----:B0-----:R-:W-:-:S04]  /*12c60*/  @P1 LOP3.LUT R21, R21, R20, RZ, 0x3c, !PT ;  /* 0x0000001415151212 */ /* 0x001fc800078e3cff */
[----:B------:R-:W-:-:S04]  /*12c70*/  @P1 LOP3.LUT R20, R21, R20, RZ, 0x3c, !PT ;  /* 0x0000001415141212 */ /* 0x000fc800078e3cff */
[----:B------:R-:W-:-:S05]  /*12c80*/  @P1 LOP3.LUT R21, R21, R20, RZ, 0x3c, !PT ;  /* 0x0000001415151212 */ /* 0x000fca00078e3cff */
[----:B------:R4:W2:Y:S04]  /*12c90*/  @P1 LDG.E.U8 R247, desc[UR56][R20.64] ;  /* 0x0000003814f71981 */ /* 0x0008a8000c1e1100 */
[----:B------:R-:W3:Y:S01]  /*12ca0*/  LDL R21, [R1+0x5a4] ;  /* 0x0005a40001157983 */ /* 0x000ee20000100800 */
[----:B----4-:R-:W-:Y:S01]  /*12cb0*/  @P0 IMAD.MOV.U32 R20, RZ, RZ, R214 ;  /* 0x000000ffff140224 */ /* 0x010fe200078e00d6 */
[----:B------:R-:W-:Y:S02]  /*12cc0*/  ISETP.GT.AND P1, PT, R14, 0x6a, PT ;  /* 0x0000006a0e00780c */ /* 0x000fe40003f24270 */
[----:B------:R-:W-:Y:S02]  /*12cd0*/  PRMT R244, RZ, 0x7610, R244 ;  /* 0x00007610fff47816 */ /* 0x000fe400000000f4 */
[----:B------:R-:W-:-:S02]  /*12ce0*/  PRMT R243, RZ, 0x7610, R243 ;  /* 0x00007610fff37816 */ /* 0x000fc400000000f3 */
[----:B------:R-:W-:Y:S01]  /*12cf0*/  PRMT R242, RZ, 0x7610, R242 ;  /* 0x00007610fff27816 */ /* 0x000fe200000000f2 */
[----:B------:R-:W4:Y:S04]  /*12d00*/  LDL R214, [R1+0x580] ;  /* 0x0005800001d67983 */ /* 0x000f280000100800 */
[----:B---3--:R0:W3:Y:S04]  /*12d10*/  @P0 LDG.E.U8 R246, desc[UR56][R20.64] ;  /* 0x0000003814f60981 */ /* 0x0080e8000c1e1100 */
[----:B------:R-:W0:Y:S04]  /*12d20*/  LDL R20, [R1+0x59c] ;  /* 0x00059c0001147983 */ /* 0x000e280000100800 */
[----:B------:R-:W0:Y:S02]  /*12d30*/  LDL R21, [R1+0x5a0] ;  /* 0x0005a00001157983 */ /* 0x000e240000100800 */
[----:B0-----:R-:W-:-:S04]  /*12d40*/  @P0 LOP3.LUT R21, R21, R20, RZ, 0x3c, !PT ;  /* 0x0000001415150212 */ /* 0x001fc800078e3cff */
[----:B------:R-:W-:-:S04]  /*12d50*/  @P0 LOP3.LUT R20, R21, R20, RZ, 0x3c, !PT ;  /* 0x0000001415140212 */ /* 0x000fc800078e3cff */
[----:B------:R-:W-:-:S05]  /*12d60*/  @P0 LOP3.LUT R21, R21, R20, RZ, 0x3c, !PT ;  /* 0x0000001415150212 */ /* 0x000fca00078e3cff */
[----:B------:R0:W3:Y:S04]  /*12d70*/  @P0 LDG.E.U8 R245, desc[UR56][R20.64] ;  /* 0x0000003814f50981 */ /* 0x0000e8000c1e1100 */
[----:B------:R-:W2:Y:S01]  /*12d80*/  LDL R21, [R1+0x594] ;  /* 0x0005940001157983 */ /* 0x000ea20000100800 */
[----:B0-----:R-:W-:Y:S01]  /*12d90*/  @P1 IMAD.MOV.U32 R20, RZ, RZ, R219 ;  /* 0x000000ffff141224 */ /* 0x001fe200078e00db */
[----:B------:R-:W-:Y:S02]  /*12da0*/  ISETP.GT.AND P0, PT, R14, 0x6b, PT ;  /* 0x0000006b0e00780c */ /* 0x000fe40003f04270 */
        /* <DEDUP_REMOVED lines=63> */
[----:B------:R0:W2:Y:S04]  /*131a0*/  @P1 LDG.E.U8 R235, desc[UR56][R20.64] ;  /* 0x0000003814eb1981 */ /* 0x0000a8000c1e1100 */
[----:B------:R-:W4:Y:S01]  /*131b0*/  LDL R21, [R1+0x544] ;  /* 0x0005440001157983 */ /* 0x000f220000100800 */
[----:B0-----:R-:W-:Y:S01]  /*131c0*/  @P0 IMAD.MOV.U32 R20, RZ, RZ, R219 ;  /* 0x000000ffff140224 */ /* 0x001fe200078e00db */
[----:B------:R-:W-:Y:S02]  /*131d0*/  ISETP.GT.AND P1, PT, R14, 0x70, PT ;  /* 0x000000700e00780c */ /* 0x000fe40003f24270 */
[----:B------:R-:W-:Y:S02]  /*131e0*/  PRMT R231, RZ, 0x7610, R231 ;  /* 0x00007610ffe77816 */ /* 0x000fe400000000e7 */
[----:B------:R-:W-:Y:S01]  /*131f0*/  PRMT R230, RZ, 0x7610, R230 ;  /* 0x00007610ffe67816 */ /* 0x000fe200000000e6 */
[----:B------:R-:W3:Y:S04]  /*13200*/  LDL R219, [R1+0x520] ;  /* 0x0005200001db7983 */ /* 0x000ee80000100800 */
[----:B----4-:R0:W4:Y:S04]  /*13210*/  @P0 LDG.E.U8 R234, desc[UR56][R20.64] ;  /* 0x0000003814ea0981 */ /* 0x010128000c1e1100 */
        /* <DEDUP_REMOVED lines=13> */
[----:B0-----:R-:W-:Y:S01]  /*132f0*/  @P1 IMAD.MOV.U32 R20, RZ, RZ, R214 ;  /* 0x000000ffff141224 */ /* 0x001fe200078e00d6 */
        /* <DEDUP_REMOVED lines=167> */
[----:B------:R-:W-:Y:S02]  /*13d70*/  LOP3.LUT R168, R168, 0xffff, RZ, 0xc0, !PT ;  /* 0x0000ffffa8a87812 */ /* 0x000fe400078ec0ff */
[----:B------:R-:W-:Y:S01]  /*13d80*/  LOP3.LUT R203, R203, 0xffff, RZ, 0xc0, !PT ;  /* 0x0000ffffcbcb7812 */ /* 0x000fe200078ec0ff */
[----:B------:R-:W4:Y:S04]  /*13d90*/  LDL R214, [R1+0x450] ;  /* 0x0004500001d67983 */ /* 0x000f280000100800 */
[----:B---3--:R0:W3:Y:S04]  /*13da0*/  @P0 LDG.E.U8 R173, desc[UR56][R20.64] ;  /* 0x0000003814ad0981 */ /* 0x0080e8000c1e1100 */
[----:B------:R-:W2:Y:S01]  /*13db0*/  LDL R21, [R1+0x45c] ;  /* 0x00045c0001157983 */ /* 0x000ea20000100800 */
[----:B0-----:R-:W-:-:S02]  /*13dc0*/  PRMT R20, R168, 0x3340, R203 ;  /* 0x00003340a8147816 */ /* 0x001fc400000000cb */
[----:B------:R-:W-:-:S03]  /*13dd0*/  PRMT R168, RZ, 0x7610, R168 ;  /* 0x00007610ffa87816 */ /* 0x000fc600000000a8 */
[----:B------:R0:W-:Y:S02]  /*13de0*/  STL [R1+0xd24], R20 ;  /* 0x000d241401007387 */ /* 0x0001e40000100800 */
[----:B0-----:R-:W-:-:S05]  /*13df0*/  @P0 IMAD.MOV.U32 R20, RZ, RZ, R219 ;  /* 0x000000ffff140224 */ /* 0x001fca00078e00db */
[----:B--2---:R0:W2:Y:S04]  /*13e00*/  @P0 LDG.E.U8 R168, desc[UR56][R20.64] ;  /* 0x0000003814a80981 */ /* 0x0040a8000c1e1100 */
[----:B------:R-:W0:Y:S04]  /*13e10*/  LDL R20, [R1+0x454] ;  /* 0x0004540001147983 */ /* 0x000e280000100800 */
[----:B------:R-:W0:Y:S01]  /*13e20*/  LDL R21, [R1+0x458] ;  /* 0x0004580001157983 */ /* 0x000e220000100800 */
[----:B------:R-:W-:Y:S02]  /*13e30*/  ISETP.GT.AND P0, PT, R14, 0x7e, PT ;  /* 0x0000007e0e00780c */ /* 0x000fe40003f04270 */
[----:B------:R-:W-:-:S02]  /*13e40*/  LOP3.LUT R161, R161, 0xffff, RZ, 0xc0, !PT ;  /* 0x0000ffffa1a17812 */ /* 0x000fc400078ec0ff */
[----:B------:R-:W-:-:S04]  /*13e50*/  LOP3.LUT R202, R202, 0xffff, RZ, 0xc0, !PT ;  /* 0x0000ffffcaca7812 */ /* 0x000fc800078ec0ff */
[----:B------:R-:W-:Y:S02]  /*13e60*/  PRMT R219, R161, 0x3340, R202 ;  /* 0x00003340a1db7816 */ /* 0x000fe400000000ca */
[----:B------:R-:W-:-:S03]  /*13e70*/  PRMT R161, RZ, 0x7610, R161 ;  /* 0x00007610ffa17816 */ /* 0x000fc600000000a1 */
[----:B------:R1:W-:Y:S04]  /*13e80*/  STL [R1+0xd20], R219 ;  /* 0x000d20db01007387 */ /* 0x0003e80000100800 */
[----:B-1----:R-:W3:Y:S01]  /*13e90*/  LDL.LU R219, [R1+0xe84] ;  /* 0x000e840001db7983 */ /* 0x002ee20000300800 */
[----:B0-----:R-:W-:-:S04]  /*13ea0*/  @P0 LOP3.LUT R21, R21, R20, RZ, 0x3c, !PT ;  /* 0x0000001415150212 */ /* 0x001fc800078e3cff */
[----:B------:R-:W-:-:S04]  /*13eb0*/  @P0 LOP3.LUT R20, R21, R20, RZ, 0x3c, !PT ;  /* 0x0000001415140212 */ /* 0x000fc800078e3cff */
[----:B------:R-:W-:-:S05]  /*13ec0*/  @P0 LOP3.LUT R21, R21, R20, RZ, 0x3c, !PT ;  /* 0x0000001415150212 */ /* 0x000fca00078e3cff */
[----:B------:R4:W2:Y:S04]  /*13ed0*/  @P0 LDG.E.U8 R161, desc[UR56][R20.64] ;  /* 0x0000003814a10981 */ /* 0x0008a8000c1e1100 */
[----:B------:R-:W3:Y:S01]  /*13ee0*/  LDL R21, [R1+0x44c] ;  /* 0x00044c0001157983 */ /* 0x000ee20000100800 */
[----:B------:R-:W-:Y:S02]  /*13ef0*/  LOP3.LUT R163, R163, 0xffff, RZ, 0xc0, !PT ;  /* 0x0000ffffa3a37812 */ /* 0x000fe400078ec0ff */
[----:B------:R-:W-:Y:S01]  /*13f00*/  LOP3.LUT R201, R201, 0xffff, RZ, 0xc0, !PT ;  /* 0x0000ffffc9c97812 */ /* 0x000fe200078ec0ff */
[----:B----4-:R-:W-:Y:S01]  /*13f10*/  @P0 IMAD.MOV.U32 R20, RZ, RZ, R214 ;  /* 0x000000ffff140224 */ /* 0x010fe200078e00d6 */
[----:B--2---:R0:W-:Y:S02]  /*13f20*/  STL [R1+0xe74], R161 ;  /* 0x000e74a101007387 */ /* 0x0041e40000100800 */
[----:B0-----:R-:W-:-:S02]  /*13f30*/  PRMT R161, R163, 0x3340, R201 ;  /* 0x00003340a3a17816 */ /* 0x001fc400000000c9 */
[----:B------:R-:W-:-:S03]  /*13f40*/  PRMT R163, RZ, 0x7610, R163 ;  /* 0x00007610ffa37816 */ /* 0x000fc600000000a3 */
[----:B------:R0:W-:Y:S04]  /*13f50*/  STL [R1+0xd1c], R161 ;  /* 0x000d1ca101007387 */ /* 0x0001e80000100800 */
[----:B---3--:R1:W2:Y:S01]  /*13f60*/  @P0 LDG.E.U8 R163, desc[UR56][R20.64] ;  /* 0x0000003814a30981 */ /* 0x0082a2000c1e1100 */
[----:B------:R-:W-:Y:S02]  /*13f70*/  LOP3.LUT R162, R162, 0xffff, RZ, 0xc0, !PT ;  /* 0x0000ffffa2a27812 */ /* 0x000fe400078ec0ff */
[----:B------:R-:W-:Y:S01]  /*13f80*/  LOP3.LUT R200, R200, 0xffff, RZ, 0xc0, !PT ;  /* 0x0000ffffc8c87812 */ /* 0x000fe200078ec0ff */
[----:B0-----:R-:W3:Y:S04]  /*13f90*/  LDL R161, [R1+0x23c] ;  /* 0x00023c0001a17983 */ /* 0x001ee80000100800 */
[----:B------:R-:W1:Y:S04]  /*13fa0*/  LDL R20, [R1+0x444] ;  /* 0x0004440001147983 */ /* 0x000e680000100800 */
[----:B------:R-:W1:Y:S01]  /*13fb0*/  LDL R21, [R1+0x448] ;  /* 0x0004480001157983 */ /* 0x000e620000100800 */
[----:B------:R-:W-:-:S02]  /*13fc0*/  ISETP.GT.AND P0, PT, R14, 0x7f, PT ;  /* 0x0000007f0e00780c */ /* 0x000fc40003f04270 */
[----:B------:R-:W-:Y:S02]  /*13fd0*/  PRMT R214, R162, 0x3340, R200 ;  /* 0x00003340a2d67816 */ /* 0x000fe400000000c8 */
[----:B------:R-:W-:-:S09]  /*13fe0*/  PRMT R162, RZ, 0x7610, R162 ;  /* 0x00007610ffa27816 */ /* 0x000fd200000000a2 */
[----:B-1----:R-:W-:-:S04]  /*13ff0*/  @P0 LOP3.LUT R21, R21, R20, RZ, 0x3c, !PT ;  /* 0x0000001415150212 */ /* 0x002fc800078e3cff */
[----:B------:R-:W-:-:S04]  /*14000*/  @P0 LOP3.LUT R20, R21, R20, RZ, 0x3c, !PT ;  /* 0x0000001415140212 */ /* 0x000fc800078e3cff */
[----:B------:R-:W-:Y:S01]  /*14010*/  @P0 LOP3.LUT R21, R21, R20, RZ, 0x3c, !PT ;  /* 0x0000001415150212 */ /* 0x000fe200078e3cff */
[----:B--2---:R0:W-:Y:S04]  /*14020*/  STL [R1+0xe78], R163 ;  /* 0x000e78a301007387 */ /* 0x0041e80000100800 */
[----:B------:R-:W2:Y:S04]  /*14030*/  @P0 LDG.E.U8 R162, desc[UR56][R20.64] ;  /* 0x0000003814a20981 */ /* 0x000ea8000c1e1100 */
[----:B0-----:R-:W4:Y:S04]  /*14040*/  LDL R163, [R1+0x440] ;  /* 0x0004400001a37983 */ /* 0x001f280000100800 */
[----:B------:R0:W-:Y:S04]  /*14050*/  STL [R1+0xd18], R214 ;  /* 0x000d18d601007387 */ /* 0x0001e80000100800 */
[----:B0-----:R-:W3:Y:S04]  /*14060*/  LDL.LU R214, [R1+0xe80] ;  /* 0x000e800001d67983 */ /* 0x001ee80000300800 */
[----:B------:R-:W3:Y:S01]  /*14070*/  LDL R21, [R1+0x43c] ;  /* 0x00043c0001157983 */ /* 0x000ee20000100800 */
[----:B------:R-:W-:-:S02]  /*14080*/  LOP3.LUT R199, R199, 0xffff, RZ, 0xc0, !PT ;  /* 0x0000ffffc7c77812 */ /* 0x000fc400078ec0ff */
[----:B------:R-:W-:Y:S01]  /*14090*/  LOP3.LUT R160, R160, 0xffff, RZ, 0xc0, !PT ;  /* 0x0000ffffa0a07812 */ /* 0x000fe200078ec0ff */
[----:B--2---:R0:W-:Y:S01]  /*140a0*/  STL [R1+0xe7c], R162 ;  /* 0x000e7ca201007387 */ /* 0x0041e20000100800 */
[----:B----4-:R-:W-:Y:S02]  /*140b0*/  @P0 IMAD.MOV.U32 R20, RZ, RZ, R163 ;  /* 0x000000ffff140224 */ /* 0x010fe400078e00a3 */
[--C-:B0-----:R-:W-:Y:S02]  /*140c0*/  PRMT R162, R199, 0x3340, R160.reuse ;  /* 0x00003340c7a27816 */ /* 0x101fe400000000a0 */
[----:B------:R-:W-:-:S06]  /*140d0*/  PRMT R160, RZ, 0x7610, R160 ;  /* 0x00007610ffa07816 */ /* 0x000fcc00000000a0 */
[----:B---3--:R0:W2:Y:S01]  /*140e0*/  @P0 LDG.E.U8 R160, desc[UR56][R20.64] ;  /* 0x0000003814a00981 */ /* 0x0080a2000c1e1100 */
[----:B------:R-:W-:Y:S06]  /*140f0*/  BAR.SYNC.DEFER_BLOCKING 0x0 ;  /* 0x0000000000007b1d */ /* 0x000fec0000010000 */
[----:B0-----:R-:W0:Y:S01]  /*14100*/  S2R R20, SR_TID.X ;  /* 0x0000000000147919 */ /* 0x001e220000002100 */
[----:B------:R-:W-:Y:S01]  /*14110*/  STL [R1+0xd14], R162 ;  /* 0x000d14a201007387 */ /* 0x000fe20000100800 */
[----:B0-----:R-:W-:-:S04]  /*14120*/  LOP3.LUT R20, R20, 0x7f, RZ, 0xc0, !PT ;  /* 0x0000007f14147812 */ /* 0x001fc800078ec0ff */
[----:B------:R-:W-:Y:S02]  /*14130*/  ISETP.GE.AND P0, PT, R20, R14, PT ;  /* 0x0000000e1400720c */ /* 0x000fe40003f06270 */
[----:B------:R-:W-:-:S11]  /*14140*/  PRMT R14, RZ, 0x7610, R14 ;  /* 0x00007610ff0e7816 */ /* 0x000fd6000000000e */
[----:B------:R-:W-:Y:S02]  /*14150*/  @!P0 IMAD.MOV.U32 R20, RZ, RZ, R161 ;  /* 0x000000ffff148224 */ /* 0x000fe400078e00a1 */
[----:B------:R-:W-:Y:S01]  /*14160*/  @!P0 IMAD.MOV.U32 R21, RZ, RZ, R0 ;  /* 0x000000ffff158224 */ /* 0x000fe200078e0000 */
[----:B------:R-:W3:Y:S04]  /*14170*/  LDL R161, [R1+0x3f8] ;  /* 0x0003f80001a17983 */ /* 0x000ee80000100800 */
[----:B------:R0:W-:Y:S04]  /*14180*/  STL [R1+0xd58], R0 ;  /* 0x000d580001007387 */ /* 0x0001e80000100800 */
[----:B------:R-:W4:Y:S04]  /*14190*/  @!P0 LDG.E.U8 R14, desc[UR56][R20.64] ;  /* 0x00000038140e8981 */ /* 0x000f28000c1e1100 */
[----:B0-----:R-:W2:Y:S04]  /*141a0*/  LDL.LU R0, [R1+0x268] ;  /* 0x0002680001007983 */ /* 0x001ea80000300800 */
[----:B------:R-:W3:Y:S04]  /*141b0*/  LDL R20, [R1+0x434] ;  /* 0x0004340001147983 */ /* 0x000ee80000100800 */
[----:B------:R-:W3:Y:S01]  /*141c0*/  LDL R21, [R1+0x438] ;  /* 0x0004380001157983 */ /* 0x000ee20000100800 */
[----:B------:R-:W-:-:S02]  /*141d0*/  LOP3.LUT R197, R197, 0xffff, RZ, 0xc0, !PT ;  /* 0x0000ffffc5c57812 */ /* 0x000fc400078ec0ff */
[----:B------:R-:W-:Y:S02]  /*141e0*/  LOP3.LUT R198, R198, 0xffff, RZ, 0xc0, !PT ;  /* 0x0000ffffc6c67812 */ /* 0x000fe400078ec0ff */
[----:B------:R-:W-:Y:S02]  /*141f0*/  PRMT R226, RZ, 0x7610, R226 ;  /* 0x00007610ffe27816 */ /* 0x000fe400000000e2 */
[----:B------:R-:W-:Y:S01]  /*14200*/  PRMT R162, R197, 0x3340, R198 ;  /* 0x00003340c5a27816 */ /* 0x000fe200000000c6 */
[----:B----4-:R0:W-:Y:S04]  /*14210*/  STL [R1+0xd78], R14 ;  /* 0x000d780e01007387 */ /* 0x0101e80000100800 */
[----:B------:R-:W4:Y:S01]  /*14220*/  LDL R163, [R1+0x3b0] ;  /* 0x0003b00001a37983 */ /* 0x000f220000100800 */
[----:B---3--:R-:W-:-:S03]  /*14230*/  @!P0 LOP3.LUT R21, R21, R20, RZ, 0x3c, !PT ;  /* 0x0000001415158212 */ /* 0x008fc600078e3cff */
[----:B0-----:R-:W3:Y:S01]  /*14240*/  LDL R14, [R1+0x3f4] ;  /* 0x0003f400010e7983 */ /* 0x001ee20000100800 */
[----:B------:R-:W-:-:S03]  /*14250*/  @!P0 LOP3.LUT R20, R21, R20, RZ, 0x3c, !PT ;  /* 0x0000001415148212 */ /* 0x000fc600078e3cff */
[----:B------:R0:W-:Y:S01]  /*14260*/  STL [R1+0xd10], R162 ;  /* 0x000d10a201007387 */ /* 0x0001e20000100800 */
[----:B------:R-:W-:-:S05]  /*14270*/  @!P0 LOP3.LUT R21, R21, R20, RZ, 0x3c, !PT ;  /* 0x0000001415158212 */ /* 0x000fca00078e3cff */
[----:B------:R1:W2:Y:S04]  /*14280*/  @!P0 LDG.E.U8 R226, desc[UR56][R20.64] ;  /* 0x0000003814e28981 */ /* 0x0002a8000c1e1100 */
[----:B0-----:R-:W4:Y:S01]  /*14290*/  LDL R162, [R1+0x3b4] ;  /* 0x0003b40001a27983 */ /* 0x001f220000100800 */
[----:B------:R-:W-:Y:S02]  /*142a0*/  PRMT R222, RZ, 0x7610, R222 ;  /* 0x00007610ffde7816 */ /* 0x000fe400000000de */
[----:B------:R-:W-:Y:S02]  /*142b0*/  LOP3.LUT R195, R195, 0xffff, RZ, 0xc0, !PT ;  /* 0x0000ffffc3c37812 */ /* 0x000fe400078ec0ff */
[----:B------:R-:W-:Y:S01]  /*142c0*/  LOP3.LUT R196, R196, 0xffff, RZ, 0xc0, !PT ;  /* 0x0000ffffc4c47812 */ /* 0x000fe200078ec0ff */
[----:B-1----:R-:W-:Y:S01]  /*142d0*/  @!P0 IMAD.MOV.U32 R20, RZ, RZ, R161 ;  /* 0x000000ffff148224 */ /* 0x002fe200078e00a1 */
[----:B------:R-:W-:Y:S01]  /*142e0*/  PRMT R216, RZ, 0x7610, R216 ;  /* 0x00007610ffd87816 */ /* 0x000fe200000000d8 */
[----:B---3--:R-:W-:-:S05]  /*142f0*/  @!P0 IMAD.MOV.U32 R21, RZ, RZ, R14 ;  /* 0x000000ffff158224 */ /* 0x008fca00078e000e */
[----:B------:R4:W3:Y:S04]  /*14300*/  @!P0 LDG.E.U8 R222, desc[UR56][R20.64] ;  /* 0x0000003814de8981 */ /* 0x0008e8000c1e1100 */
[----:B--2---:R0:W-:Y:S01]  /*14310*/  STL [R1+0xd7c], R226 ;  /* 0x000d7ce201007387 */ /* 0x0041e20000100800 */
[----:B----4-:R-:W-:Y:S02]  /*14320*/  @!P0 IMAD.MOV.U32 R20, RZ, RZ, R162 ;  /* 0x000000ffff148224 */ /* 0x010fe400078e00a2 */
[----:B------:R-:W-:-:S05]  /*14330*/  @!P0 IMAD.MOV.U32 R21, RZ, RZ, R163 ;  /* 0x000000ffff158224 */ /* 0x000fca00078e00a3 */
[----:B------:R1:W2:Y:S01]  /*14340*/  @!P0 LDG.E.U8 R216, desc[UR56][R20.64] ;  /* 0x0000003814d88981 */ /* 0x0002a2000c1e1100 */
[----:B0-----:R-:W-:-:S05]  /*14350*/  PRMT R226, R195, 0x3340, R196 ;  /* 0x00003340c3e27816 */ /* 0x001fca00000000c4 */
[----:B------:R-:W-:Y:S04]  /*14360*/  STL [R1+0xd0c], R226 ;  /* 0x000d0ce201007387 */ /* 0x000fe80000100800 */
[----:B------:R-:W4:Y:S04]  /*14370*/  LDL R161, [R1+0x370] ;  /* 0x0003700001a17983 */ /* 0x000f280000100800 */
[----:B------:R-:W4:Y:S01]  /*14380*/  LDL R14, [R1+0x374] ;  /* 0x00037400010e7983 */ /* 0x000f220000100800 */
[----:B------:R-:W-:Y:S02]  /*14390*/  LOP3.LUT R193, R193, 0xffff, RZ, 0xc0, !PT ;  /* 0x0000ffffc1c17812 */ /* 0x000fe400078ec0ff */
[----:B------:R-:W-:-:S02]  /*143a0*/  LOP3.LUT R194, R194, 0xffff, RZ, 0xc0, !PT ;  /* 0x0000ffffc2c27812 */ /* 0x000fc400078ec0ff */
[----:B------:R-:W-:Y:S02]  /*143b0*/  LOP3.LUT R191, R191, 0xffff, RZ, 0xc0, !PT ;  /* 0x0000ffffbfbf7812 */ /* 0x000fe400078ec0ff */
[----:B------:R-:W-:-:S04]  /*143c0*/  LOP3.LUT R192, R192, 0xffff, RZ, 0xc0, !PT ;  /* 0x0000ffffc0c07812 */ /* 0x000fc800078ec0ff */
[----:B-1----:R-:W-:Y:S02]  /*143d0*/  PRMT R20, R191, 0x3340, R192 ;  /* 0x00003340bf147816 */ /* 0x002fe400000000c0 */
[----:B------:R-:W-:Y:S01]  /*143e0*/  PRMT R203, RZ, 0x7610, R203 ;  /* 0x00007610ffcb7816 */ /* 0x000fe200000000cb */
[----:B---3--:R0:W-:Y:S02]  /*143f0*/  STL [R1+0xd80], R222 ;  /* 0x000d80de01007387 */ /* 0x0081e40000100800 */
[----:B0-----:R-:W-:-:S05]  /*14400*/  PRMT R222, R193, 0x3340, R194 ;  /* 0x00003340c1de7816 */ /* 0x001fca00000000c2 */
[----:B------:R0:W-:Y:S04]  /*14410*/  STL [R1+0xd08], R222 ;  /* 0x000d08de01007387 */ /* 0x0001e80000100800 */
[----:B------:R-:W3:Y:S04]  /*14420*/  LDL R162, [R1+0x334] ;  /* 0x0003340001a27983 */ /* 0x000ee80000100800 */
[----:B0-----:R-:W3:Y:S04]  /*14430*/  LDL R222, [R1+0x330] ;  /* 0x0003300001de7983 */ /* 0x001ee80000100800 */
[----:B--2---:R0:W-:Y:S04]  /*14440*/  STL [R1+0xd84], R216 ;  /* 0x000d84d801007387 */ /* 0x0041e80000100800 */
[----:B------:R-:W2:Y:S01]  /*14450*/  LDL R163, [R1+0x2f4] ;  /* 0x0002f40001a37983 */ /* 0x000ea20000100800 */
[----:B----4-:R-:W-:-:S03]  /*14460*/  @!P0 IMAD.MOV.U32 R21, RZ, RZ, R161 ;  /* 0x000000ffff158224 */ /* 0x010fc600078e00a1 */
[----:B0-----:R-:W4:Y:S04]  /*14470*/  LDL R216, [R1+0x2f0] ;  /* 0x0002f00001d87983 */ /* 0x001f280000100800 */
[----:B------:R0:W-:Y:S02]  /*14480*/  STL [R1+0xd04], R20 ;  /* 0x000d041401007387 */ /* 0x0001e40000100800 */
[----:B0-----:R-:W-:-:S05]  /*14490*/  @!P0 IMAD.MOV.U32 R20, RZ, RZ, R14 ;  /* 0x000000ffff148224 */ /* 0x001fca00078e000e */
[----:B------:R0:W2:Y:S01]  /*144a0*/  @!P0 LDG.E.U8 R203, desc[UR56][R20.64] ;  /* 0x0000003814cb8981 */ /* 0x0000a2000c1e1100 */
[----:B------:R-:W-:Y:S02]  /*144b0*/  LOP3.LUT R189, R189, 0xffff, RZ, 0xc0, !PT ;  /* 0x0000ffffbdbd7812 */ /* 0x000fe400078ec0ff */
[----:B------:R-:W-:Y:S02]  /*144c0*/  LOP3.LUT R190, R190, 0xffff, RZ, 0xc0, !PT ;  /* 0x0000ffffbebe7812 */ /* 0x000fe400078ec0ff */
[----:B------:R-:W-:Y:S02]  /*144d0*/  PRMT R202, RZ, 0x7610, R202 ;  /* 0x00007610ffca7816 */ /* 0x000fe400000000ca */
[----:B0-----:R-:W-:Y:S01]  /*144e0*/  PRMT R20, R189, 0x3340, R190 ;  /* 0x00003340bd147816 */ /* 0x001fe200000000be */
[----:B---3--:R-:W-:Y:S01]  /*144f0*/  @!P0 IMAD.MOV.U32 R21, RZ, RZ, R222 ;  /* 0x000000ffff158224 */ /* 0x008fe200078e00de */
[----:B--2---:R-:W-:Y:S04]  /*14500*/  STL [R1+0xd88], R203 ;  /* 0x000d88cb01007387 */ /* 0x004fe80000100800 */
[----:B------:R-:W2:Y:S04]  /*14510*/  LDL R161, [R1+0x2b0] ;  /* 0x0002b00001a17983 */ /* 0x000ea80000100800 */
[----:B------:R-:W3:Y:S04]  /*14520*/  LDL R14, [R1+0x2b4] ;  /* 0x0002b400010e7983 */ /* 0x000ee80000100800 */
[----:B------:R0:W-:Y:S02]  /*14530*/  STL [R1+0xd00], R20 ;  /* 0x000d001401007387 */ /* 0x0001e40000100800 */
[----:B0-----:R-:W-:-:S05]  /*14540*/  @!P0 IMAD.MOV.U32 R20, RZ, RZ, R162 ;  /* 0x000000ffff148224 */ /* 0x001fca00078e00a2 */
[----:B------:R4:W2:Y:S01]  /*14550*/  @!P0 LDG.E.U8 R202, desc[UR56][R20.64] ;  /* 0x0000003814ca8981 */ /* 0x0008a2000c1e1100 */
[----:B------:R-:W-:Y:S01]  /*14560*/  PRMT R201, RZ, 0x7610, R201 ;  /* 0x00007610ffc97816 */ /* 0x000fe200000000c9 */
[----:B----4-:R-:W-:Y:S02]  /*14570*/  @!P0 IMAD.MOV.U32 R21, RZ, RZ, R216 ;  /* 0x000000ffff158224 */ /* 0x010fe400078e00d8 */
[----:B------:R-:W-:-:S05]  /*14580*/  @!P0 IMAD.MOV.U32 R20, RZ, RZ, R163 ;  /* 0x000000ffff148224 */ /* 0x000fca00078e00a3 */
[----:B------:R3:W4:Y:S04]  /*14590*/  @!P0 LDG.E.U8 R201, desc[UR56][R20.64] ;  /* 0x0000003814c98981 */ /* 0x000728000c1e1100 */
[----:B--2---:R0:W-:Y:S04]  /*145a0*/  STL [R1+0xd8c], R202 ;  /* 0x000d8cca01007387 */ /* 0x0041e80000100800 */
[----:B------:R-:W2:Y:S04]  /*145b0*/  LDL R216, [R1+0x270] ;  /* 0x0002700001d87983 */ /* 0x000ea80000100800 */
[----:B------:R-:W2:Y:S01]  /*145c0*/  LDL R203, [R1+0x274] ;  /* 0x0002740001cb7983 */ /* 0x000ea20000100800 */
[----:B------:R-:W-:Y:S01]  /*145d0*/  PRMT R200, RZ, 0x7610, R200 ;  /* 0x00007610ffc87816 */ /* 0x000fe200000000c8 */
[----:B---3--:R-:W-:-:S02]  /*145e0*/  @!P0 IMAD.MOV.U32 R20, RZ, RZ, R14 ;  /* 0x000000ffff148224 */ /* 0x008fc400078e000e */
[----:B------:R-:W-:Y:S01]  /*145f0*/  @!P0 IMAD.MOV.U32 R21, RZ, RZ, R161 ;  /* 0x000000ffff158224 */ /* 0x000fe200078e00a1 */
[----:B------:R-:W-:Y:S02]  /*14600*/  LOP3.LUT R185, R185, 0xffff, RZ, 0xc0, !PT ;  /* 0x0000ffffb9b97812 */ /* 0x000fe400078ec0ff */
[----:B------:R-:W-:Y:S02]  /*14610*/  LOP3.LUT R186, R186, 0xffff, RZ, 0xc0, !PT ;  /* 0x0000ffffbaba7812 */ /* 0x000fe400078ec0ff */
[----:B------:R-:W-:Y:S01]  /*14620*/  PRMT R199, RZ, 0x7610, R199 ;  /* 0x00007610ffc77816 */ /* 0x000fe200000000c7 */
[----:B------:R2:W3:Y:S01]  /*14630*/  @!P0 LDG.E.U8 R200, desc[UR56][R20.64] ;  /* 0x0000003814c88981 */ /* 0x0004e2000c1e1100 */
[----:B------:R-:W-:-:S03]  /*14640*/  PRMT R163, R185, 0x3340, R186 ;  /* 0x00003340b9a37816 */ /* 0x000fc600000000ba */
[----:B----4-:R1:W-:Y:S04]  /*14650*/  STL [R1+0xd90], R201 ;  /* 0x000d90c901007387 */ /* 0x0103e80000100800 */
[----:B------:R4:W-:Y:S04]  /*14660*/  STL [R1+0xcfc], R163 ;  /* 0x000cfca301007387 */ /* 0x0009e80000100800 */
[----:B0-----:R-:W3:Y:S04]  /*14670*/  LDL R202, [R1+0x42c] ;  /* 0x00042c0001ca7983 */ /* 0x001ee80000100800 */
[----:B------:R-:W3:Y:S04]  /*14680*/  LDL R14, [R1+0x3f0] ;  /* 0x0003f000010e7983 */ /* 0x000ee80000100800 */
[----:B-1----:R-:W3:Y:S04]  /*14690*/  LDL R201, [R1+0x3e8] ;  /* 0x0003e80001c97983 */ /* 0x002ee80000100800 */
[----:B----4-:R-:W4:Y:S01]  /*146a0*/  LDL R163, [R1+0x430] ;  /* 0x0004300001a37983 */ /* 0x010f220000100800 */
[----:B--2---:R-:W-:-:S02]  /*146b0*/  @!P0 IMAD.MOV.U32 R21, RZ, RZ, R216 ;  /* 0x000000ffff158224 */ /* 0x004fc400078e00d8 */
[----:B------:R-:W-:-:S05]  /*146c0*/  @!P0 IMAD.MOV.U32 R20, RZ, RZ, R203 ;  /* 0x000000ffff148224 */ /* 0x000fca00078e00cb */
[----:B------:R0:W2:Y:S01]  /*146d0*/  @!P0 LDG.E.U8 R199, desc[UR56][R20.64] ;  /* 0x0000003814c78981 */ /* 0x0000a2000c1e1100 */
[----:B------:R-:W-:Y:S02]  /*146e0*/  LOP3.LUT R181, R181, 0xffff, RZ, 0xc0, !PT ;  /* 0x0000ffffb5b57812 */ /* 0x000fe400078ec0ff */
[----:B------:R-:W-:Y:S01]  /*146f0*/  LOP3.LUT R182, R182, 0xffff, RZ, 0xc0, !PT ;  /* 0x0000ffffb6b67812 */ /* 0x000fe200078ec0ff */
[----:B---3--:R1:W-:Y:S01]  /*14700*/  STL [R1+0xd94], R200 ;  /* 0x000d94c801007387 */ /* 0x0083e20000100800 */
[----:B------:R-:W-:Y:S02]  /*14710*/  PRMT R225, RZ, 0x7610, R225 ;  /* 0x00007610ffe17816 */ /* 0x000fe400000000e1 */
[----:B0-----:R-:W-:Y:S01]  /*14720*/  PRMT R20, R181, 0x3340, R182 ;  /* 0x00003340b5147816 */ /* 0x001fe200000000b6 */
[----:B-1----:R-:W3:Y:S01]  /*14730*/  LDL R200, [R1+0x3ac] ;  /* 0x0003ac0001c87983 */ /* 0x002ee20000100800 */
[----:B------:R-:W-:Y:S01]  /*14740*/  @!P0 IMAD.MOV.U32 R21, RZ, RZ, R202 ;  /* 0x000000ffff158224 */ /* 0x000fe200078e00ca */
[----:B------:R-:W-:-:S02]  /*14750*/  PRMT R220, RZ, 0x7610, R220 ;  /* 0x00007610ffdc7816 */ /* 0x000fc400000000dc */
[----:B--2---:R0:W-:Y:S04]  /*14760*/  STL [R1+0xd98], R199 ;  /* 0x000d98c701007387 */ /* 0x0041e80000100800 */
[----:B0-----:R-:W2:Y:S04]  /*14770*/  LDL R199, [R1+0x3a8] ;  /* 0x0003a80001c77983 */ /* 0x001ea80000100800 */
[----:B------:R4:W-:Y:S02]  /*14780*/  STL [R1+0xcf4], R20 ;  /* 0x000cf41401007387 */ /* 0x0009e40000100800 */
[----:B----4-:R-:W-:-:S05]  /*14790*/  @!P0 IMAD.MOV.U32 R20, RZ, RZ, R163 ;  /* 0x000000ffff148224 */ /* 0x010fca00078e00a3 */
[----:B------:R0:W4:Y:S02]  /*147a0*/  @!P0 LDG.E.U8 R225, desc[UR56][R20.64] ;  /* 0x0000003814e18981 */ /* 0x000124000c1e1100 */
[----:B0-----:R-:W-:Y:S02]  /*147b0*/  @!P0 IMAD.MOV.U32 R20, RZ, RZ, R14 ;  /* 0x000000ffff148224 */ /* 0x001fe400078e000e */
[----:B------:R-:W-:-:S05]  /*147c0*/  @!P0 IMAD.MOV.U32 R21, RZ, RZ, R201 ;  /* 0x000000ffff158224 */ /* 0x000fca00078e00c9 */
[----:B------:R-:W3:Y:S01]  /*147d0*/  @!P0 LDG.E.U8 R220, desc[UR56][R20.64] ;  /* 0x0000003814dc8981 */ /* 0x000ee2000c1e1100 */
[----:B------:R-:W-:Y:S02]  /*147e0*/  LOP3.LUT R177, R177, 0xffff, RZ, 0xc0, !PT ;  /* 0x0000ffffb1b17812 */ /* 0x000fe400078ec0ff */
[----:B------:R-:W-:-:S04]  /*147f0*/  LOP3.LUT R178, R178, 0xffff, RZ, 0xc0, !PT ;  /* 0x0000ffffb2b27812 */ /* 0x000fc800078ec0ff */
[----:B------:R-:W-:Y:S01]  /*14800*/  PRMT R201, R177, 0x3340, R178 ;  /* 0x00003340b1c97816 */ /* 0x000fe200000000b2 */
[----:B----4-:R-:W-:Y:S04]  /*14810*/  STL [R1+0xd9c], R225 ;  /* 0x000d9ce101007387 */ /* 0x010fe80000100800 */
[----:B------:R-:W4:Y:S04]  /*14820*/  LDL R203, [R1+0x368] ;  /* 0x0003680001cb7983 */ /* 0x000f280000100800 */
[----:B------:R-:W4:Y:S04]  /*14830*/  LDL R14, [R1+0x36c] ;  /* 0x00036c00010e7983 */ /* 0x000f280000100800 */
[----:B---3--:R-:W-:Y:S04]  /*14840*/  STL [R1+0xda0], R220 ;  /* 0x000da0dc01007387 */ /* 0x008fe80000100800 */
[----:B------:R0:W-:Y:S04]  /*14850*/  STL [R1+0xcec], R201 ;  /* 0x000cecc901007387 */ /* 0x0001e80000100800 */
[----:B------:R-:W3:Y:S04]  /*14860*/  LDL R202, [R1+0x328] ;  /* 0x0003280001ca7983 */ /* 0x000ee80000100800 */
[----:B0-----:R-:W3:Y:S01]  /*14870*/  LDL R201, [R1+0x32c] ;  /* 0x00032c0001c97983 */ /* 0x001ee20000100800 */
[----:B------:R-:W-:Y:S01]  /*14880*/  PRMT R215, RZ, 0x7610, R215 ;  /* 0x00007610ffd77816 */ /* 0x000fe200000000d7 */
[----:B------:R-:W-:-:S02]  /*14890*/  @!P0 IMAD.MOV.U32 R20, RZ, RZ, R200 ;  /* 0x000000ffff148224 */ /* 0x000fc400078e00c8 */
[----:B--2---:R-:W-:Y:S01]  /*148a0*/  @!P0 IMAD.MOV.U32 R21, RZ, RZ, R199 ;  /* 0x000000ffff158224 */ /* 0x004fe200078e00c7 */
[----:B------:R-:W-:Y:S02]  /*148b0*/  PRMT R198, RZ, 0x7610, R198 ;  /* 0x00007610ffc67816 */ /* 0x000fe400000000c6 */
[----:B------:R-:W-:Y:S01]  /*148c0*/  PRMT R197, RZ, 0x7610, R197 ;  /* 0x00007610ffc57816 */ /* 0x000fe200000000c5 */
[----:B------:R-:W2:Y:S04]  /*148d0*/  LDL R199, [R1+0x2ec] ;  /* 0x0002ec0001c77983 */ /* 0x000ea80000100800 */
[----:B------:R4:W2:Y:S04]  /*148e0*/  @!P0 LDG.E.U8 R215, desc[UR56][R20.64] ;  /* 0x0000003814d78981 */ /* 0x0008a8000c1e1100 */
[----:B------:R-:W2:Y:S01]  /*148f0*/  LDL R200, [R1+0x2e8] ;  /* 0x0002e80001c87983 */ /* 0x000ea20000100800 */
[----:B----4-:R-:W-:-:S02]  /*14900*/  @!P0 IMAD.MOV.U32 R21, RZ, RZ, R203 ;  /* 0x000000ffff158224 */ /* 0x010fc400078e00cb */
[----:B------:R-:W-:-:S05]  /*14910*/  @!P0 IMAD.MOV.U32 R20, RZ, RZ, R14 ;  /* 0x000000ffff148224 */ /* 0x000fca00078e000e */
[----:B------:R3:W4:Y:S02]  /*14920*/  @!P0 LDG.E.U8 R198, desc[UR56][R20.64] ;  /* 0x0000003814c68981 */ /* 0x000724000c1e1100 */
[----:B---3--:R-:W-:Y:S02]  /*14930*/  @!P0 IMAD.MOV.U32 R21, RZ, RZ, R202 ;  /* 0x000000ffff158224 */ /* 0x008fe400078e00ca */
[----:B------:R-:W-:-:S05]  /*14940*/  @!P0 IMAD.MOV.U32 R20, RZ, RZ, R201 ;  /* 0x000000ffff148224 */ /* 0x000fca00078e00c9 */
[----:B------:R0:W3:Y:S01]  /*14950*/  @!P0 LDG.E.U8 R197, desc[UR56][R20.64] ;  /* 0x0000003814c58981 */ /* 0x0000e2000c1e1100 */
[----:B------:R-:W-:Y:S02]  /*14960*/  LOP3.LUT R159, R159, 0xffff, RZ, 0xc0, !PT ;  /* 0x0000ffff9f9f7812 */ /* 0x000fe400078ec0ff */
[----:B------:R-:W-:Y:S02]  /*14970*/  LOP3.LUT R176, R176, 0xffff, RZ, 0xc0, !PT ;  /* 0x0000ffffb0b07812 */ /* 0x000fe400078ec0ff */
[----:B------:R-:W-:Y:S02]  /*14980*/  LOP3.LUT R155, R155, 0xffff, RZ, 0xc0, !PT ;  /* 0x0000ffff9b9b7812 */ /* 0x000fe400078ec0ff */
[----:B------:R-:W-:Y:S02]  /*14990*/  LOP3.LUT R158, R158, 0xffff, RZ, 0xc0, !PT ;  /* 0x0000ffff9e9e7812 */ /* 0x000fe400078ec0ff */
[----:B------:R-:W-:Y:S01]  /*149a0*/  PRMT R159, R159, 0x3340, R176 ;  /* 0x000033409f9f7816 */ /* 0x000fe200000000b0 */
[----:B--2---:R-:W-:Y:S01]  /*149b0*/  STL [R1+0xda4], R215 ;  /* 0x000da4d701007387 */ /* 0x004fe20000100800 */
[----:B------:R-:W-:-:S02]  /*149c0*/  PRMT R158, R155, 0x3340, R158 ;  /* 0x000033409b9e7816 */ /* 0x000fc4000000009e */
[----:B------:R-:W-:Y:S02]  /*149d0*/  LOP3.LUT R153, R153, 0xffff, RZ, 0xc0, !PT ;  /* 0x0000ffff99997812 */ /* 0x000fe400078ec0ff */
[----:B------:R-:W-:Y:S01]  /*149e0*/  LOP3.LUT R154, R154, 0xffff, RZ, 0xc0, !PT ;  /* 0x0000ffff9a9a7812 */ /* 0x000fe200078ec0ff */
[----:B------:R1:W-:Y:S04]  /*149f0*/  STL [R1+0xce4], R159 ;  /* 0x000ce49f01007387 */ /* 0x0003e80000100800 */
[----:B------:R-:W2:Y:S01]  /*14a00*/  LDL R14, [R1+0x2ac] ;  /* 0x0002ac00010e7983 */ /* 0x000ea20000100800 */
[----:B0-----:R-:W-:Y:S01]  /*14a10*/  @!P0 IMAD.MOV.U32 R20, RZ, RZ, R199 ;  /* 0x000000ffff148224 */ /* 0x001fe200078e00c7 */
[----:B------:R-:W-:Y:S02]  /*14a20*/  PRMT R196, RZ, 0x7610, R196 ;  /* 0x00007610ffc47816 */ /* 0x000fe400000000c4 */
[----:B-1----:R-:W-:Y:S01]  /*14a30*/  PRMT R159, R153, 0x3340, R154 ;  /* 0x00003340999f7816 */ /* 0x002fe2000000009a */
[----:B------:R-:W-:-:S05]  /*14a40*/  @!P0 IMAD.MOV.U32 R21, RZ, RZ, R200 ;  /* 0x000000ffff158224 */ /* 0x000fca00078e00c8 */
[----:B------:R2:W2:Y:S04]  /*14a50*/  @!P0 LDG.E.U8 R196, desc[UR56][R20.64] ;  /* 0x0000003814c48981 */ /* 0x0004a8000c1e1100 */
[----:B----4-:R-:W-:Y:S04]  /*14a60*/  STL [R1+0xda8], R198 ;  /* 0x000da8c601007387 */ /* 0x010fe80000100800 */
[----:B------:R0:W-:Y:S04]  /*14a70*/  STL [R1+0xce0], R158 ;  /* 0x000ce09e01007387 */ /* 0x0001e80000100800 */
[----:B0-----:R-:W4:Y:S04]  /*14a80*/  LDL R158, [R1+0x2a8] ;  /* 0x0002a800019e7983 */ /* 0x001f280000100800 */
[----:B---3--:R0:W-:Y:S04]  /*14a90*/  STL [R1+0xdac], R197 ;  /* 0x000dacc501007387 */ /* 0x0081e80000100800 */
[----:B------:R1:W-:Y:S04]  /*14aa0*/  STL [R1+0xcdc], R159 ;  /* 0x000cdc9f01007387 */ /* 0x0003e80000100800 */
[----:B------:R-:W3:Y:S01]  /*14ab0*/  LDL R199, [R1+0x26c] ;  /* 0x00026c0001c77983 */ /* 0x000ee20000100800 */
[----:B------:R-:W-:-:S02]  /*14ac0*/  PRMT R195, RZ, 0x7610, R195 ;  /* 0x00007610ffc37816 */ /* 0x000fc400000000c3 */
[----:B------:R-:W-:Y:S02]  /*14ad0*/  LOP3.LUT R23, R23, 0xffff, RZ, 0xc0, !PT ;  /* 0x0000ffff17177812 */ /* 0x000fe400078ec0ff */
[----:B------:R-:W-:Y:S02]  /*14ae0*/  LOP3.LUT R152, R152, 0xffff, RZ, 0xc0, !PT ;  /* 0x0000ffff98987812 */ /* 0x000fe400078ec0ff */
[----:B------:R-:W-:Y:S01]  /*14af0*/  PRMT R194, RZ, 0x7610, R194 ;  /* 0x00007610ffc27816 */ /* 0x000fe200000000c2 */
[----:B------:R-:W3:Y:S04]  /*14b00*/  LDL R198, [R1+0x424] ;  /* 0x0004240001c67983 */ /* 0x000ee80000100800 */
[----:B0-----:R-:W3:Y:S01]  /*14b10*/  LDL R197, [R1+0x428] ;  /* 0x0004280001c57983 */ /* 0x001ee20000100800 */
[----:B--2---:R-:W-:Y:S01]  /*14b20*/  @!P0 IMAD.MOV.U32 R20, RZ, RZ, R14 ;  /* 0x000000ffff148224 */ /* 0x004fe200078e000e */
[----:B-1----:R-:W-:-:S02]  /*14b30*/  PRMT R159, R23, 0x3340, R152 ;  /* 0x00003340179f7816 */ /* 0x002fc40000000098 */
[----:B------:R0:W-:Y:S04]  /*14b40*/  STL [R1+0xdb0], R196 ;  /* 0x000db0c401007387 */ /* 0x0001e80000100800 */
[----:B------:R1:W-:Y:S01]  /*14b50*/  STL [R1+0xcd8], R159 ;  /* 0x000cd89f01007387 */ /* 0x0003e20000100800 */
[----:B------:R-:W-:Y:S02]  /*14b60*/  LOP3.LUT R19, R19, 0xffff, RZ, 0xc0, !PT ;  /* 0x0000ffff13137812 */ /* 0x000fe400078ec0ff */
[----:B------:R-:W-:Y:S01]  /*14b70*/  LOP3.LUT R22, R22, 0xffff, RZ, 0xc0, !PT ;  /* 0x0000ffff16167812 */ /* 0x000fe200078ec0ff */
[----:B------:R-:W2:Y:S04]  /*14b80*/  LDL R14, [R1+0x3a4] ;  /* 0x0003a400010e7983 */ /* 0x000ea80000100800 */
[----:B0-----:R-:W2:Y:S01]  /*14b90*/  LDL R196, [R1+0x3e0] ;  /* 0x0003e00001c47983 */ /* 0x001ea20000100800 */
[----:B----4-:R-:W-:-:S03]  /*14ba0*/  @!P0 IMAD.MOV.U32 R21, RZ, RZ, R158 ;  /* 0x000000ffff158224 */ /* 0x010fc600078e009e */
[----:B-1----:R-:W4:Y:S04]  /*14bb0*/  LDL R159, [R1+0x3a0] ;  /* 0x0003a000019f7983 */ /* 0x002f280000100800 */
[----:B------:R-:W4:Y:S04]  /*14bc0*/  LDL R158, [R1+0x3e4] ;  /* 0x0003e400019e7983 */ /* 0x000f280000100800 */
[----:B------:R0:W2:Y:S02]  /*14bd0*/  @!P0 LDG.E.U8 R195, desc[UR56][R20.64] ;  /* 0x0000003814c38981 */ /* 0x0000a4000c1e1100 */
[----:B0-----:R-:W-:-:S02]  /*14be0*/  @!P0 IMAD.MOV.U32 R21, RZ, RZ, R0 ;  /* 0x000000ffff158224 */ /* 0x001fc400078e0000 */
[----:B---3--:R-:W-:-:S05]  /*14bf0*/  @!P0 IMAD.MOV.U32 R20, RZ, RZ, R199 ;  /* 0x000000ffff148224 */ /* 0x008fca00078e00c7 */
[----:B------:R-:W3:Y:S01]  /*14c00*/  @!P0 LDG.E.U8 R194, desc[UR56][R20.64] ;  /* 0x0000003814c28981 */ /* 0x000ee2000c1e1100 */
[----:B------:R-:W-:Y:S02]  /*14c10*/  PRMT R19, R19, 0x3340, R22 ;  /* 0x0000334013137816 */ /* 0x000fe40000000016 */
[----:B------:R-:W-:Y:S02]  /*14c20*/  LOP3.LUT R17, R17, 0xffff, RZ, 0xc0, !PT ;  /* 0x0000ffff11117812 */ /* 0x000fe400078ec0ff */
[----:B------:R-:W-:Y:S02]  /*14c30*/  LOP3.LUT R18, R18, 0xffff, RZ, 0xc0, !PT ;  /* 0x0000ffff12127812 */ /* 0x000fe400078ec0ff */
[----:B------:R-:W-:Y:S02]  /*14c40*/  PRMT R224, RZ, 0x7610, R224 ;  /* 0x00007610ffe07816 */ /* 0x000fe400000000e0 */
[----:B------:R-:W-:Y:S02]  /*14c50*/  LOP3.LUT R15, R15, 0xffff, RZ, 0xc0, !PT ;  /* 0x0000ffff0f0f7812 */ /* 0x000fe400078ec0ff */
[----:B------:R-:W-:-:S02]  /*14c60*/  LOP3.LUT R16, R16, 0xffff, RZ, 0xc0, !PT ;  /* 0x0000ffff10107812 */ /* 0x000fc400078ec0ff */
[----:B------:R-:W-:Y:S01]  /*14c70*/  PRMT R219, RZ, 0x7610, R219 ;  /* 0x00007610ffdb7816 */ /* 0x000fe200000000db */
[----:B--2---:R-:W-:Y:S04]  /*14c80*/  STL [R1+0xdb4], R195 ;  /* 0x000db4c301007387 */ /* 0x004fe80000100800 */
[----:B------:R-:W-:Y:S04]  /*14c90*/  STL [R1+0xcd4], R19 ;  /* 0x000cd41301007387 */ /* 0x000fe80000100800 */
[----:B------:R0:W-:Y:S02]  /*14ca0*/  STL [R1+0xd60], R0 ;  /* 0x000d600001007387 */ /* 0x0001e40000100800 */
[----:B0-----:R-:W-:Y:S01]  /*14cb0*/  PRMT R0, R17, 0x3340, R18 ;  /* 0x0000334011007816 */ /* 0x001fe20000000012 */
[----:B------:R-:W-:-:S02]  /*14cc0*/  @!P0 IMAD.MOV.U32 R18, RZ, RZ, R197 ;  /* 0x000000ffff128224 */ /* 0x000fc400078e00c5 */
[----:B------:R-:W-:Y:S02]  /*14cd0*/  @!P0 IMAD.MOV.U32 R19, RZ, RZ, R198 ;  /* 0x000000ffff138224 */ /* 0x000fe400078e00c6 */
[----:B------:R-:W-:Y:S01]  /*14ce0*/  @!P0 IMAD.MOV.U32 R17, RZ, RZ, R196 ;  /* 0x000000ffff118224 */ /* 0x000fe200078e00c4 */
[----:B---3--:R0:W-:Y:S04]  /*14cf0*/  STL [R1+0xdb8], R194 ;  /* 0x000db8c201007387 */ /* 0x0081e80000100800 */
[----:B------:R1:W-:Y:S04]  /*14d00*/  STL [R1+0xcd0], R0 ;  /* 0x000cd00001007387 */ /* 0x0003e80000100800 */
[----:B------:R-:W2:Y:S04]  /*14d10*/  @!P0 LDG.E.U8 R224, desc[UR56][R18.64] ;  /* 0x0000003812e08981 */ /* 0x000ea8000c1e1100 */
[----:B------:R-:W3:Y:S04]  /*14d20*/  LDL R195, [R1+0x360] ;  /* 0x0003600001c37983 */ /* 0x000ee80000100800 */
[----:B0-----:R-:W3:Y:S01]  /*14d30*/  LDL R194, [R1+0x364] ;  /* 0x0003640001c27983 */ /* 0x001ee20000100800 */
[----:B-1----:R-:W-:Y:S01]  /*14d40*/  PRMT R0, R15, 0x3340, R16 ;  /* 0x000033400f007816 */ /* 0x002fe20000000010 */
[----:B----4-:R-:W-:-:S05]  /*14d50*/  @!P0 IMAD.MOV.U32 R16, RZ, RZ, R158 ;  /* 0x000000ffff108224 */ /* 0x010fca00078e009e */
[----:B------:R-:W4:Y:S01]  /*14d60*/  @!P0 LDG.E.U8 R219, desc[UR56][R16.64] ;  /* 0x0000003810db8981 */ /* 0x000f22000c1e1100 */
[----:B------:R-:W-:Y:S02]  /*14d70*/  LOP3.LUT R12, R12, 0xffff, RZ, 0xc0, !PT ;  /* 0x0000ffff0c0c7812 */ /* 0x000fe400078ec0ff */
[----:B------:R-:W-:Y:S02]  /*14d80*/  LOP3.LUT R13, R13, 0xffff, RZ, 0xc0, !PT ;  /* 0x0000ffff0d0d7812 */ /* 0x000fe400078ec0ff */
[----:B------:R-:W-:Y:S02]  /*14d90*/  LOP3.LUT R10, R10, 0xffff, RZ, 0xc0, !PT ;  /* 0x0000ffff0a0a7812 */ /* 0x000fe400078ec0ff */
[----:B------:R-:W-:Y:S02]  /*14da0*/  LOP3.LUT R11, R11, 0xffff, RZ, 0xc0, !PT ;  /* 0x0000ffff0b0b7812 */ /* 0x000fe400078ec0ff */
[----:B------:R-:W-:Y:S02]  /*14db0*/  PRMT R196, R12, 0x3340, R13 ;  /* 0x000033400cc47816 */ /* 0x000fe4000000000d */
[----:B------:R-:W-:Y:S01]  /*14dc0*/  PRMT R214, RZ, 0x7610, R214 ;  /* 0x00007610ffd67816 */ /* 0x000fe200000000d6 */
[----:B------:R-:W-:-:S02]  /*14dd0*/  @!P0 IMAD.MOV.U32 R12, RZ, RZ, R14 ;  /* 0x000000ffff0c8224 */ /* 0x000fc400078e000e */
[----:B------:R-:W-:Y:S01]  /*14de0*/  @!P0 IMAD.MOV.U32 R13, RZ, RZ, R159 ;  /* 0x000000ffff0d8224 */ /* 0x000fe200078e009f */
[----:B------:R-:W-:-:S04]  /*14df0*/  PRMT R193, RZ, 0x7610, R193 ;  /* 0x00007610ffc17816 */ /* 0x000fc800000000c1 */
[----:B------:R-:W3:Y:S04]  /*14e00*/  @!P0 LDG.E.U8 R214, desc[UR56][R12.64] ;  /* 0x000000380cd68981 */ /* 0x000ee8000c1e1100 */
[----:B--2---:R-:W-:Y:S04]  /*14e10*/  STL [R1+0xdbc], R224 ;  /* 0x000dbce001007387 */ /* 0x004fe80000100800 */
[----:B------:R0:W-:Y:S04]  /*14e20*/  STL [R1+0xccc], R0 ;  /* 0x000ccc0001007387 */ /* 0x0001e80000100800 */
[----:B------:R-:W2:Y:S04]  /*14e30*/  LDL R158, [R1+0x320] ;  /* 0x00032000019e7983 */ /* 0x000ea80000100800 */
[----:B0-----:R-:W2:Y:S04]  /*14e40*/  LDL R0, [R1+0x324] ;  /* 0x0003240001007983 */ /* 0x001ea80000100800 */
[----:B------:R-:W2:Y:S04]  /*14e50*/  LDL.LU R222, [R1+0x7c] ;  /* 0x00007c0001de7983 */ /* 0x000ea80000300800 */
[----:B----4-:R-:W-:Y:S04]  /*14e60*/  STL [R1+0xdc0], R219 ;  /* 0x000dc0db01007387 */ /* 0x010fe80000100800 */
[----:B------:R0:W-:Y:S04]  /*14e70*/  STL [R1+0xcc8], R196 ;  /* 0x000cc8c401007387 */ /* 0x0001e80000100800 */
[----:B------:R-:W4:Y:S04]  /*14e80*/  LDL R159, [R1+0x2e0] ;  /* 0x0002e000019f7983 */ /* 0x000f280000100800 */
[----:B------:R-:W4:Y:S04]  /*14e90*/  LDL R14, [R1+0x2e4] ;  /* 0x0002e400010e7983 */ /* 0x000f280000100800 */
[----:B------:R-:W4:Y:S04]  /*14ea0*/  LDL.LU R202, [R1+0x88] ;  /* 0x0000880001ca7983 */ /* 0x000f280000300800 */
[----:B------:R-:W4:Y:S01]  /*14eb0*/  LDL.LU R216, [R1+0x80] ;  /* 0x0000800001d87983 */ /* 0x000f220000300800 */
[----:B0-----:R-:W-:Y:S01]  /*14ec0*/  PRMT R196, R10, 0x3340, R11 ;  /* 0x000033400ac47816 */ /* 0x001fe2000000000b */
[----:B---3--:R-:W-:-:S02]  /*14ed0*/  @!P0 IMAD.MOV.U32 R10, RZ, RZ, R194 ;  /* 0x000000ffff0a8224 */ /* 0x008fc400078e00c2 */
[----:B------:R-:W-:-:S05]  /*14ee0*/  @!P0 IMAD.MOV.U32 R11, RZ, RZ, R195 ;  /* 0x000000ffff0b8224 */ /* 0x000fca00078e00c3 */
[----:B------:R-:W3:Y:S04]  /*14ef0*/  @!P0 LDG.E.U8 R193, desc[UR56][R10.64] ;  /* 0x000000380ac18981 */ /* 0x000ee8000c1e1100 */
[----:B------:R-:W-:Y:S01]  /*14f00*/  STL [R1+0xdc4], R214 ;  /* 0x000dc4d601007387 */ /* 0x000fe20000100800 */
[----:B------:R-:W-:Y:S02]  /*14f10*/  LOP3.LUT R8, R8, 0xffff, RZ, 0xc0, !PT ;  /* 0x0000ffff08087812 */ /* 0x000fe400078ec0ff */
[----:B------:R-:W-:Y:S01]  /*14f20*/  LOP3.LUT R9, R9, 0xffff, RZ, 0xc0, !PT ;  /* 0x0000ffff09097812 */ /* 0x000fe200078ec0ff */
[----:B------:R-:W-:Y:S04]  /*14f30*/  STL [R1+0xcc4], R196 ;  /* 0x000cc4c401007387 */ /* 0x000fe80000100800 */
[----:B------:R-:W4:Y:S01]  /*14f40*/  LDL.LU R226, [R1+0x84] ;  /* 0x0000840001e27983 */ /* 0x000f220000300800 */
[----:B------:R-:W-:-:S03]  /*14f50*/  PRMT R192, RZ, 0x7610, R192 ;  /* 0x00007610ffc07816 */ /* 0x000fc600000000c0 */
[----:B---3--:R0:W-:Y:S02]  /*14f60*/  STL [R1+0xdc8], R193 ;  /* 0x000dc8c101007387 */ /* 0x0081e40000100800 */
[----:B0-----:R-:W-:Y:S01]  /*14f70*/  PRMT R193, R8, 0x3340, R9 ;  /* 0x0000334008c17816 */ /* 0x001fe20000000009 */
[----:B--2---:R-:W-:Y:S02]  /*14f80*/  @!P0 IMAD.MOV.U32 R8, RZ, RZ, R0 ;  /* 0x000000ffff088224 */ /* 0x004fe400078e0000 */
[----:B------:R-:W-:-:S05]  /*14f90*/  @!P0 IMAD.MOV.U32 R9, RZ, RZ, R158 ;  /* 0x000000ffff098224 */ /* 0x000fca00078e009e */
[----:B------:R0:W2:Y:S04]  /*14fa0*/  @!P0 LDG.E.U8 R192, desc[UR56][R8.64] ;  /* 0x0000003808c08981 */ /* 0x0000a8000c1e1100 */
[----:B------:R1:W-:Y:S04]  /*14fb0*/  STL [R1+0xcc0], R193 ;  /* 0x000cc0c101007387 */ /* 0x0003e80000100800 */
[----:B------:R-:W3:Y:S01]  /*14fc0*/  LDL R0, [R1+0x2a4] ;  /* 0x0002a40001007983 */ /* 0x000ee20000100800 */
[----:B------:R-:W-:-:S03]  /*14fd0*/  LOP3.LUT R7, R7, 0xffff, RZ, 0xc0, !PT ;  /* 0x0000ffff07077812 */ /* 0x000fc600078ec0ff */
[----:B------:R-:W3:Y:S04]  /*14fe0*/  LDL R158, [R1+0x264] ;  /* 0x00026400019e7983 */ /* 0x000ee80000100800 */
[----:B-1----:R-:W3:Y:S01]  /*14ff0*/  LDL R193, [R1+0x2a0] ;  /* 0x0002a00001c17983 */ /* 0x002ee20000100800 */
[----:B0-----:R-:W-:Y:S02]  /*15000*/  LOP3.LUT R8, R222, 0xffff, RZ, 0xc0, !PT ;  /* 0x0000ffffde087812 */ /* 0x001fe400078ec0ff */
[----:B------:R-:W-:Y:S01]  /*15010*/  PRMT R191, RZ, 0x7610, R191 ;  /* 0x00007610ffbf7816 */ /* 0x000fe200000000bf */
[----:B------:R-:W3:Y:S01]  /*15020*/  LDL.LU R203, [R1+0x90] ;  /* 0x0000900001cb7983 */ /* 0x000ee20000300800 */
[----:B------:R-:W-:Y:S01]  /*15030*/  PRMT R7, R8, 0x3340, R7 ;  /* 0x0000334008077816 */ /* 0x000fe20000000007 */
[----:B----4-:R-:W-:-:S02]  /*15040*/  @!P0 IMAD.MOV.U32 R8, RZ, RZ, R14 ;  /* 0x000000ffff088224 */ /* 0x010fc400078e000e */
[----:B------:R-:W-:-:S05]  /*15050*/  @!P0 IMAD.MOV.U32 R9, RZ, RZ, R159 ;  /* 0x000000ffff098224 */ /* 0x000fca00078e009f */
[----:B------:R0:W4:Y:S01]  /*15060*/  @!P0 LDG.E.U8 R191, desc[UR56][R8.64] ;  /* 0x0000003808bf8981 */ /* 0x000122000c1e1100 */
[----:B------:R-:W-:Y:S02]  /*15070*/  PRMT R190, RZ, 0x7610, R190 ;  /* 0x00007610ffbe7816 */ /* 0x000fe400000000be */
[----:B0-----:R-:W-:Y:S01]  /*15080*/  LOP3.LUT R8, R216, 0xffff, RZ, 0xc0, !PT ;  /* 0x0000ffffd8087812 */ /* 0x001fe200078ec0ff */
[----:B--2---:R0:W-:Y:S04]  /*15090*/  STL [R1+0xdcc], R192 ;  /* 0x000dccc001007387 */ /* 0x0041e80000100800 */
[----:B------:R1:W-:Y:S04]  /*150a0*/  STL [R1+0xcbc], R7 ;  /* 0x000cbc0701007387 */ /* 0x0003e80000100800 */
[----:B------:R-:W2:Y:S04]  /*150b0*/  LDL R159, [R1+0x260] ;  /* 0x00026000019f7983 */ /* 0x000ea80000100800 */
[----:B------:R-:W2:Y:S04]  /*150c0*/  LDL R14, [R1+0x420] ;  /* 0x00042000010e7983 */ /* 0x000ea80000100800 */
[----:B0-----:R-:W2:Y:S01]  /*150d0*/  LDL R192, [R1+0x41c] ;  /* 0x00041c0001c07983 */ /* 0x001ea20000100800 */
[----:B-1----:R-:W-:Y:S01]  /*150e0*/  LOP3.LUT R7, R202, 0xffff, RZ, 0xc0, !PT ;  /* 0x0000ffffca077812 */ /* 0x002fe200078ec0ff */
[----:B---3--:R-:W-:Y:S01]  /*150f0*/  @!P0 IMAD.MOV.U32 R9, RZ, RZ, R193 ;  /* 0x000000ffff098224 */ /* 0x008fe200078e00c1 */
[----:B------:R-:W-:Y:S01]  /*15100*/  PRMT R189, RZ, 0x7610, R189 ;  /* 0x00007610ffbd7816 */ /* 0x000fe200000000bd */
[----:B------:R-:W3:Y:S01]  /*15110*/  LDL.LU R222, [R1+0x8c] ;  /* 0x00008c0001de7983 */ /* 0x000ee20000300800 */
[----:B------:R-:W-:Y:S01]  /*15120*/  PRMT R7, R7, 0x3340, R8 ;  /* 0x0000334007077816 */ /* 0x000fe20000000008 */
[----:B------:R-:W-:-:S05]  /*15130*/  @!P0 IMAD.MOV.U32 R8, RZ, RZ, R0 ;  /* 0x000000ffff088224 */ /* 0x000fca00078e0000 */
[----:B------:R0:W3:Y:S04]  /*15140*/  @!P0 LDG.E.U8 R190, desc[UR56][R8.64] ;  /* 0x0000003808be8981 */ /* 0x0000e8000c1e1100 */
[----:B----4-:R1:W-:Y:S04]  /*15150*/  STL [R1+0xdd0], R191 ;  /* 0x000dd0bf01007387 */ /* 0x0103e80000100800 */
[----:B------:R4:W-:Y:S01]  /*15160*/  STL [R1+0xcb8], R7 ;  /* 0x000cb80701007387 */ /* 0x0009e20000100800 */
[----:B------:R-:W-:-:S03]  /*15170*/  LOP3.LUT R223, R223, 0xffff, RZ, 0xc0, !PT ;  /* 0x0000ffffdfdf7812 */ /* 0x000fc600078ec0ff */
[----:B------:R-:W3:Y:S01]  /*15180*/  LDL R0, [R1+0x3dc] ;  /* 0x0003dc0001007983 */ /* 0x000ee20000100800 */
[----:B0-----:R-:W-:-:S03]  /*15190*/  @!P0 IMAD.MOV.U32 R8, RZ, RZ, R158 ;  /* 0x000000ffff088224 */ /* 0x001fc600078e009e */
[----:B-1----:R-:W3:Y:S01]  /*151a0*/  LDL R191, [R1+0x3d8] ;  /* 0x0003d80001bf7983 */ /* 0x002ee20000100800 */
[----:B----4-:R-:W-:-:S03]  /*151b0*/  LOP3.LUT R7, R226, 0xffff, RZ, 0xc0, !PT ;  /* 0x0000ffffe2077812 */ /* 0x010fc600078ec0ff */
[----:B------:R-:W4:Y:S01]  /*151c0*/  LDL.LU R216, [R1+0x98] ;  /* 0x0000980001d87983 */ /* 0x000f220000300800 */
[--C-:B------:R-:W-:Y:S02]  /*151d0*/  PRMT R7, R7, 0x3340, R223.reuse ;  /* 0x0000334007077816 */ /* 0x100fe400000000df */
[----:B------:R-:W-:Y:S01]  /*151e0*/  PRMT R223, RZ, 0x7610, R223 ;  /* 0x00007610ffdf7816 */ /* 0x000fe200000000df */
[----:B--2---:R-:W-:-:S05]  /*151f0*/  @!P0 IMAD.MOV.U32 R9, RZ, RZ, R159 ;  /* 0x000000ffff098224 */ /* 0x004fca00078e009f */
[----:B------:R0:W2:Y:S02]  /*15200*/  @!P0 LDG.E.U8 R189, desc[UR56][R8.64] ;  /* 0x0000003808bd8981 */ /* 0x0000a4000c1e1100 */
[----:B0-----:R-:W-:Y:S02]  /*15210*/  @!P0 IMAD.MOV.U32 R8, RZ, RZ, R14 ;  /* 0x000000ffff088224 */ /* 0x001fe400078e000e */
[----:B------:R-:W-:-:S05]  /*15220*/  @!P0 IMAD.MOV.U32 R9, RZ, RZ, R192 ;  /* 0x000000ffff098224 */ /* 0x000fca00078e00c0 */
[----:B------:R0:W4:Y:S04]  /*15230*/  @!P0 LDG.E.U8 R223, desc[UR56][R8.64] ;  /* 0x0000003808df8981 */ /* 0x000128000c1e1100 */
[----:B---3--:R-:W-:Y:S04]  /*15240*/  STL [R1+0xdd4], R190 ;  /* 0x000dd4be01007387 */ /* 0x008fe80000100800 */
[----:B------:R1:W-:Y:S04]  /*15250*/  STL [R1+0xcb4], R7 ;  /* 0x000cb40701007387 */ /* 0x0003e80000100800 */
[----:B------:R-:W3:Y:S04]  /*15260*/  LDL R159, [R1+0x398] ;  /* 0x00039800019f7983 */ /* 0x000ee80000100800 */
[----:B------:R-:W3:Y:S01]  /*15270*/  LDL R158, [R1+0x39c] ;  /* 0x00039c00019e7983 */ /* 0x000ee20000100800 */
[----:B------:R-:W-:-:S03]  /*15280*/  LOP3.LUT R252, R252, 0xffff, RZ, 0xc0, !PT ;  /* 0x0000fffffcfc7812 */ /* 0x000fc600078ec0ff */
[----:B------:R-:W3:Y:S01]  /*15290*/  LDL.LU R226, [R1+0x94] ;  /* 0x0000940001e27983 */ /* 0x000ee20000300800 */
[----:B-1----:R-:W-:-:S04]  /*152a0*/  LOP3.LUT R7, R203, 0xffff, RZ, 0xc0, !PT ;  /* 0x0000ffffcb077812 */ /* 0x002fc800078ec0ff */
[----:B------:R-:W-:Y:S02]  /*152b0*/  PRMT R7, R7, 0x3340, R252 ;  /* 0x0000334007077816 */ /* 0x000fe400000000fc */
[----:B------:R-:W-:Y:S02]  /*152c0*/  LOP3.LUT R218, R218, 0xffff, RZ, 0xc0, !PT ;  /* 0x0000ffffdada7812 */ /* 0x000fe400078ec0ff */
[----:B------:R-:W-:Y:S02]  /*152d0*/  LOP3.LUT R187, R187, 0xffff, RZ, 0xc0, !PT ;  /* 0x0000ffffbbbb7812 */ /* 0x000fe400078ec0ff */
[----:B------:R-:W-:Y:S01]  /*152e0*/  LOP3.LUT R188, R188, 0xffff, RZ, 0xc0, !PT ;  /* 0x0000ffffbcbc7812 */ /* 0x000fe200078ec0ff */
[----:B0-----:R-:W-:Y:S02]  /*152f0*/  @!P0 IMAD.MOV.U32 R8, RZ, RZ, R0 ;  /* 0x000000ffff088224 */ /* 0x001fe400078e0000 */
[----:B------:R-:W-:Y:S01]  /*15300*/  @!P0 IMAD.MOV.U32 R9, RZ, RZ, R191 ;  /* 0x000000ffff098224 */ /* 0x000fe200078e00bf */
[----:B------:R-:W-:-:S02]  /*15310*/  PRMT R162, R187, 0x3340, R188 ;  /* 0x00003340bba27816 */ /* 0x000fc400000000bc */
[----:B------:R-:W-:Y:S01]  /*15320*/  PRMT R188, RZ, 0x7610, R188 ;  /* 0x00007610ffbc7816 */ /* 0x000fe200000000bc */
[----:B--2---:R0:W-:Y:S04]  /*15330*/  STL [R1+0xdd8], R189 ;  /* 0x000dd8bd01007387 */ /* 0x0041e80000100800 */
[----:B------:R1:W-:Y:S04]  /*15340*/  STL [R1+0xcb0], R7 ;  /* 0x000cb00701007387 */ /* 0x0003e80000100800 */
[----:B------:R-:W2:Y:S04]  /*15350*/  LDL R190, [R1+0x358] ;  /* 0x0003580001be7983 */ /* 0x000ea80000100800 */
[----:B0-----:R-:W2:Y:S01]  /*15360*/  LDL R189, [R1+0x35c] ;  /* 0x00035c0001bd7983 */ /* 0x001ea20000100800 */
[----:B-1----:R-:W-:-:S03]  /*15370*/  LOP3.LUT R7, R222, 0xffff, RZ, 0xc0, !PT ;  /* 0x0000ffffde077812 */ /* 0x002fc600078ec0ff */
[----:B------:R-:W2:Y:S01]  /*15380*/  LDL.LU R14, [R1+0xb0] ;  /* 0x0000b000010e7983 */ /* 0x000ea20000300800 */
[--C-:B------:R-:W-:Y:S02]  /*15390*/  PRMT R7, R7, 0x3340, R218.reuse ;  /* 0x0000334007077816 */ /* 0x100fe400000000da */
[----:B------:R-:W-:Y:S01]  /*153a0*/  PRMT R218, RZ, 0x7610, R218 ;  /* 0x00007610ffda7816 */ /* 0x000fe200000000da */
[----:B----4-:R-:W-:Y:S04]  /*153b0*/  STL [R1+0xddc], R223 ;  /* 0x000ddcdf01007387 */ /* 0x010fe80000100800 */
[----:B------:R0:W-:Y:S04]  /*153c0*/  STL [R1+0xcac], R7 ;  /* 0x000cac0701007387 */ /* 0x0001e80000100800 */
[----:B------:R-:W4:Y:S04]  /*153d0*/  LDL R191, [R1+0x318] ;  /* 0x0003180001bf7983 */ /* 0x000f280000100800 */
[----:B------:R-:W4:Y:S01]  /*153e0*/  LDL R0, [R1+0x31c] ;  /* 0x00031c0001007983 */ /* 0x000f220000100800 */
[----:B------:R-:W-:-:S03]  /*153f0*/  PRMT R187, RZ, 0x7610, R187 ;  /* 0x00007610ffbb7816 */ /* 0x000fc600000000bb */
[----:B------:R3:W4:Y:S01]  /*15400*/  @!P0 LDG.E.U8 R218, desc[UR56][R8.64] ;  /* 0x0000003808da8981 */ /* 0x000722000c1e1100 */
[----:B------:R-:W-:Y:S02]  /*15410*/  LOP3.LUT R251, R251, 0xffff, RZ, 0xc0, !PT ;  /* 0x0000fffffbfb7812 */ /* 0x000fe400078ec0ff */
[----:B------:R-:W-:Y:S01]  /*15420*/  PRMT R186, RZ, 0x7610, R186 ;  /* 0x00007610ffba7816 */ /* 0x000fe200000000ba */
[----:B------:R-:W4:Y:S01]  /*15430*/  LDL.LU R222, [R1+0xa4] ;  /* 0x0000a40001de7983 */ /* 0x000f220000300800 */
[----:B---3--:R-:W-:Y:S02]  /*15440*/  @!P0 IMAD.MOV.U32 R8, RZ, RZ, R158 ;  /* 0x000000ffff088224 */ /* 0x008fe400078e009e */
[----:B------:R-:W-:-:S05]  /*15450*/  @!P0 IMAD.MOV.U32 R9, RZ, RZ, R159 ;  /* 0x000000ffff098224 */ /* 0x000fca00078e009f */
[----:B------:R2:W3:Y:S01]  /*15460*/  @!P0 LDG.E.U8 R188, desc[UR56][R8.64] ;  /* 0x0000003808bc8981 */ /* 0x0004e2000c1e1100 */
[----:B0-----:R-:W-:-:S04]  /*15470*/  LOP3.LUT R7, R216, 0xffff, RZ, 0xc0, !PT ;  /* 0x0000ffffd8077812 */ /* 0x001fc800078ec0ff */
[----:B------:R-:W-:Y:S02]  /*15480*/  PRMT R7, R7, 0x3340, R251 ;  /* 0x0000334007077816 */ /* 0x000fe400000000fb */
[----:B------:R-:W-:Y:S01]  /*15490*/  LOP3.LUT R217, R217, 0xffff, RZ, 0xc0, !PT ;  /* 0x0000ffffd9d97812 */ /* 0x000fe200078ec0ff */
[----:B--2---:R-:W-:Y:S02]  /*154a0*/  @!P0 IMAD.MOV.U32 R9, RZ, RZ, R190 ;  /* 0x000000ffff098224 */ /* 0x004fe400078e00be */
[----:B------:R-:W-:-:S05]  /*154b0*/  @!P0 IMAD.MOV.U32 R8, RZ, RZ, R189 ;  /* 0x000000ffff088224 */ /* 0x000fca00078e00bd */
[----:B------:R0:W2:Y:S04]  /*154c0*/  @!P0 LDG.E.U8 R187, desc[UR56][R8.64] ;  /* 0x0000003808bb8981 */ /* 0x0000a8000c1e1100 */
[----:B----4-:R-:W-:Y:S01]  /*154d0*/  STL [R1+0xde0], R218 ;  /* 0x000de0da01007387 */ /* 0x010fe20000100800 */
[----:B0-----:R-:W-:Y:S02]  /*154e0*/  @!P0 IMAD.MOV.U32 R8, RZ, RZ, R0 ;  /* 0x000000ffff088224 */ /* 0x001fe400078e0000 */
[----:B------:R-:W-:Y:S01]  /*154f0*/  @!P0 IMAD.MOV.U32 R9, RZ, RZ, R191 ;  /* 0x000000ffff098224 */ /* 0x000fe200078e00bf */
[----:B------:R0:W-:Y:S04]  /*15500*/  STL [R1+0xca8], R7 ;  /* 0x000ca80701007387 */ /* 0x0001e80000100800 */
[----:B------:R-:W4:Y:S04]  /*15510*/  LDL R159, [R1+0x2d8] ;  /* 0x0002d800019f7983 */ /* 0x000f280000100800 */
[----:B------:R-:W4:Y:S04]  /*15520*/  LDL R158, [R1+0x2dc] ;  /* 0x0002dc00019e7983 */ /* 0x000f280000100800 */
[----:B------:R4:W4:Y:S01]  /*15530*/  @!P0 LDG.E.U8 R186, desc[UR56][R8.64] ;  /* 0x0000003808ba8981 */ /* 0x000922000c1e1100 */
[----:B0-----:R-:W-:-:S03]  /*15540*/  LOP3.LUT R7, R226, 0xffff, RZ, 0xc0, !PT ;  /* 0x0000ffffe2077812 */ /* 0x001fc600078ec0ff */
[----:B---3--:R-:W-:Y:S04]  /*15550*/  STL [R1+0xde4], R188 ;  /* 0x000de4bc01007387 */ /* 0x008fe80000100800 */
[----:B------:R-:W3:Y:S04]  /*15560*/  LDL.LU R216, [R1+0xcc] ;  /* 0x0000cc0001d87983 */ /* 0x000ee80000300800 */
[----:B------:R-:W3:Y:S01]  /*15570*/  LDL.LU R226, [R1+0xa0] ;  /* 0x0000a00001e27983 */ /* 0x000ee20000300800 */
[----:B------:R-:W-:-:S05]  /*15580*/  PRMT R7, R7, 0x3340, R217 ;  /* 0x0000334007077816 */ /* 0x000fca00000000d9 */
[----:B------:R0:W-:Y:S04]  /*15590*/  STL [R1+0xca4], R7 ;  /* 0x000ca40701007387 */ /* 0x0001e80000100800 */
[----:B------:R-:W3:Y:S04]  /*155a0*/  LDL R190, [R1+0x298] ;  /* 0x0002980001be7983 */ /* 0x000ee80000100800 */
[----:B------:R-:W3:Y:S01]  /*155b0*/  LDL R189, [R1+0x29c] ;  /* 0x00029c0001bd7983 */ /* 0x000ee20000100800 */
[----:B------:R-:W-:Y:S02]  /*155c0*/  LOP3.LUT R221, R221, 0xffff, RZ, 0xc0, !PT ;  /* 0x0000ffffdddd7812 */ /* 0x000fe400078ec0ff */
[----:B0-----:R-:W-:-:S04]  /*155d0*/  LOP3.LUT R7, R14, 0xffff, RZ, 0xc0, !PT ;  /* 0x0000ffff0e077812 */ /* 0x001fc800078ec0ff */
[----:B------:R-:W-:Y:S02]  /*155e0*/  PRMT R7, R7, 0x3340, R221 ;  /* 0x0000334007077816 */ /* 0x000fe400000000dd */
[----:B------:R-:W-:Y:S02]  /*155f0*/  LOP3.LUT R212, R212, 0xffff, RZ, 0xc0, !PT ;  /* 0x0000ffffd4d47812 */ /* 0x000fe400078ec0ff */
[----:B------:R-:W-:Y:S02]  /*15600*/  PRMT R185, RZ, 0x7610, R185 ;  /* 0x00007610ffb97816 */ /* 0x000fe400000000b9 */
[----:B------:R-:W-:Y:S02]  /*15610*/  LOP3.LUT R183, R183, 0xffff, RZ, 0xc0, !PT ;  /* 0x0000ffffb7b77812 */ /* 0x000fe400078ec0ff */
[----:B------:R-:W-:-:S04]  /*15620*/  LOP3.LUT R184, R184, 0xffff, RZ, 0xc0, !PT ;  /* 0x0000ffffb8b87812 */ /* 0x000fc800078ec0ff */
[--C-:B------:R-:W-:Y:S02]  /*15630*/  PRMT R161, R183, 0x3340, R184.reuse ;  /* 0x00003340b7a17816 */ /* 0x100fe400000000b8 */
[----:B------:R-:W-:Y:S01]  /*15640*/  PRMT R184, RZ, 0x7610, R184 ;  /* 0x00007610ffb87816 */ /* 0x000fe200000000b8 */
[----:B--2---:R-:W-:Y:S04]  /*15650*/  STL [R1+0xde8], R187 ;  /* 0x000de8bb01007387 */ /* 0x004fe80000100800 */
[----:B------:R-:W2:Y:S04]  /*15660*/  LDL.LU R14, [R1+0xc0] ;  /* 0x0000c000010e7983 */ /* 0x000ea80000300800 */
[----:B------:R0:W-:Y:S04]  /*15670*/  STL [R1+0xca0], R7 ;  /* 0x000ca00701007387 */ /* 0x0001e80000100800 */
[----:B------:R-:W2:Y:S01]  /*15680*/  LDL R188, [R1+0x258] ;  /* 0x0002580001bc7983 */ /* 0x000ea20000100800 */
[----:B0-----:R-:W-:Y:S01]  /*15690*/  LOP3.LUT R7, R222, 0xffff, RZ, 0xc0, !PT ;  /* 0x0000ffffde077812 */ /* 0x001fe200078ec0ff */
[----:B----4-:R-:W-:-:S02]  /*156a0*/  @!P0 IMAD.MOV.U32 R9, RZ, RZ, R159 ;  /* 0x000000ffff098224 */ /* 0x010fc400078e009f */
[----:B------:R-:W-:Y:S01]  /*156b0*/  @!P0 IMAD.MOV.U32 R8, RZ, RZ, R158 ;  /* 0x000000ffff088224 */ /* 0x000fe200078e009e */
[----:B------:R-:W-:Y:S01]  /*156c0*/  PRMT R7, R7, 0x3340, R212 ;  /* 0x0000334007077816 */ /* 0x000fe200000000d4 */
[----:B------:R-:W-:Y:S04]  /*156d0*/  STL [R1+0xdec], R186 ;  /* 0x000decba01007387 */ /* 0x000fe80000100800 */
[----:B------:R-:W4:Y:S04]  /*156e0*/  LDL.LU R0, [R1+0x25c] ;  /* 0x00025c0001007983 */ /* 0x000f280000300800 */
[----:B------:R-:W4:Y:S04]  /*156f0*/  LDL.LU R203, [R1+0xe4] ;  /* 0x0000e40001cb7983 */ /* 0x000f280000300800 */
[----:B------:R-:W4:Y:S04]  /*15700*/  LDL.LU R222, [R1+0xbc] ;  /* 0x0000bc0001de7983 */ /* 0x000f280000300800 */
[----:B------:R3:W-:Y:S04]  /*15710*/  STL [R1+0xc9c], R7 ;  /* 0x000c9c0701007387 */ /* 0x0007e80000100800 */
[----:B------:R0:W4:Y:S04]  /*15720*/  @!P0 LDG.E.U8 R185, desc[UR56][R8.64] ;  /* 0x0000003808b98981 */ /* 0x000128000c1e1100 */
[----:B------:R-:W4:Y:S04]  /*15730*/  LDL R159, [R1+0x414] ;  /* 0x00041400019f7983 */ /* 0x000f280000100800 */
[----:B------:R-:W4:Y:S01]  /*15740*/  LDL R158, [R1+0x418] ;  /* 0x00041800019e7983 */ /* 0x000f220000100800 */
[----:B---3--:R-:W-:-:S02]  /*15750*/  LOP3.LUT R7, R216, 0xffff, RZ, 0xc0, !PT ;  /* 0x0000ffffd8077812 */ /* 0x008fc400078ec0ff */
[----:B0-----:R-:W-:Y:S01]  /*15760*/  LOP3.LUT R8, R226, 0xffff, RZ, 0xc0, !PT ;  /* 0x0000ffffe2087812 */ /* 0x001fe200078ec0ff */
[----:B------:R-:W-:-:S03]  /*15770*/  @!P0 IMAD.MOV.U32 R9, RZ, RZ, R190 ;  /* 0x000000ffff098224 */ /* 0x000fc600078e00be */
[----:B------:R-:W-:Y:S01]  /*15780*/  PRMT R7, R7, 0x3340, R8 ;  /* 0x0000334007077816 */ /* 0x000fe20000000008 */
[----:B------:R-:W-:-:S05]  /*15790*/  @!P0 IMAD.MOV.U32 R8, RZ, RZ, R189 ;  /* 0x000000ffff088224 */ /* 0x000fca00078e00bd */
[----:B------:R0:W3:Y:S01]  /*157a0*/  @!P0 LDG.E.U8 R184, desc[UR56][R8.64] ;  /* 0x0000003808b88981 */ /* 0x0000e2000c1e1100 */
[----:B------:R-:W-:Y:S02]  /*157b0*/  PRMT R183, RZ, 0x7610, R183 ;  /* 0x00007610ffb77816 */ /* 0x000fe400000000b7 */
[----:B0-----:R-:W-:Y:S02]  /*157c0*/  LOP3.LUT R8, R213, 0xffff, RZ, 0xc0, !PT ;  /* 0x0000ffffd5087812 */ /* 0x001fe400078ec0ff */
[----:B------:R-:W-:Y:S01]  /*157d0*/  PRMT R221, RZ, 0x7610, R221 ;  /* 0x00007610ffdd7816 */ /* 0x000fe200000000dd */
[----:B--2---:R-:W-:Y:S01]  /*157e0*/  @!P0 IMAD.MOV.U32 R9, RZ, RZ, R188 ;  /* 0x000000ffff098224 */ /* 0x004fe200078e00bc */
[----:B----4-:R0:W-:Y:S04]  /*157f0*/  STL [R1+0xdf0], R185 ;  /* 0x000df0b901007387 */ /* 0x0101e80000100800 */
[----:B------:R-:W2:Y:S04]  /*15800*/  LDL.LU R216, [R1+0xd8] ;  /* 0x0000d80001d87983 */ /* 0x000ea80000300800 */
[----:B------:R-:W4:Y:S04]  /*15810*/  LDL.LU R226, [R1+0xac] ;  /* 0x0000ac0001e27983 */ /* 0x000f280000300800 */
[----:B------:R1:W-:Y:S04]  /*15820*/  STL [R1+0xc98], R7 ;  /* 0x000c980701007387 */ /* 0x0003e80000100800 */
[----:B------:R-:W4:Y:S04]  /*15830*/  LDL R187, [R1+0x3d0] ;  /* 0x0003d00001bb7983 */ /* 0x000f280000100800 */
[----:B0-----:R-:W4:Y:S01]  /*15840*/  LDL R185, [R1+0x3d4] ;  /* 0x0003d40001b97983 */ /* 0x001f220000100800 */
[----:B-1----:R-:W-:-:S04]  /*15850*/  LOP3.LUT R7, R14, 0xffff, RZ, 0xc0, !PT ;  /* 0x0000ffff0e077812 */ /* 0x002fc800078ec0ff */
[----:B------:R-:W-:Y:S01]  /*15860*/  PRMT R7, R7, 0x3340, R8 ;  /* 0x0000334007077816 */ /* 0x000fe20000000008 */
[----:B------:R-:W-:Y:S01]  /*15870*/  @!P0 IMAD.MOV.U32 R8, RZ, RZ, R0 ;  /* 0x000000ffff088224 */ /* 0x000fe200078e0000 */
[----:B---3--:R0:W-:Y:S04]  /*15880*/  STL [R1+0xdf4], R184 ;  /* 0x000df4b801007387 */ /* 0x0081e80000100800 */
[----:B------:R-:W3:Y:S04]  /*15890*/  LDL.LU R202, [R1+0xfc] ;  /* 0x0000fc0001ca7983 */ /* 0x000ee80000300800 */
[----:B------:R-:W3:Y:S04]  /*158a0*/  LDL.LU R14, [R1+0xd4] ;  /* 0x0000d400010e7983 */ /* 0x000ee80000300800 */
[----:B------:R1:W-:Y:S04]  /*158b0*/  STL [R1+0xc94], R7 ;  /* 0x000c940701007387 */ /* 0x0003e80000100800 */
[----:B------:R1:W3:Y:S04]  /*158c0*/  @!P0 LDG.E.U8 R183, desc[UR56][R8.64] ;  /* 0x0000003808b78981 */ /* 0x0002e8000c1e1100 */
[----:B------:R-:W3:Y:S04]  /*158d0*/  LDL R186, [R1+0x390] ;  /* 0x0003900001ba7983 */ /* 0x000ee80000100800 */
[----:B0-----:R-:W3:Y:S01]  /*158e0*/  LDL R184, [R1+0x394] ;  /* 0x0003940001b87983 */ /* 0x001ee20000100800 */
[----:B-1----:R-:W-:-:S02]  /*158f0*/  LOP3.LUT R7, R203, 0xffff, RZ, 0xc0, !PT ;  /* 0x0000ffffcb077812 */ /* 0x002fc400078ec0ff */
[----:B------:R-:W-:Y:S01]  /*15900*/  LOP3.LUT R8, R222, 0xffff, RZ, 0xc0, !PT ;  /* 0x0000ffffde087812 */ /* 0x000fe200078ec0ff */
[----:B------:R0:W-:Y:S01]  /*15910*/  STL [R1+0xd64], R0 ;  /* 0x000d640001007387 */ /* 0x0001e20000100800 */
[----:B------:R-:W-:Y:S02]  /*15920*/  @!P0 IMAD.MOV.U32 R9, RZ, RZ, R159 ;  /* 0x000000ffff098224 */ /* 0x000fe400078e009f */
[----:B0-----:R-:W-:Y:S01]  /*15930*/  PRMT R0, R7, 0x3340, R8 ;  /* 0x0000334007007816 */ /* 0x001fe20000000008 */
[----:B------:R-:W-:-:S05]  /*15940*/  @!P0 IMAD.MOV.U32 R8, RZ, RZ, R158 ;  /* 0x000000ffff088224 */ /* 0x000fca00078e009e */
[----:B------:R4:W3:Y:S01]  /*15950*/  @!P0 LDG.E.U8 R221, desc[UR56][R8.64] ;  /* 0x0000003808dd8981 */ /* 0x0008e2000c1e1100 */
[----:B------:R-:W-:Y:S02]  /*15960*/  PRMT R217, RZ, 0x7610, R217 ;  /* 0x00007610ffd97816 */ /* 0x000fe400000000d9 */
[----:B------:R-:W-:Y:S02]  /*15970*/  PRMT R182, RZ, 0x7610, R182 ;  /* 0x00007610ffb67816 */ /* 0x000fe400000000b6 */
[----:B--2---:R-:W-:Y:S02]  /*15980*/  LOP3.LUT R7, R216, 0xffff, RZ, 0xc0, !PT ;  /* 0x0000ffffd8077812 */ /* 0x004fe400078ec0ff */
[----:B----4-:R-:W-:Y:S01]  /*15990*/  LOP3.LUT R8, R226, 0xffff, RZ, 0xc0, !PT ;  /* 0x0000ffffe2087812 */ /* 0x010fe200078ec0ff */
[----:B------:R-:W-:Y:S01]  /*159a0*/  @!P0 IMAD.MOV.U32 R9, RZ, RZ, R187 ;  /* 0x000000ffff098224 */ /* 0x000fe200078e00bb */
[----:B---3--:R-:W-:Y:S04]  /*159b0*/  STL [R1+0xdf8], R183 ;  /* 0x000df8b701007387 */ /* 0x008fe80000100800 */
[----:B------:R-:W2:Y:S04]  /*159c0*/  LDL.LU R203, [R1+0xf0] ;  /* 0x0000f00001cb7983 */ /* 0x000ea80000300800 */
[----:B------:R-:W3:Y:S04]  /*159d0*/  LDL.LU R222, [R1+0xc8] ;  /* 0x0000c80001de7983 */ /* 0x000ee80000300800 */
[----:B------:R0:W-:Y:S04]  /*159e0*/  STL [R1+0xc90], R0 ;  /* 0x000c900001007387 */ /* 0x0001e80000100800 */
[----:B------:R-:W4:Y:S04]  /*159f0*/  LDL R159, [R1+0x350] ;  /* 0x00035000019f7983 */ /* 0x000f280000100800 */
[----:B------:R-:W4:Y:S01]  /*15a00*/  LDL R158, [R1+0x354] ;  /* 0x00035400019e7983 */ /* 0x000f220000100800 */
[----:B0-----:R-:W-:Y:S01]  /*15a10*/  PRMT R0, R7, 0x3340, R8 ;  /* 0x0000334007007816 */ /* 0x001fe20000000008 */
[----:B------:R-:W-:Y:S01]  /*15a20*/  @!P0 IMAD.MOV.U32 R8, RZ, RZ, R185 ;  /* 0x000000ffff088224 */ /* 0x000fe200078e00b9 */
[----:B------:R-:W-:-:S04]  /*15a30*/  LOP3.LUT R7, R202, 0xffff, RZ, 0xc0, !PT ;  /* 0x0000ffffca077812 */ /* 0x000fc800078ec0ff */
[----:B------:R0:W4:Y:S04]  /*15a40*/  @!P0 LDG.E.U8 R217, desc[UR56][R8.64] ;  /* 0x0000003808d98981 */ /* 0x000128000c1e1100 */
[----:B------:R-:W-:Y:S04]  /*15a50*/  STL [R1+0xdfc], R221 ;  /* 0x000dfcdd01007387 */ /* 0x000fe80000100800 */
[----:B------:R-:W4:Y:S01]  /*15a60*/  LDL.LU R216, [R1+0x114] ;  /* 0x0001140001d87983 */ /* 0x000f220000300800 */
[----:B0-----:R-:W-:-:S03]  /*15a70*/  LOP3.LUT R8, R14, 0xffff, RZ, 0xc0, !PT ;  /* 0x0000ffff0e087812 */ /* 0x001fc600078ec0ff */
[----:B------:R-:W4:Y:S04]  /*15a80*/  LDL.LU R226, [R1+0xec] ;  /* 0x0000ec0001e27983 */ /* 0x000f280000300800 */
[----:B------:R0:W-:Y:S01]  /*15a90*/  STL [R1+0xc8c], R0 ;  /* 0x000c8c0001007387 */ /* 0x0001e20000100800 */
[----:B------:R-:W-:-:S03]  /*15aa0*/  @!P0 IMAD.MOV.U32 R9, RZ, RZ, R186 ;  /* 0x000000ffff098224 */ /* 0x000fc600078e00ba */
[----:B------:R-:W4:Y:S04]  /*15ab0*/  LDL R185, [R1+0x310] ;  /* 0x0003100001b97983 */ /* 0x000f280000100800 */
[----:B------:R-:W4:Y:S01]  /*15ac0*/  LDL R183, [R1+0x314] ;  /* 0x0003140001b77983 */ /* 0x000f220000100800 */
[----:B0-----:R-:W-:Y:S01]  /*15ad0*/  PRMT R0, R7, 0x3340, R8 ;  /* 0x0000334007007816 */ /* 0x001fe20000000008 */
[----:B------:R-:W-:-:S05]  /*15ae0*/  @!P0 IMAD.MOV.U32 R8, RZ, RZ, R184 ;  /* 0x000000ffff088224 */ /* 0x000fca00078e00b8 */
[----:B------:R3:W4:Y:S01]  /*15af0*/  @!P0 LDG.E.U8 R182, desc[UR56][R8.64] ;  /* 0x0000003808b68981 */ /* 0x000722000c1e1100 */
[----:B------:R-:W-:Y:S02]  /*15b00*/  PRMT R181, RZ, 0x7610, R181 ;  /* 0x00007610ffb57816 */ /* 0x000fe400000000b5 */
[----:B------:R-:W-:Y:S02]  /*15b10*/  LOP3.LUT R179, R179, 0xffff, RZ, 0xc0, !PT ;  /* 0x0000ffffb3b37812 */ /* 0x000fe400078ec0ff */
[----:B------:R-:W-:-:S04]  /*15b20*/  LOP3.LUT R180, R180, 0xffff, RZ, 0xc0, !PT ;  /* 0x0000ffffb4b47812 */ /* 0x000fc800078ec0ff */
[--C-:B------:R-:W-:Y:S02]  /*15b30*/  PRMT R163, R179, 0x3340, R180.reuse ;  /* 0x00003340b3a37816 */ /* 0x100fe400000000b4 */
[----:B------:R-:W-:Y:S02]  /*15b40*/  PRMT R180, RZ, 0x7610, R180 ;  /* 0x00007610ffb47816 */ /* 0x000fe400000000b4 */
[----:B--2---:R-:W-:Y:S02]  /*15b50*/  LOP3.LUT R7, R203, 0xffff, RZ, 0xc0, !PT ;  /* 0x0000ffffcb077812 */ /* 0x004fe400078ec0ff */
[----:B---3--:R-:W-:Y:S01]  /*15b60*/  LOP3.LUT R8, R222, 0xffff, RZ, 0xc0, !PT ;  /* 0x0000ffffde087812 */ /* 0x008fe200078ec0ff */
[----:B----4-:R-:W-:-:S03]  /*15b70*/  @!P0 IMAD.MOV.U32 R9, RZ, RZ, R159 ;  /* 0x000000ffff098224 */ /* 0x010fc600078e009f */
[----:B------:R-:W-:Y:S01]  /*15b80*/  PRMT R7, R7, 0x3340, R8 ;  /* 0x0000334007077816 */ /* 0x000fe20000000008 */
[----:B------:R-:W-:-:S05]  /*15b90*/  @!P0 IMAD.MOV.U32 R8, RZ, RZ, R158 ;  /* 0x000000ffff088224 */ /* 0x000fca00078e009e */
[----:B------:R0:W2:Y:S04]  /*15ba0*/  @!P0 LDG.E.U8 R181, desc[UR56][R8.64] ;  /* 0x0000003808b58981 */ /* 0x0000a8000c1e1100 */
[----:B------:R-:W-:Y:S04]  /*15bb0*/  STL [R1+0xe00], R217 ;  /* 0x000e00d901007387 */ /* 0x000fe80000100800 */
[----:B------:R-:W3:Y:S04]  /*15bc0*/  LDL.LU R202, [R1+0x108] ;  /* 0x0001080001ca7983 */ /* 0x000ee80000300800 */
[----:B------:R-:W4:Y:S04]  /*15bd0*/  LDL.LU R14, [R1+0xe0] ;  /* 0x0000e000010e7983 */ /* 0x000f280000300800 */
[----:B------:R1:W-:Y:S04]  /*15be0*/  STL [R1+0xc88], R0 ;  /* 0x000c880001007387 */ /* 0x0003e80000100800 */
[----:B------:R-:W3:Y:S04]  /*15bf0*/  LDL R184, [R1+0x2d0] ;  /* 0x0002d00001b87983 */ /* 0x000ee80000100800 */
[----:B-1----:R-:W3:Y:S01]  /*15c00*/  LDL R0, [R1+0x2d4] ;  /* 0x0002d40001007983 */ /* 0x002ee20000100800 */
[----:B0-----:R-:W-:Y:S01]  /*15c10*/  LOP3.LUT R8, R226, 0xffff, RZ, 0xc0, !PT ;  /* 0x0000ffffe2087812 */ /* 0x001fe200078ec0ff */
[----:B------:R-:W-:-:S02]  /*15c20*/  @!P0 IMAD.MOV.U32 R9, RZ, RZ, R185 ;  /* 0x000000ffff098224 */ /* 0x000fc400078e00b9 */
[----:B------:R-:W-:Y:S04]  /*15c30*/  STL [R1+0xe04], R182 ;  /* 0x000e04b601007387 */ /* 0x000fe80000100800 */
[----:B------:R-:W3:Y:S04]  /*15c40*/  LDL.LU R203, [R1+0x130] ;  /* 0x0001300001cb7983 */ /* 0x000ee80000300800 */
[----:B------:R-:W3:Y:S04]  /*15c50*/  LDL.LU R222, [R1+0x104] ;  /* 0x0001040001de7983 */ /* 0x000ee80000300800 */
[----:B------:R0:W-:Y:S04]  /*15c60*/  STL [R1+0xc84], R7 ;  /* 0x000c840701007387 */ /* 0x0001e80000100800 */
[----:B------:R-:W3:Y:S04]  /*15c70*/  LDL R159, [R1+0x290] ;  /* 0x00029000019f7983 */ /* 0x000ee80000100800 */
[----:B------:R-:W3:Y:S01]  /*15c80*/  LDL R158, [R1+0x294] ;  /* 0x00029400019e7983 */ /* 0x000ee20000100800 */
[----:B0-----:R-:W-:-:S04]  /*15c90*/  LOP3.LUT R7, R216, 0xffff, RZ, 0xc0, !PT ;  /* 0x0000ffffd8077812 */ /* 0x001fc800078ec0ff */
[----:B------:R-:W-:Y:S01]  /*15ca0*/  PRMT R7, R7, 0x3340, R8 ;  /* 0x0000334007077816 */ /* 0x000fe20000000008 */
[----:B------:R-:W-:-:S05]  /*15cb0*/  @!P0 IMAD.MOV.U32 R8, RZ, RZ, R183 ;  /* 0x000000ffff088224 */ /* 0x000fca00078e00b7 */
[----:B------:R4:W3:Y:S01]  /*15cc0*/  @!P0 LDG.E.U8 R180, desc[UR56][R8.64] ;  /* 0x0000003808b48981 */ /* 0x0008e2000c1e1100 */
[----:B------:R-:W-:Y:S02]  /*15cd0*/  PRMT R179, RZ, 0x7610, R179 ;  /* 0x00007610ffb37816 */ /* 0x000fe400000000b3 */
[----:B------:R-:W-:Y:S01]  /*15ce0*/  PRMT R178, RZ, 0x7610, R178 ;  /* 0x00007610ffb27816 */ /* 0x000fe200000000b2 */
[----:B--2---:R-:W-:Y:S04]  /*15cf0*/  STL [R1+0xe08], R181 ;  /* 0x000e08b501007387 */ /* 0x004fe80000100800 */
[----:B------:R-:W2:Y:S04]  /*15d00*/  LDL.LU R216, [R1+0x124] ;  /* 0x0001240001d87983 */ /* 0x000ea80000300800 */
[----:B------:R-:W2:Y:S04]  /*15d10*/  LDL.LU R226, [R1+0xf8] ;  /* 0x0000f80001e27983 */ /* 0x000ea80000300800 */
[----:B------:R3:W-:Y:S04]  /*15d20*/  STL [R1+0xc80], R7 ;  /* 0x000c800701007387 */ /* 0x0007e80000100800 */
[----:B------:R-:W2:Y:S04]  /*15d30*/  LDL R183, [R1+0x250] ;  /* 0x0002500001b77983 */ /* 0x000ea80000100800 */
[----:B------:R-:W2:Y:S01]  /*15d40*/  LDL R182, [R1+0x254] ;  /* 0x0002540001b67983 */ /* 0x000ea20000100800 */
[----:B----4-:R-:W-:-:S02]  /*15d50*/  LOP3.LUT R8, R14, 0xffff, RZ, 0xc0, !PT ;  /* 0x0000ffff0e087812 */ /* 0x010fc400078ec0ff */
[----:B---3--:R-:W-:Y:S01]  /*15d60*/  LOP3.LUT R7, R202, 0xffff, RZ, 0xc0, !PT ;  /* 0x0000ffffca077812 */ /* 0x008fe200078ec0ff */
[----:B------:R-:W-:-:S03]  /*15d70*/  @!P0 IMAD.MOV.U32 R9, RZ, RZ, R184 ;  /* 0x000000ffff098224 */ /* 0x000fc600078e00b8 */
[----:B------:R-:W-:Y:S01]  /*15d80*/  PRMT R7, R7, 0x3340, R8 ;  /* 0x0000334007077816 */ /* 0x000fe20000000008 */
[----:B------:R-:W-:-:S05]  /*15d90*/  @!P0 IMAD.MOV.U32 R8, RZ, RZ, R0 ;  /* 0x000000ffff088224 */ /* 0x000fca00078e0000 */
[----:B------:R0:W3:Y:S02]  /*15da0*/  @!P0 LDG.E.U8 R179, desc[UR56][R8.64] ;  /* 0x0000003808b38981 */ /* 0x0000e4000c1e1100 */
[----:B0-----:R-:W-:Y:S01]  /*15db0*/  LOP3.LUT R8, R222, 0xffff, RZ, 0xc0, !PT ;  /* 0x0000ffffde087812 */ /* 0x001fe200078ec0ff */
[----:B------:R-:W-:Y:S01]  /*15dc0*/  @!P0 IMAD.MOV.U32 R9, RZ, RZ, R159 ;  /* 0x000000ffff098224 */ /* 0x000fe200078e009f */
[----:B------:R-:W-:Y:S04]  /*15dd0*/  STL [R1+0xe0c], R180 ;  /* 0x000e0cb401007387 */ /* 0x000fe80000100800 */
[----:B------:R-:W4:Y:S04]  /*15de0*/  LDL.LU R202, [R1+0x148] ;  /* 0x0001480001ca7983 */ /* 0x000f280000300800 */
[----:B------:R-:W4:Y:S04]  /*15df0*/  LDL.LU R14, [R1+0x120] ;  /* 0x00012000010e7983 */ /* 0x000f280000300800 */
[----:B------:R0:W-:Y:S04]  /*15e00*/  STL [R1+0xc7c], R7 ;  /* 0x000c7c0701007387 */ /* 0x0001e80000100800 */
[----:B------:R-:W4:Y:S04]  /*15e10*/  LDL R181, [R1+0x40c] ;  /* 0x00040c0001b57983 */ /* 0x000f280000100800 */
[----:B------:R-:W4:Y:S01]  /*15e20*/  LDL R0, [R1+0x410] ;  /* 0x0004100001007983 */ /* 0x000f220000100800 */
[----:B0-----:R-:W-:-:S04]  /*15e30*/  LOP3.LUT R7, R203, 0xffff, RZ, 0xc0, !PT ;  /* 0x0000ffffcb077812 */ /* 0x001fc800078ec0ff */
[----:B------:R-:W-:Y:S01]  /*15e40*/  PRMT R7, R7, 0x3340, R8 ;  /* 0x0000334007077816 */ /* 0x000fe20000000008 */
[----:B------:R-:W-:-:S05]  /*15e50*/  @!P0 IMAD.MOV.U32 R8, RZ, RZ, R158 ;  /* 0x000000ffff088224 */ /* 0x000fca00078e009e */
[----:B------:R2:W4:Y:S01]  /*15e60*/  @!P0 LDG.E.U8 R178, desc[UR56][R8.64] ;  /* 0x0000003808b28981 */ /* 0x000522000c1e1100 */
[----:B------:R-:W-:Y:S02]  /*15e70*/  PRMT R177, RZ, 0x7610, R177 ;  /* 0x00007610ffb17816 */ /* 0x000fe400000000b1 */
[----:B------:R-:W-:Y:S02]  /*15e80*/  PRMT R213, RZ, 0x7610, R213 ;  /* 0x00007610ffd57816 */ /* 0x000fe400000000d5 */
[----:B--2---:R-:W-:Y:S01]  /*15e90*/  LOP3.LUT R8, R226, 0xffff, RZ, 0xc0, !PT ;  /* 0x0000ffffe2087812 */ /* 0x004fe200078ec0ff */
[----:B------:R-:W-:Y:S01]  /*15ea0*/  @!P0 IMAD.MOV.U32 R9, RZ, RZ, R183 ;  /* 0x000000ffff098224 */ /* 0x000fe200078e00b7 */
[----:B---3--:R-:W-:Y:S04]  /*15eb0*/  STL [R1+0xe10], R179 ;  /* 0x000e10b301007387 */ /* 0x008fe80000100800 */
[----:B------:R-:W2:Y:S04]  /*15ec0*/  LDL.LU R203, [R1+0x13c] ;  /* 0x00013c0001cb7983 */ /* 0x000ea80000300800 */
[----:B------:R-:W3:Y:S04]  /*15ed0*/  LDL.LU R222, [R1+0x110] ;  /* 0x0001100001de7983 */ /* 0x000ee80000300800 */
[----:B------:R0:W-:Y:S04]  /*15ee0*/  STL [R1+0xc78], R7 ;  /* 0x000c780701007387 */ /* 0x0001e80000100800 */
[----:B------:R-:W2:Y:S04]  /*15ef0*/  LDL R159, [R1+0x3c8] ;  /* 0x0003c800019f7983 */ /* 0x000ea80000100800 */
[----:B------:R-:W2:Y:S01]  /*15f00*/  LDL R158, [R1+0x3cc] ;  /* 0x0003cc00019e7983 */ /* 0x000ea20000100800 */
[----:B0-----:R-:W-:-:S04]  /*15f10*/  LOP3.LUT R7, R216, 0xffff, RZ, 0xc0, !PT ;  /* 0x0000ffffd8077812 */ /* 0x001fc800078ec0ff */
[----:B------:R-:W-:Y:S01]  /*15f20*/  PRMT R7, R7, 0x3340, R8 ;  /* 0x0000334007077816 */ /* 0x000fe20000000008 */
[----:B------:R-:W-:-:S05]  /*15f30*/  @!P0 IMAD.MOV.U32 R8, RZ, RZ, R182 ;  /* 0x000000ffff088224 */ /* 0x000fca00078e00b6 */
[----:B------:R4:W2:Y:S02]  /*15f40*/  @!P0 LDG.E.U8 R177, desc[UR56][R8.64] ;  /* 0x0000003808b18981 */ /* 0x0008a4000c1e1100 */
[----:B----4-:R-:W-:Y:S01]  /*15f50*/  LOP3.LUT R8, R14, 0xffff, RZ, 0xc0, !PT ;  /* 0x0000ffff0e087812 */ /* 0x010fe200078ec0ff */
[----:B------:R-:W-:Y:S01]  /*15f60*/  @!P0 IMAD.MOV.U32 R9, RZ, RZ, R181 ;  /* 0x000000ffff098224 */ /* 0x000fe200078e00b5 */
[----:B------:R0:W-:Y:S04]  /*15f70*/  STL [R1+0xe14], R178 ;  /* 0x000e14b201007387 */ /* 0x0001e80000100800 */
[----:B------:R-:W4:Y:S04]  /*15f80*/  LDL.LU R216, [R1+0x160] ;  /* 0x0001600001d87983 */ /* 0x000f280000300800 */
[----:B------:R-:W4:Y:S04]  /*15f90*/  LDL.LU R226, [R1+0x138] ;  /* 0x0001380001e27983 */ /* 0x000f280000300800 */
[----:B------:R1:W-:Y:S04]  /*15fa0*/  STL [R1+0xc74], R7 ;  /* 0x000c740701007387 */ /* 0x0003e80000100800 */
[----:B------:R-:W4:Y:S04]  /*15fb0*/  LDL R180, [R1+0x388] ;  /* 0x0003880001b47983 */ /* 0x000f280000100800 */
[----:B0-----:R-:W4:Y:S01]  /*15fc0*/  LDL R178, [R1+0x38c] ;  /* 0x00038c0001b27983 */ /* 0x001f220000100800 */
[----:B-1----:R-:W-:-:S04]  /*15fd0*/  LOP3.LUT R7, R202, 0xffff, RZ, 0xc0, !PT ;  /* 0x0000ffffca077812 */ /* 0x002fc800078ec0ff */
[----:B------:R-:W-:Y:S01]  /*15fe0*/  PRMT R7, R7, 0x3340, R8 ;  /* 0x0000334007077816 */ /* 0x000fe20000000008 */
[----:B------:R-:W-:-:S05]  /*15ff0*/  @!P0 IMAD.MOV.U32 R8, RZ, RZ, R0 ;  /* 0x000000ffff088224 */ /* 0x000fca00078e0000 */
[----:B------:R3:W4:Y:S01]  /*16000*/  @!P0 LDG.E.U8 R213, desc[UR56][R8.64] ;  /* 0x0000003808d58981 */ /* 0x000722000c1e1100 */
[----:B------:R-:W-:Y:S02]  /*16010*/  PRMT R212, RZ, 0x7610, R212 ;  /* 0x00007610ffd47816 */ /* 0x000fe400000000d4 */
[----:B------:R-:W-:Y:S02]  /*16020*/  PRMT R176, RZ, 0x7610, R176 ;  /* 0x00007610ffb07816 */ /* 0x000fe400000000b0 */
[----:B---3--:R-:W-:Y:S01]  /*16030*/  LOP3.LUT R8, R222, 0xffff, RZ, 0xc0, !PT ;  /* 0x0000ffffde087812 */ /* 0x008fe200078ec0ff */
[----:B--2---:R-:W-:Y:S01]  /*16040*/  @!P0 IMAD.MOV.U32 R9, RZ, RZ, R159 ;  /* 0x000000ffff098224 */ /* 0x004fe200078e009f */
[----:B------:R-:W-:Y:S04]  /*16050*/  STL [R1+0xe18], R177 ;  /* 0x000e18b101007387 */ /* 0x000fe80000100800 */
        /* <DEDUP_REMOVED lines=30> */
[----:B------:R-:W2:Y:S04]  /*16240*/  LDL R177, [R1+0x2cc] ;  /* 0x0002cc0001b17983 */ /* 0x000ea80000100800 */
[----:B------:R-:W2:Y:S01]  /*16250*/  LDL.LU R226, [R1+0x190] ;  /* 0x0001900001e27983 */ /* 0x000ea20000300800 */
        /* <DEDUP_REMOVED lines=23> */
[----:B------:R-:W3:Y:S04]  /*163d0*/  LDL R159, [R1+0x248] ;  /* 0x00024800019f7983 */ /* 0x000ee80000100800 */
[----:B------:R-:W3:Y:S01]  /*163e0*/  LDL R158, [R1+0x24c] ;  /* 0x00024c00019e7983 */ /* 0x000ee20000100800 */
[----:B0-----:R-:W-:-:S04]  /*163f0*/  LOP3.LUT R7, R203, 0xffff, RZ, 0xc0, !PT ;  /* 0x0000ffffcb077812 */ /* 0x001fc800078ec0ff */
[----:B------:R-:W-:Y:S01]  /*16400*/  PRMT R7, R7, 0x3340, R8 ;  /* 0x0000334007077816 */ /* 0x000fe20000000008 */
[----:B------:R-:W-:-:S05]  /*16410*/  @!P0 IMAD.MOV.U32 R8, RZ, RZ, R177 ;  /* 0x000000ffff088224 */ /* 0x000fca00078e00b1 */
[----:B------:R4:W3:Y:S02]  /*16420*/  @!P0 LDG.E.U8 R153, desc[UR56][R8.64] ;  /* 0x0000003808998981 */ /* 0x0008e4000c1e1100 */
[----:B----4-:R-:W-:Y:S01]  /*16430*/  LOP3.LUT R8, R14, 0xffff, RZ, 0xc0, !PT ;  /* 0x0000ffff0e087812 */ /* 0x010fe200078ec0ff */
[----:B------:R-:W-:Y:S01]  /*16440*/  @!P0 IMAD.MOV.U32 R9, RZ, RZ, R176 ;  /* 0x000000ffff098224 */ /* 0x000fe200078e00b0 */
[----:B------:R-:W-:Y:S04]  /*16450*/  STL [R1+0xe2c], R154 ;  /* 0x000e2c9a01007387 */ /* 0x000fe80000100800 */
[----:B------:R-:W4:Y:S04]  /*16460*/  LDL.LU R203, [R1+0x1a8] ;  /* 0x0001a80001cb7983 */ /* 0x000f280000300800 */
[----:B------:R-:W4:Y:S04]  /*16470*/  LDL.LU R216, [R1+0x180] ;  /* 0x0001800001d87983 */ /* 0x000f280000300800 */
[----:B------:R0:W-:Y:S02]  /*16480*/  STL [R1+0x144], R7 ;  /* 0x0001440701007387 */ /* 0x0001e40000100800 */
[----:B0-----:R-:W-:-:S04]  /*16490*/  LOP3.LUT R7, R226, 0xffff, RZ, 0xc0, !PT ;  /* 0x0000ffffe2077812 */ /* 0x001fc800078ec0ff */
[----:B------:R-:W-:Y:S01]  /*164a0*/  PRMT R155, R7, 0x3340, R8 ;  /* 0x00003340079b7816 */ /* 0x000fe20000000008 */
[----:B------:R-:W-:-:S05]  /*164b0*/  @!P0 IMAD.MOV.U32 R8, RZ, RZ, R0 ;  /* 0x000000ffff088224 */ /* 0x000fca00078e0000 */
[----:B------:R3:W4:Y:S01]  /*164c0*/  @!P0 LDG.E.U8 R152, desc[UR56][R8.64] ;  /* 0x0000003808988981 */ /* 0x000722000c1e1100 */
[----:B--2---:R-:W-:Y:S02]  /*164d0*/  LOP3.LUT R7, R202, 0xffff, RZ, 0xc0, !PT ;  /* 0x0000ffffca077812 */ /* 0x004fe400078ec0ff */
[----:B---3--:R-:W-:Y:S01]  /*164e0*/  LOP3.LUT R8, R222, 0xffff, RZ, 0xc0, !PT ;  /* 0x0000ffffde087812 */ /* 0x008fe200078ec0ff */
[----:B------:R0:W-:Y:S04]  /*164f0*/  STL [R1+0xe30], R153 ;  /* 0x000e309901007387 */ /* 0x0001e80000100800 */
[----:B------:R-:W2:Y:S04]  /*16500*/  LDL R154, [R1+0x404] ;  /* 0x00040400019a7983 */ /* 0x000ea80000100800 */
[----:B0-----:R-:W3:Y:S04]  /*16510*/  LDL R153, [R1+0x408] ;  /* 0x0004080001997983 */ /* 0x001ee80000100800 */
[----:B------:R-:W3:Y:S04]  /*16520*/  LDL.LU R226, [R1+0x19c] ;  /* 0x00019c0001e27983 */ /* 0x000ee80000300800 */
[----:B------:R-:W3:Y:S04]  /*16530*/  LDL.LU R14, [R1+0x174] ;  /* 0x00017400010e7983 */ /* 0x000ee80000300800 */
[----:B------:R-:W-:Y:S01]  /*16540*/  STL [R1+0xe34], R155 ;  /* 0x000e349b01007387 */ /* 0x000fe20000100800 */
[----:B------:R-:W-:Y:S01]  /*16550*/  PRMT R212, R7, 0x3340, R8 ;  /* 0x0000334007d47816 */ /* 0x000fe20000000008 */
[----:B------:R-:W-:-:S02]  /*16560*/  @!P0 IMAD.MOV.U32 R8, RZ, RZ, R158 ;  /* 0x000000ffff088224 */ /* 0x000fc400078e009e */
[----:B----4-:R0:W-:Y:S04]  /*16570*/  STL [R1+0xe38], R152 ;  /* 0x000e389801007387 */ /* 0x0101e80000100800 */
[----:B------:R-:W4:Y:S04]  /*16580*/  LDL R0, [R1+0x3c4] ;  /* 0x0003c40001007983 */ /* 0x000f280000100800 */
[----:B0-----:R-:W4:Y:S04]  /*16590*/  LDL R152, [R1+0x3c0] ;  /* 0x0003c00001987983 */ /* 0x001f280000100800 */
[----:B------:R-:W4:Y:S04]  /*165a0*/  LDL.LU R202, [R1+0x1c0] ;  /* 0x0001c00001ca7983 */ /* 0x000f280000300800 */
[----:B------:R-:W4:Y:S04]  /*165b0*/  LDL.LU R222, [R1+0x198] ;  /* 0x0001980001de7983 */ /* 0x000f280000300800 */
[----:B------:R-:W-:Y:S04]  /*165c0*/  STL [R1+0xe3c], R212 ;  /* 0x000e3cd401007387 */ /* 0x000fe80000100800 */
[----:B------:R-:W4:Y:S04]  /*165d0*/  LDL R158, [R1+0x380] ;  /* 0x00038000019e7983 */ /* 0x000f280000100800 */
[----:B------:R-:W4:Y:S01]  /*165e0*/  LDL R155, [R1+0x384] ;  /* 0x00038400019b7983 */ /* 0x000f220000100800 */
[----:B------:R-:W-:Y:S01]  /*165f0*/  PRMT R23, RZ, 0x7610, R23 ;  /* 0x00007610ff177816 */ /* 0x000fe20000000017 */
[----:B------:R-:W-:Y:S01]  /*16600*/  @!P0 IMAD.MOV.U32 R9, RZ, RZ, R159 ;  /* 0x000000ffff098224 */ /* 0x000fe200078e009f */
[----:B------:R-:W-:-:S04]  /*16610*/  LOP3.LUT R7, R203, 0xffff, RZ, 0xc0, !PT ;  /* 0x0000ffffcb077812 */ /* 0x000fc800078ec0ff */
[----:B------:R0:W4:Y:S01]  /*16620*/  @!P0 LDG.E.U8 R23, desc[UR56][R8.64] ;  /* 0x0000003808178981 */ /* 0x000122000c1e1100 */
[----:B------:R-:W-:Y:S02]  /*16630*/  PRMT R22, RZ, 0x7610, R22 ;  /* 0x00007610ff167816 */ /* 0x000fe40000000016 */
[----:B0-----:R-:W-:-:S04]  /*16640*/  LOP3.LUT R8, R216, 0xffff, RZ, 0xc0, !PT ;  /* 0x0000ffffd8087812 */ /* 0x001fc800078ec0ff */
[----:B------:R-:W-:Y:S02]  /*16650*/  PRMT R177, R7, 0x3340, R8 ;  /* 0x0000334007b17816 */ /* 0x000fe40000000008 */
[----:B------:R-:W-:Y:S02]  /*16660*/  PRMT R21, RZ, 0x7610, R21 ;  /* 0x00007610ff157816 */ /* 0x000fe40000000015 */
[----:B------:R-:W-:Y:S01]  /*16670*/  PRMT R20, RZ, 0x7610, R20 ;  /* 0x00007610ff147816 */ /* 0x000fe20000000014 */
[----:B--2---:R-:W-:Y:S02]  /*16680*/  @!P0 IMAD.MOV.U32 R9, RZ, RZ, R154 ;  /* 0x000000ffff098224 */ /* 0x004fe400078e009a */
[----:B---3--:R-:W-:-:S05]  /*16690*/  @!P0 IMAD.MOV.U32 R8, RZ, RZ, R153 ;  /* 0x000000ffff088224 */ /* 0x008fca00078e0099 */
[----:B------:R0:W2:Y:S01]  /*166a0*/  @!P0 LDG.E.U8 R22, desc[UR56][R8.64] ;  /* 0x0000003808168981 */ /* 0x0000a2000c1e1100 */
[----:B------:R-:W-:Y:S02]  /*166b0*/  LOP3.LUT R7, R226, 0xffff, RZ, 0xc0, !PT ;  /* 0x0000ffffe2077812 */ /* 0x000fe400078ec0ff */
[----:B0-----:R-:W-:-:S04]  /*166c0*/  LOP3.LUT R8, R14, 0xffff, RZ, 0xc0, !PT ;  /* 0x0000ffff0e087812 */ /* 0x001fc800078ec0ff */
[----:B------:R-:W-:Y:S01]  /*166d0*/  PRMT R176, R7, 0x3340, R8 ;  /* 0x0000334007b07816 */ /* 0x000fe20000000008 */
[----:B----4-:R-:W-:Y:S02]  /*166e0*/  @!P0 IMAD.MOV.U32 R8, RZ, RZ, R0 ;  /* 0x000000ffff088224 */ /* 0x010fe400078e0000 */
[----:B------:R-:W-:Y:S01]  /*166f0*/  @!P0 IMAD.MOV.U32 R9, RZ, RZ, R152 ;  /* 0x000000ffff098224 */ /* 0x000fe200078e0098 */
[----:B------:R-:W-:-:S04]  /*16700*/  LOP3.LUT R7, R202, 0xffff, RZ, 0xc0, !PT ;  /* 0x0000ffffca077812 */ /* 0x000fc800078ec0ff */
[----:B------:R0:W3:Y:S02]  /*16710*/  @!P0 LDG.E.U8 R21, desc[UR56][R8.64] ;  /* 0x0000003808158981 */ /* 0x0000e4000c1e1100 */
[----:B0-----:R-:W-:Y:S01]  /*16720*/  LOP3.LUT R8, R222, 0xffff, RZ, 0xc0, !PT ;  /* 0x0000ffffde087812 */ /* 0x001fe200078ec0ff */
[----:B------:R-:W-:-:S03]  /*16730*/  @!P0 IMAD.MOV.U32 R9, RZ, RZ, R158 ;  /* 0x000000ffff098224 */ /* 0x000fc600078e009e */
[----:B------:R-:W-:Y:S01]  /*16740*/  PRMT R213, R7, 0x3340, R8 ;  /* 0x0000334007d57816 */ /* 0x000fe20000000008 */
[----:B------:R-:W-:-:S05]  /*16750*/  @!P0 IMAD.MOV.U32 R8, RZ, RZ, R155 ;  /* 0x000000ffff088224 */ /* 0x000fca00078e009b */
[----:B------:R-:W4:Y:S04]  /*16760*/  @!P0 LDG.E.U8 R20, desc[UR56][R8.64] ;  /* 0x0000003808148981 */ /* 0x000f28000c1e1100 */
[----:B------:R0:W-:Y:S04]  /*16770*/  STL [R1+0xe40], R23 ;  /* 0x000e401701007387 */ /* 0x0001e80000100800 */
[----:B------:R-:W4:Y:S04]  /*16780*/  LDL.LU R203, [R1+0x1b4] ;  /* 0x0001b40001cb7983 */ /* 0x000f280000300800 */
[----:B------:R-:W4:Y:S04]  /*16790*/  LDL.LU R216, [R1+0x18c] ;  /* 0x00018c0001d87983 */ /* 0x000f280000300800 */
[----:B------:R-:W-:Y:S04]  /*167a0*/  STL [R1+0xe44], R177 ;  /* 0x000e44b101007387 */ /* 0x000fe80000100800 */
[----:B------:R-:W4:Y:S04]  /*167b0*/  LDL R154, [R1+0x340] ;  /* 0x00034000019a7983 */ /* 0x000f280000100800 */
[----:B------:R-:W4:Y:S04]  /*167c0*/  LDL R153, [R1+0x344] ;  /* 0x0003440001997983 */ /* 0x000f280000100800 */
[----:B--2---:R-:W-:Y:S04]  /*167d0*/  STL [R1+0xe48], R22 ;  /* 0x000e481601007387 */ /* 0x004fe80000100800 */
[----:B------:R-:W2:Y:S04]  /*167e0*/  LDL.LU R226, [R1+0x1d4] ;  /* 0x0001d40001e27983 */ /* 0x000ea80000300800 */
[----:B------:R-:W2:Y:S04]  /*167f0*/  LDL.LU R14, [R1+0x1b0] ;  /* 0x0001b000010e7983 */ /* 0x000ea80000300800 */
[----:B------:R-:W-:Y:S04]  /*16800*/  STL [R1+0xe4c], R176 ;  /* 0x000e4cb001007387 */ /* 0x000fe80000100800 */
[----:B------:R-:W2:Y:S04]  /*16810*/  LDL R152, [R1+0x300] ;  /* 0x0003000001987983 */ /* 0x000ea80000100800 */
[----:B------:R-:W2:Y:S04]  /*16820*/  LDL R0, [R1+0x304] ;  /* 0x0003040001007983 */ /* 0x000ea80000100800 */
[----:B---3--:R-:W-:Y:S04]  /*16830*/  STL [R1+0xe50], R21 ;  /* 0x000e501501007387 */ /* 0x008fe80000100800 */
[----:B------:R-:W3:Y:S04]  /*16840*/  LDL.LU R222, [R1+0x1a4] ;  /* 0x0001a40001de7983 */ /* 0x000ee80000300800 */
[----:B------:R-:W-:Y:S04]  /*16850*/  STL [R1+0xe54], R213 ;  /* 0x000e54d501007387 */ /* 0x000fe80000100800 */
[----:B----4-:R1:W-:Y:S04]  /*16860*/  STL [R1+0xe58], R20 ;  /* 0x000e581401007387 */ /* 0x0103e80000100800 */
[----:B0-----:R-:W4:Y:S04]  /*16870*/  LDL R23, [R1+0x2c0] ;  /* 0x0002c00001177983 */ /* 0x001f280000100800 */
[----:B-1----:R-:W4:Y:S01]  /*16880*/  LDL R20, [R1+0x2c4] ;  /* 0x0002c40001147983 */ /* 0x002f220000100800 */
[----:B------:R-:W-:-:S02]  /*16890*/  LOP3.LUT R7, R203, 0xffff, RZ, 0xc0, !PT ;  /* 0x0000ffffcb077812 */ /* 0x000fc400078ec0ff */
[----:B------:R-:W-:Y:S02]  /*168a0*/  LOP3.LUT R8, R216, 0xffff, RZ, 0xc0, !PT ;  /* 0x0000ffffd8087812 */ /* 0x000fe400078ec0ff */
[----:B------:R-:W-:Y:S01]  /*168b0*/  PRMT R19, RZ, 0x7610, R19 ;  /* 0x00007610ff137816 */ /* 0x000fe20000000013 */
[----:B------:R-:W-:Y:S01]  /*168c0*/  @!P0 IMAD.MOV.U32 R9, RZ, RZ, R154 ;  /* 0x000000ffff098224 */ /* 0x000fe200078e009a */
[----:B------:R-:W-:Y:S02]  /*168d0*/  PRMT R18, RZ, 0x7610, R18 ;  /* 0x00007610ff127816 */ /* 0x000fe40000000012 */
[----:B------:R-:W-:Y:S01]  /*168e0*/  PRMT R179, R7, 0x3340, R8 ;  /* 0x0000334007b37816 */ /* 0x000fe20000000008 */
[----:B------:R-:W-:Y:S01]  /*168f0*/  @!P0 IMAD.MOV.U32 R8, RZ, RZ, R153 ;  /* 0x000000ffff088224 */ /* 0x000fe200078e0099 */
[----:B------:R-:W-:Y:S01]  /*16900*/  PRMT R17, RZ, 0x7610, R17 ;  /* 0x00007610ff117816 */ /* 0x000fe20000000011 */
[----:B------:R-:W4:Y:S04]  /*16910*/  LDL.LU R203, [R1+0x1ec] ;  /* 0x0001ec0001cb7983 */ /* 0x000f280000300800 */
[----:B------:R0:W4:Y:S04]  /*16920*/  @!P0 LDG.E.U8 R19, desc[UR56][R8.64] ;  /* 0x0000003808138981 */ /* 0x000128000c1e1100 */
[----:B------:R-:W4:Y:S01]  /*16930*/  LDL.LU R216, [R1+0x1c8] ;  /* 0x0001c80001d87983 */ /* 0x000f220000300800 */
[----:B--2---:R-:W-:-:S02]  /*16940*/  LOP3.LUT R7, R226, 0xffff, RZ, 0xc0, !PT ;  /* 0x0000ffffe2077812 */ /* 0x004fc400078ec0ff */
[----:B0-----:R-:W-:Y:S01]  /*16950*/  LOP3.LUT R8, R14, 0xffff, RZ, 0xc0, !PT ;  /* 0x0000ffff0e087812 */ /* 0x001fe200078ec0ff */
[----:B------:R-:W-:-:S03]  /*16960*/  @!P0 IMAD.MOV.U32 R9, RZ, RZ, R152 ;  /* 0x000000ffff098224 */ /* 0x000fc600078e0098 */
[----:B------:R-:W-:Y:S01]  /*16970*/  PRMT R181, R7, 0x3340, R8 ;  /* 0x0000334007b57816 */ /* 0x000fe20000000008 */
[----:B------:R-:W-:-:S05]  /*16980*/  @!P0 IMAD.MOV.U32 R8, RZ, RZ, R0 ;  /* 0x000000ffff088224 */ /* 0x000fca00078e0000 */
[----:B------:R3:W2:Y:S01]  /*16990*/  @!P0 LDG.E.U8 R18, desc[UR56][R8.64] ;  /* 0x0000003808128981 */ /* 0x0006a2000c1e1100 */
[----:B------:R-:W-:Y:S02]  /*169a0*/  LOP3.LUT R7, R2, 0xffff, RZ, 0xc0, !PT ;  /* 0x0000ffff02077812 */ /* 0x000fe400078ec0ff */
[----:B---3--:R-:W-:-:S04]  /*169b0*/  LOP3.LUT R8, R222, 0xffff, RZ, 0xc0, !PT ;  /* 0x0000ffffde087812 */ /* 0x008fc800078ec0ff */
[----:B------:R-:W-:Y:S01]  /*169c0*/  PRMT R178, R7, 0x3340, R8 ;  /* 0x0000334007b27816 */ /* 0x000fe20000000008 */
[----:B----4-:R-:W-:Y:S02]  /*169d0*/  @!P0 IMAD.MOV.U32 R9, RZ, RZ, R23 ;  /* 0x000000ffff098224 */ /* 0x010fe400078e0017 */
[----:B------:R-:W-:-:S05]  /*169e0*/  @!P0 IMAD.MOV.U32 R8, RZ, RZ, R20 ;  /* 0x000000ffff088224 */ /* 0x000fca00078e0014 */
[----:B------:R0:W3:Y:S04]  /*169f0*/  @!P0 LDG.E.U8 R17, desc[UR56][R8.64] ;  /* 0x0000003808118981 */ /* 0x0000e8000c1e1100 */
[----:B------:R-:W-:Y:S04]  /*16a00*/  STL [R1+0xe5c], R179 ;  /* 0x000e5cb301007387 */ /* 0x000fe80000100800 */
[----:B------:R-:W4:Y:S04]  /*16a10*/  LDL R22, [R1+0x280] ;  /* 0x0002800001167983 */ /* 0x000f280000100800 */
[----:B------:R-:W4:Y:S04]  /*16a20*/  LDL R21, [R1+0x284] ;  /* 0x0002840001157983 */ /* 0x000f280000100800 */
[----:B------:R1:W-:Y:S04]  /*16a30*/  STL [R1+0xe60], R19 ;  /* 0x000e601301007387 */ /* 0x0003e80000100800 */
[----:B------:R-:W4:Y:S04]  /*16a40*/  LDL.LU R226, [R1+0x1e0] ;  /* 0x0001e00001e27983 */ /* 0x000f280000300800 */
[----:B------:R-:W4:Y:S04]  /*16a50*/  LDL.LU R14, [R1+0x1bc] ;  /* 0x0001bc00010e7983 */ /* 0x000f280000300800 */
[----:B------:R-:W-:Y:S04]  /*16a60*/  STL [R1+0xe64], R181 ;  /* 0x000e64b501007387 */ /* 0x000fe80000100800 */
[----:B------:R-:W4:Y:S01]  /*16a70*/  LDL R0, [R1+0x244] ;  /* 0x0002440001007983 */ /* 0x000f220000100800 */
[----:B------:R-:W-:-:S02]  /*16a80*/  LOP3.LUT R7, R203, 0xffff, RZ, 0xc0, !PT ;  /* 0x0000ffffcb077812 */ /* 0x000fc400078ec0ff */
[----:B0-----:R-:W-:Y:S01]  /*16a90*/  LOP3.LUT R8, R216, 0xffff, RZ, 0xc0, !PT ;  /* 0x0000ffffd8087812 */ /* 0x001fe200078ec0ff */
[----:B--2---:R0:W-:Y:S04]  /*16aa0*/  STL [R1+0xe68], R18 ;  /* 0x000e681201007387 */ /* 0x0041e80000100800 */
[----:B------:R-:W2:Y:S04]  /*16ab0*/  LDL.LU R2, [R1+0x240] ;  /* 0x0002400001027983 */ /* 0x000ea80000300800 */
[----:B------:R-:W2:Y:S04]  /*16ac0*/  LDL.LU R202, [R1+0x204] ;  /* 0x0002040001ca7983 */ /* 0x000ea80000300800 */
[----:B------:R-:W2:Y:S04]  /*16ad0*/  LDL.LU R222, [R1+0x1dc] ;  /* 0x0001dc0001de7983 */ /* 0x000ea80000300800 */
[----:B------:R-:W-:Y:S04]  /*16ae0*/  STL [R1+0xe6c], R178 ;  /* 0x000e6cb201007387 */ /* 0x000fe80000100800 */
[----:B------:R-:W2:Y:S04]  /*16af0*/  LDL R20, [R1+0x3fc] ;  /* 0x0003fc0001147983 */ /* 0x000ea80000100800 */
[----:B-1----:R-:W2:Y:S04]  /*16b00*/  LDL R19, [R1+0x400] ;  /* 0x0004000001137983 */ /* 0x002ea80000100800 */
[----:B---3--:R1:W-:Y:S04]  /*16b10*/  STL [R1+0xe70], R17 ;  /* 0x000e701101007387 */ /* 0x0083e80000100800 */
[----:B------:R-:W3:Y:S04]  /*16b20*/  LDL.LU R200, [R1+0x1f8] ;  /* 0x0001f80001c87983 */ /* 0x000ee80000300800 */
[----:B------:R-:W3:Y:S04]  /*16b30*/  LDL.LU R203, [R1+0x1d0] ;  /* 0x0001d00001cb7983 */ /* 0x000ee80000300800 */
[----:B0-----:R-:W3:Y:S04]  /*16b40*/  LDL R18, [R1+0x3b8] ;  /* 0x0003b80001127983 */ /* 0x001ee80000100800 */
[----:B-1----:R-:W3:Y:S04]  /*16b50*/  LDL R17, [R1+0x3bc] ;  /* 0x0003bc0001117983 */ /* 0x002ee80000100800 */
[----:B------:R-:W3:Y:S01]  /*16b60*/  LDL.LU R216, [R1+0x218] ;  /* 0x0002180001d87983 */ /* 0x000ee20000300800 */
[----:B------:R-:W-:-:S02]  /*16b70*/  PRMT R180, R7, 0x3340, R8 ;  /* 0x0000334007b47816 */ /* 0x000fc40000000008 */
[----:B----4-:R-:W-:Y:S02]  /*16b80*/  LOP3.LUT R7, R226, 0xffff, RZ, 0xc0, !PT ;  /* 0x0000ffffe2077812 */ /* 0x010fe400078ec0ff */
[----:B------:R-:W-:Y:S01]  /*16b90*/  PRMT R16, RZ, 0x7610, R16 ;  /* 0x00007610ff107816 */ /* 0x000fe20000000010 */
[----:B------:R-:W4:Y:S01]  /*16ba0*/  LDL.LU R226, [R1+0x1f4] ;  /* 0x0001f40001e27983 */ /* 0x000f220000300800 */
[----:B------:R-:W-:Y:S02]  /*16bb0*/  @!P0 IMAD.MOV.U32 R8, RZ, RZ, R21 ;  /* 0x000000ffff088224 */ /* 0x000fe400078e0015 */
[----:B------:R-:W-:Y:S01]  /*16bc0*/  @!P0 IMAD.MOV.U32 R9, RZ, RZ, R22 ;  /* 0x000000ffff098224 */ /* 0x000fe200078e0016 */
[----:B------:R-:W4:Y:S04]  /*16bd0*/  LDL R21, [R1+0x37c] ;  /* 0x00037c0001157983 */ /* 0x000f280000100800 */
[----:B------:R-:W4:Y:S04]  /*16be0*/  LDL R22, [R1+0x378] ;  /* 0x0003780001167983 */ /* 0x000f280000100800 */
[----:B------:R0:W4:Y:S01]  /*16bf0*/  @!P0 LDG.E.U8 R16, desc[UR56][R8.64] ;  /* 0x0000003808108981 */ /* 0x000122000c1e1100 */
[----:B------:R-:W-:-:S02]  /*16c00*/  PRMT R15, RZ, 0x7610, R15 ;  /* 0x00007610ff0f7816 */ /* 0x000fc4000000000f */
[----:B0-----:R-:W-:Y:S02]  /*16c10*/  LOP3.LUT R8, R14, 0xffff, RZ, 0xc0, !PT ;  /* 0x0000ffff0e087812 */ /* 0x001fe400078ec0ff */
[----:B------:R-:W4:Y:S02]  /*16c20*/  LDL.LU R14, [R1+0x210] ;  /* 0x00021000010e7983 */ /* 0x000f240000300800 */
[----:B------:R-:W-:Y:S01]  /*16c30*/  PRMT R217, R7, 0x3340, R8 ;  /* 0x0000334007d97816 */ /* 0x000fe20000000008 */
[----:B------:R-:W-:Y:S01]  /*16c40*/  @!P0 IMAD.MOV.U32 R8, RZ, RZ, R0 ;  /* 0x000000ffff088224 */ /* 0x000fe200078e0000 */
[----:B------:R-:W-:Y:S01]  /*16c50*/  PRMT R13, RZ, 0x7610, R13 ;  /* 0x00007610ff0d7816 */ /* 0x000fe2000000000d */
[----:B--2---:R0:W-:Y:S04]  /*16c60*/  STL [R1+0xd5c], R2 ;  /* 0x000d5c0201007387 */ /* 0x0041e80000100800 */
[----:B------:R-:W2:Y:S01]  /*16c70*/  LDL.LU R201, [R1+0x1e8] ;  /* 0x0001e80001c97983 */ /* 0x000ea20000300800 */
[----:B------:R-:W-:-:S03]  /*16c80*/  @!P0 IMAD.MOV.U32 R9, RZ, RZ, R2 ;  /* 0x000000ffff098224 */ /* 0x000fc600078e0002 */
[----:B------:R-:W2:Y:S01]  /*16c90*/  LDL R0, [R1+0x33c] ;  /* 0x00033c0001007983 */ /* 0x000ea20000100800 */
[----:B------:R-:W-:-:S03]  /*16ca0*/  LOP3.LUT R7, R202, 0xffff, RZ, 0xc0, !PT ;  /* 0x0000ffffca077812 */ /* 0x000fc600078ec0ff */
[----:B------:R1:W2:Y:S04]  /*16cb0*/  @!P0 LDG.E.U8 R15, desc[UR56][R8.64] ;  /* 0x00000038080f8981 */ /* 0x0002a8000c1e1100 */
[----:B0-----:R-:W2:Y:S04]  /*16cc0*/  LDL R2, [R1+0x338] ;  /* 0x0003380001027983 */ /* 0x001ea80000100800 */
[----:B------:R-:W2:Y:S01]  /*16cd0*/  LDL.LU R202, [R1+0x22c] ;  /* 0x00022c0001ca7983 */ /* 0x000ea20000300800 */
[----:B-1----:R-:W-:Y:S01]  /*16ce0*/  LOP3.LUT R8, R222, 0xffff, RZ, 0xc0, !PT ;  /* 0x0000ffffde087812 */ /* 0x002fe200078ec0ff */
[----:B------:R-:W-:-:S02]  /*16cf0*/  @!P0 IMAD.MOV.U32 R9, RZ, RZ, R20 ;  /* 0x000000ffff098224 */ /* 0x000fc400078e0014 */
[----:B------:R-:W2:Y:S04]  /*16d00*/  LDL.LU R222, [R1+0x20c] ;  /* 0x00020c0001de7983 */ /* 0x000ea80000300800 */
[----:B------:R-:W2:Y:S01]  /*16d10*/  LDL R20, [R1+0x2f8] ;  /* 0x0002f80001147983 */ /* 0x000ea20000100800 */
[----:B------:R-:W-:Y:S01]  /*16d20*/  PRMT R183, R7, 0x3340, R8 ;  /* 0x0000334007b77816 */ /* 0x000fe20000000008 */
[----:B------:R-:W-:Y:S02]  /*16d30*/  @!P0 IMAD.MOV.U32 R8, RZ, RZ, R19 ;  /* 0x000000ffff088224 */ /* 0x000fe400078e0013 */
[----:B------:R-:W2:Y:S04]  /*16d40*/  LDL R19, [R1+0x2fc] ;  /* 0x0002fc0001137983 */ /* 0x000ea80000100800 */
[----:B------:R0:W2:Y:S01]  /*16d50*/  @!P0 LDG.E.U8 R13, desc[UR56][R8.64] ;  /* 0x00000038080d8981 */ /* 0x0000a2000c1e1100 */
[----:B---3--:R-:W-:-:S02]  /*16d60*/  LOP3.LUT R7, R200, 0xffff, RZ, 0xc0, !PT ;  /* 0x0000ffffc8077812 */ /* 0x008fc400078ec0ff */
[----:B0-----:R-:W-:-:S04]  /*16d70*/  LOP3.LUT R8, R203, 0xffff, RZ, 0xc0, !PT ;  /* 0x0000ffffcb087812 */ /* 0x001fc800078ec0ff */
[----:B------:R-:W-:Y:S02]  /*16d80*/  PRMT R182, R7, 0x3340, R8 ;  /* 0x0000334007b67816 */ /* 0x000fe40000000008 */
[----:B------:R-:W-:Y:S02]  /*16d90*/  LOP3.LUT R7, R216, 0xffff, RZ, 0xc0, !PT ;  /* 0x0000ffffd8077812 */ /* 0x000fe400078ec0ff */
[----:B------:R-:W3:Y:S01]  /*16da0*/  LDL.LU R216, [R1+0x224] ;  /* 0x0002240001d87983 */ /* 0x000ee20000300800 */
[----:B------:R-:W-:Y:S01]  /*16db0*/  PRMT R12, RZ, 0x7610, R12 ;  /* 0x00007610ff0c7816 */ /* 0x000fe2000000000c */
[----:B------:R-:W-:Y:S02]  /*16dc0*/  @!P0 IMAD.MOV.U32 R8, RZ, RZ, R17 ;  /* 0x000000ffff088224 */ /* 0x000fe400078e0011 */
[----:B------:R-:W-:Y:S01]  /*16dd0*/  @!P0 IMAD.MOV.U32 R9, RZ, RZ, R18 ;  /* 0x000000ffff098224 */ /* 0x000fe200078e0012 */
[----:B------:R-:W3:Y:S01]  /*16de0*/  LDL.LU R203, [R1+0x200] ;  /* 0x0002000001cb7983 */ /* 0x000ee20000300800 */
[----:B------:R-:W-:-:S03]  /*16df0*/  PRMT R11, RZ, 0x7610, R11 ;  /* 0x00007610ff0b7816 */ /* 0x000fc6000000000b */
[----:B------:R-:W3:Y:S04]  /*16e00*/  LDL R18, [R1+0x2b8] ;  /* 0x0002b80001127983 */ /* 0x000ee80000100800 */
[----:B------:R-:W3:Y:S04]  /*16e10*/  LDL R17, [R1+0x2bc] ;  /* 0x0002bc0001117983 */ /* 0x000ee80000100800 */
[----:B------:R4:W3:Y:S02]  /*16e20*/  @!P0 LDG.E.U8 R12, desc[UR56][R8.64] ;  /* 0x00000038080c8981 */ /* 0x0008e4000c1e1100 */
[----:B----4-:R-:W-:Y:S01]  /*16e30*/  LOP3.LUT R8, R226, 0xffff, RZ, 0xc0, !PT ;  /* 0x0000ffffe2087812 */ /* 0x010fe200078ec0ff */
[----:B------:R-:W-:Y:S01]  /*16e40*/  @!P0 IMAD.MOV.U32 R9, RZ, RZ, R22 ;  /* 0x000000ffff098224 */ /* 0x000fe200078e0016 */
[----:B------:R-:W4:Y:S02]  /*16e50*/  LDL.LU R226, [R1+0x234] ;  /* 0x0002340001e27983 */ /* 0x000f240000300800 */
[----:B------:R-:W-:Y:S01]  /*16e60*/  PRMT R221, R7, 0x3340, R8 ;  /* 0x0000334007dd7816 */ /* 0x000fe20000000008 */
[----:B------:R-:W-:Y:S01]  /*16e70*/  @!P0 IMAD.MOV.U32 R8, RZ, RZ, R21 ;  /* 0x000000ffff088224 */ /* 0x000fe200078e0015 */
[----:B------:R-:W-:-:S02]  /*16e80*/  LOP3.LUT R7, R14, 0xffff, RZ, 0xc0, !PT ;  /* 0x0000ffff0e077812 */ /* 0x000fc400078ec0ff */
[----:B------:R-:W4:Y:S04]  /*16e90*/  LDL.LU R14, [R1+0x220] ;  /* 0x00022000010e7983 */ /* 0x000f280000300800 */
[----:B------:R2:W4:Y:S01]  /*16ea0*/  @!P0 LDG.E.U8 R11, desc[UR56][R8.64] ;  /* 0x00000038080b8981 */ /* 0x000522000c1e1100 */
[----:B------:R-:W-:Y:S02]  /*16eb0*/  PRMT R10, RZ, 0x7610, R10 ;  /* 0x00007610ff0a7816 */ /* 0x000fe4000000000a */
[----:B--2---:R-:W-:-:S04]  /*16ec0*/  LOP3.LUT R8, R201, 0xffff, RZ, 0xc0, !PT ;  /* 0x0000ffffc9087812 */ /* 0x004fc800078ec0ff */
[----:B------:R-:W-:Y:S01]  /*16ed0*/  PRMT R185, R7, 0x3340, R8 ;  /* 0x0000334007b97816 */ /* 0x000fe20000000008 */
[----:B------:R-:W-:Y:S02]  /*16ee0*/  @!P0 IMAD.MOV.U32 R8, RZ, RZ, R0 ;  /* 0x000000ffff088224 */ /* 0x000fe400078e0000 */
[----:B------:R-:W-:Y:S01]  /*16ef0*/  @!P0 IMAD.MOV.U32 R9, RZ, RZ, R2 ;  /* 0x000000ffff098224 */ /* 0x000fe200078e0002 */
[----:B------:R-:W2:Y:S04]  /*16f00*/  LDL.LU R0, [R1+0x27c] ;  /* 0x00027c0001007983 */ /* 0x000ea80000300800 */
[----:B------:R-:W2:Y:S04]  /*16f10*/  LDL.LU R2, [R1+0x278] ;  /* 0x0002780001027983 */ /* 0x000ea80000300800 */
[----:B------:R-:W2:Y:S04]  /*16f20*/  LDL.LU R196, [R1+0x230] ;  /* 0x0002300001c47983 */ /* 0x000ea80000300800 */
[----:B------:R-:W2:Y:S04]  /*16f30*/  LDL.LU R197, [R1+0x228] ;  /* 0x0002280001c57983 */ /* 0x000ea80000300800 */
[----:B------:R-:W2:Y:S04]  /*16f40*/  LDL.LU R200, [R1+0x21c] ;  /* 0x00021c0001c87983 */ /* 0x000ea80000300800 */
[----:B------:R-:W2:Y:S04]  /*16f50*/  LDL.LU R215, [R1+0x214] ;  /* 0x0002140001d77983 */ /* 0x000ea80000300800 */
[----:B------:R0:W2:Y:S04]  /*16f60*/  @!P0 LDG.E.U8 R10, desc[UR56][R8.64] ;  /* 0x00000038080a8981 */ /* 0x0000a8000c1e1100 */
[----:B------:R-:W2:Y:S01]  /*16f70*/  LDL.LU R225, [R1+0x208] ;  /* 0x0002080001e17983 */ /* 0x000ea20000300800 */
[----:B------:R-:W-:-:S02]  /*16f80*/  LOP3.LUT R7, R202, 0xffff, RZ, 0xc0, !PT ;  /* 0x0000ffffca077812 */ /* 0x000fc400078ec0ff */
[----:B0-----:R-:W-:Y:S02]  /*16f90*/  LOP3.LUT R8, R222, 0xffff, RZ, 0xc0, !PT ;  /* 0x0000ffffde087812 */ /* 0x001fe400078ec0ff */
[----:B------:R-:W2:Y:S02]  /*16fa0*/  LDL.LU R222, [R1+0x1fc] ;  /* 0x0001fc0001de7983 */ /* 0x000ea40000300800 */
[----:B------:R-:W-:Y:S02]  /*16fb0*/  PRMT R187, R7, 0x3340, R8 ;  /* 0x0000334007bb7816 */ /* 0x000fe40000000008 */
[----:B---3--:R-:W-:Y:S02]  /*16fc0*/  LOP3.LUT R7, R216, 0xffff, RZ, 0xc0, !PT ;  /* 0x0000ffffd8077812 */ /* 0x008fe400078ec0ff */
[----:B------:R-:W3:Y:S01]  /*16fd0*/  LDL.LU R216, [R1+0x1f0] ;  /* 0x0001f00001d87983 */ /* 0x000ee20000300800 */
[----:B------:R-:W-:Y:S01]  /*16fe0*/  PRMT R9, RZ, 0x7610, R9 ;  /* 0x00007610ff097816 */ /* 0x000fe20000000009 */
[----:B------:R-:W-:-:S02]  /*16ff0*/  @!P0 IMAD.MOV.U32 R158, RZ, RZ, R19 ;  /* 0x000000ffff9e8224 */ /* 0x000fc400078e0013 */
[----:B------:R-:W-:Y:S01]  /*17000*/  @!P0 IMAD.MOV.U32 R159, RZ, RZ, R20 ;  /* 0x000000ffff9f8224 */ /* 0x000fe200078e0014 */
[----:B------:R-:W-:Y:S01]  /*17010*/  LOP3.LUT R8, R203, 0xffff, RZ, 0xc0, !PT ;  /* 0x0000ffffcb087812 */ /* 0x000fe200078ec0ff */
[----:B------:R-:W3:Y:S04]  /*17020*/  LDL.LU R199, [R1+0x1e4] ;  /* 0x0001e40001c77983 */ /* 0x000ee80000300800 */
[----:B------:R0:W3:Y:S04]  /*17030*/  @!P0 LDG.E.U8 R9, desc[UR56][R158.64] ;  /* 0x000000389e098981 */ /* 0x0000e8000c1e1100 */
[----:B------:R-:W3:Y:S01]  /*17040*/  LDL.LU R202, [R1+0x1d8] ;  /* 0x0001d80001ca7983 */ /* 0x000ee20000300800 */
[----:B------:R-:W-:-:S02]  /*17050*/  PRMT R184, R7, 0x3340, R8 ;  /* 0x0000334007b87816 */ /* 0x000fc40000000008 */
[----:B------:R-:W-:Y:S01]  /*17060*/  PRMT R8, RZ, 0x7610, R8 ;  /* 0x00007610ff087816 */ /* 0x000fe20000000008 */
[----:B------:R-:W3:Y:S01]  /*17070*/  LDL.LU R203, [R1+0x1cc] ;  /* 0x0001cc0001cb7983 */ /* 0x000ee20000300800 */
[----:B0-----:R-:W-:Y:S02]  /*17080*/  @!P0 IMAD.MOV.U32 R158, RZ, RZ, R17 ;  /* 0x000000ffff9e8224 */ /* 0x001fe400078e0011 */
[----:B------:R-:W-:Y:S01]  /*17090*/  @!P0 IMAD.MOV.U32 R159, RZ, RZ, R18 ;  /* 0x000000ffff9f8224 */ /* 0x000fe200078e0012 */
[----:B----4-:R-:W-:-:S04]  /*170a0*/  LOP3.LUT R7, R226, 0xffff, RZ, 0xc0, !PT ;  /* 0x0000ffffe2077812 */ /* 0x010fc800078ec0ff */
[----:B------:R0:W4:Y:S02]  /*170b0*/  @!P0 LDG.E.U8 R8, desc[UR56][R158.64] ;  /* 0x000000389e088981 */ /* 0x000124000c1e1100 */
[----:B0-----:R-:W-:Y:S02]  /*170c0*/  LOP3.LUT R158, R14, 0xffff, RZ, 0xc0, !PT ;  /* 0x0000ffff0e9e7812 */ /* 0x001fe400078ec0ff */
[----:B------:R-:W4:Y:S04]  /*170d0*/  LDL.LU R14, [R1+0x1c4] ;  /* 0x0001c400010e7983 */ /* 0x000f280000300800 */
[----:B------:R-:W4:Y:S01]  /*170e0*/  LDL.LU R198, [R1+0x1b8] ;  /* 0x0001b80001c67983 */ /* 0x000f220000300800 */
[----:B------:R-:W-:Y:S02]  /*170f0*/  PRMT R186, R7, 0x3340, R158 ;  /* 0x0000334007ba7816 */ /* 0x000fe4000000009e */
[----:B------:R-:W-:Y:S01]  /*17100*/  PRMT R7, RZ, 0x7610, R7 ;  /* 0x00007610ff077816 */ /* 0x000fe20000000007 */
[----:B------:R-:W4:Y:S04]  /*17110*/  LDL.LU R220, [R1+0x1ac] ;  /* 0x0001ac0001dc7983 */ /* 0x000f280000300800 */
[----:B------:R-:W4:Y:S04]  /*17120*/  LDL.LU R201, [R1+0x1a0] ;  /* 0x0001a00001c97983 */ /* 0x000f280000300800 */
[----:B------:R-:W4:Y:S01]  /*17130*/  LDL.LU R226, [R1+0x194] ;  /* 0x0001940001e27983 */ /* 0x000f220000300800 */
[----:B--2---:R-:W-:-:S02]  /*17140*/  @!P0 IMAD.MOV.U32 R158, RZ, RZ, R0 ;  /* 0x000000ffff9e8224 */ /* 0x004fc400078e0000 */
[----:B------:R-:W-:Y:S01]  /*17150*/  @!P0 IMAD.MOV.U32 R159, RZ, RZ, R2 ;  /* 0x000000ffff9f8224 */ /* 0x000fe200078e0002 */
[----:B------:R-:W-:Y:S02]  /*17160*/  LOP3.LUT R251, R200, 0xffff, RZ, 0xc0, !PT ;  /* 0x0000ffffc8fb7812 */ /* 0x000fe400078ec0ff */
[----:B------:R-:W-:Y:S02]  /*17170*/  LOP3.LUT R252, R215, 0xffff, RZ, 0xc0, !PT ;  /* 0x0000ffffd7fc7812 */ /* 0x000fe400078ec0ff */
[----:B------:R0:W2:Y:S04]  /*17180*/  @!P0 LDG.E.U8 R7, desc[UR56][R158.64] ;  /* 0x000000389e078981 */ /* 0x0000a8000c1e1100 */
[----:B------:R-:W2:Y:S04]  /*17190*/  LDL.LU R200, [R1+0x188] ;  /* 0x0001880001c87983 */ /* 0x000ea80000300800 */
[----:B------:R-:W2:Y:S01]  /*171a0*/  LDL.LU R215, [R1+0x17c] ;  /* 0x00017c0001d77983 */ /* 0x000ea20000300800 */
[----:B0-----:R-:W-:-:S04]  /*171b0*/  LOP3.LUT R159, R197, 0xffff, RZ, 0xc0, !PT ;  /* 0x0000ffffc59f7812 */ /* 0x001fc800078ec0ff */
[----:B------:R-:W-:Y:S02]  /*171c0*/  PRMT R189, R159, 0x3340, R252 ;  /* 0x000033409fbd7816 */ /* 0x000fe400000000fc */
[----:B------:R-:W-:Y:S02]  /*171d0*/  LOP3.LUT R159, R222, 0xffff, RZ, 0xc0, !PT ;  /* 0x0000ffffde9f7812 */ /* 0x000fe400078ec0ff */
[----:B------:R-:W2:Y:S01]  /*171e0*/  LDL.LU R222, [R1+0x170] ;  /* 0x0001700001de7983 */ /* 0x000ea20000300800 */
[----:B------:R-:W-:-:S04]  /*171f0*/  LOP3.LUT R158, R196, 0xffff, RZ, 0xc0, !PT ;  /* 0x0000ffffc49e7812 */ /* 0x000fc800078ec0ff */
[----:B------:R-:W-:Y:S02]  /*17200*/  PRMT R218, R158, 0x3340, R251 ;  /* 0x000033409eda7816 */ /* 0x000fe400000000fb */
[----:B------:R-:W-:Y:S02]  /*17210*/  LOP3.LUT R158, R225, 0xffff, RZ, 0xc0, !PT ;  /* 0x0000ffffe19e7812 */ /* 0x000fe400078ec0ff */
[----:B------:R-:W2:Y:S01]  /*17220*/  LDL.LU R225, [R1+0x164] ;  /* 0x0001640001e17983 */ /* 0x000ea20000300800 */
[----:B---3--:R-:W-:-:S03]  /*17230*/  LOP3.LUT R251, R216, 0xffff, RZ, 0xc0, !PT ;  /* 0x0000ffffd8fb7812 */ /* 0x008fc600078ec0ff */
[----:B------:R-:W3:Y:S01]  /*17240*/  LDL.LU R216, [R1+0x158] ;  /* 0x0001580001d87983 */ /* 0x000ee20000300800 */
[----:B------:R-:W-:Y:S02]  /*17250*/  LOP3.LUT R252, R199, 0xffff, RZ, 0xc0, !PT ;  /* 0x0000ffffc7fc7812 */ /* 0x000fe400078ec0ff */
[----:B------:R-:W-:Y:S02]  /*17260*/  PRMT R188, R158, 0x3340, R251 ;  /* 0x000033409ebc7816 */ /* 0x000fe400000000fb */
[----:B------:R-:W-:Y:S01]  /*17270*/  LOP3.LUT R158, R202, 0xffff, RZ, 0xc0, !PT ;  /* 0x0000ffffca9e7812 */ /* 0x000fe200078ec0ff */
[----:B------:R-:W3:Y:S01]  /*17280*/  LDL.LU R199, [R1+0x14c] ;  /* 0x00014c0001c77983 */ /* 0x000ee20000300800 */
[----:B------:R-:W-:Y:S02]  /*17290*/  PRMT R223, R159, 0x3340, R252 ;  /* 0x000033409fdf7816 */ /* 0x000fe400000000fc */
[----:B------:R-:W-:Y:S01]  /*172a0*/  LOP3.LUT R159, R203, 0xffff, RZ, 0xc0, !PT ;  /* 0x0000ffffcb9f7812 */ /* 0x000fe200078ec0ff */
[----:B------:R-:W3:Y:S04]  /*172b0*/  LDL.LU R202, [R1+0x140] ;  /* 0x0001400001ca7983 */ /* 0x000ee80000300800 */
[----:B------:R-:W3:Y:S01]  /*172c0*/  LDL.LU R203, [R1+0x134] ;  /* 0x0001340001cb7983 */ /* 0x000ee20000300800 */
[----:B----4-:R-:W-:-:S02]  /*172d0*/  LOP3.LUT R251, R14, 0xffff, RZ, 0xc0, !PT ;  /* 0x0000ffff0efb7812 */ /* 0x010fc400078ec0ff */
[----:B------:R-:W-:Y:S01]  /*172e0*/  LOP3.LUT R252, R198, 0xffff, RZ, 0xc0, !PT ;  /* 0x0000ffffc6fc7812 */ /* 0x000fe200078ec0ff */
[----:B------:R-:W4:Y:S04]  /*172f0*/  LDL.LU R14, [R1+0x128] ;  /* 0x00012800010e7983 */ /* 0x000f280000300800 */
[----:B------:R-:W4:Y:S01]  /*17300*/  LDL.LU R195, [R1+0x11c] ;  /* 0x00011c0001c37983 */ /* 0x000f220000300800 */
[----:B------:R-:W-:Y:S02]  /*17310*/  PRMT R191, R158, 0x3340, R251 ;  /* 0x000033409ebf7816 */ /* 0x000fe400000000fb */
[----:B------:R-:W-:Y:S02]  /*17320*/  PRMT R193, R159, 0x3340, R252 ;  /* 0x000033409fc17816 */ /* 0x000fe400000000fc */
[----:B------:R-:W-:Y:S01]  /*17330*/  LOP3.LUT R159, R201, 0xffff, RZ, 0xc0, !PT ;  /* 0x0000ffffc99f7812 */ /* 0x000fe200078ec0ff */
[----:B------:R-:W4:Y:S01]  /*17340*/  LDL.LU R196, [R1+0x10c] ;  /* 0x00010c0001c47983 */ /* 0x000f220000300800 */
[----:B------:R-:W-:-:S03]  /*17350*/  LOP3.LUT R251, R226, 0xffff, RZ, 0xc0, !PT ;  /* 0x0000ffffe2fb7812 */ /* 0x000fc600078ec0ff */
[----:B------:R-:W4:Y:S04]  /*17360*/  LDL.LU R201, [R1+0x100] ;  /* 0x0001000001c97983 */ /* 0x000f280000300800 */
[----:B------:R-:W4:Y:S01]  /*17370*/  LDL.LU R226, [R1+0xf4] ;  /* 0x0000f40001e27983 */ /* 0x000f220000300800 */
[----:B------:R-:W-:-:S03]  /*17380*/  LOP3.LUT R158, R220, 0xffff, RZ, 0xc0, !PT ;  /* 0x0000ffffdc9e7812 */ /* 0x000fc600078ec0ff */
[----:B------:R-:W4:Y:S04]  /*17390*/  LDL.LU R197, [R1+0xe8] ;  /* 0x0000e80001c57983 */ /* 0x000f280000300800 */
[----:B------:R-:W4:Y:S01]  /*173a0*/  LDL.LU R220, [R1+0xdc] ;  /* 0x0000dc0001dc7983 */ /* 0x000f220000300800 */
[----:B------:R-:W-:Y:S02]  /*173b0*/  PRMT R190, R158, 0x3340, R251 ;  /* 0x000033409ebe7816 */ /* 0x000fe400000000fb */
[----:B--2---:R-:W-:Y:S02]  /*173c0*/  LOP3.LUT R252, R200, 0xffff, RZ, 0xc0, !PT ;  /* 0x0000ffffc8fc7812 */ /* 0x004fe400078ec0ff */
[----:B------:R-:W2:Y:S02]  /*173d0*/  LDL.LU R200, [R1+0xd0] ;  /* 0x0000d00001c87983 */ /* 0x000ea40000300800 */
[----:B------:R-:W-:-:S02]  /*173e0*/  PRMT R192, R159, 0x3340, R252 ;  /* 0x000033409fc07816 */ /* 0x000fc400000000fc */
[----:B------:R-:W-:Y:S02]  /*173f0*/  LOP3.LUT R158, R215, 0xffff, RZ, 0xc0, !PT ;  /* 0x0000ffffd79e7812 */ /* 0x000fe400078ec0ff */
[----:B------:R-:W-:Y:S02]  /*17400*/  LOP3.LUT R159, R222, 0xffff, RZ, 0xc0, !PT ;  /* 0x0000ffffde9f7812 */ /* 0x000fe400078ec0ff */
[----:B------:R-:W2:Y:S04]  /*17410*/  LDL.LU R222, [R1+0xc4] ;  /* 0x0000c40001de7983 */ /* 0x000ea80000300800 */
[----:B------:R-:W2:Y:S04]  /*17420*/  LDL.LU R198, [R1+0xb8] ;  /* 0x0000b80001c67983 */ /* 0x000ea80000300800 */
[----:B------:R-:W2:Y:S01]  /*17430*/  LDL.LU R215, [R1+0xa8] ;  /* 0x0000a80001d77983 */ /* 0x000ea20000300800 */
[----:B---3--:R-:W-:-:S03]  /*17440*/  LOP3.LUT R252, R216, 0xffff, RZ, 0xc0, !PT ;  /* 0x0000ffffd8fc7812 */ /* 0x008fc600078ec0ff */
[----:B------:R-:W3:Y:S01]  /*17450*/  LDL.LU R216, [R1+0x9c] ;  /* 0x00009c0001d87983 */ /* 0x000ee20000300800 */
[----:B------:R-:W-:-:S04]  /*17460*/  LOP3.LUT R251, R225, 0xffff, RZ, 0xc0, !PT ;  /* 0x0000ffffe1fb7812 */ /* 0x000fc800078ec0ff */
[----:B------:R-:W-:Y:S02]  /*17470*/  PRMT R219, R158, 0x3340, R251 ;  /* 0x000033409edb7816 */ /* 0x000fe400000000fb */
[----:B------:R-:W-:Y:S02]  /*17480*/  LOP3.LUT R251, R203, 0xffff, RZ, 0xc0, !PT ;  /* 0x0000ffffcbfb7812 */ /* 0x000fe400078ec0ff */
[----:B------:R-:W3:Y:S01]  /*17490*/  LDL.LU R203, [R1+0x78] ;  /* 0x0000780001cb7983 */ /* 0x000ee20000300800 */
[----:B------:R-:W-:Y:S02]  /*174a0*/  PRMT R194, R159, 0x3340, R252 ;  /* 0x000033409fc27816 */ /* 0x000fe400000000fc */
[----:B------:R-:W-:Y:S01]  /*174b0*/  LOP3.LUT R158, R199, 0xffff, RZ, 0xc0, !PT ;  /* 0x0000ffffc79e7812 */ /* 0x000fe200078ec0ff */
[----:B------:R-:W3:Y:S01]  /*174c0*/  LDL.LU R225, [R1+0x74] ;  /* 0x0000740001e17983 */ /* 0x000ee20000300800 */
[----:B------:R-:W-:-:S03]  /*174d0*/  LOP3.LUT R159, R202, 0xffff, RZ, 0xc0, !PT ;  /* 0x0000ffffca9f7812 */ /* 0x000fc600078ec0ff */
[----:B------:R-:W3:Y:S04]  /*174e0*/  LDL.LU R199, [R1+0x70] ;  /* 0x0000700001c77983 */ /* 0x000ee80000300800 */
[----:B------:R-:W3:Y:S01]  /*174f0*/  LDL.LU R202, [R1+0x6c] ;  /* 0x00006c0001ca7983 */ /* 0x000ee20000300800 */
[----:B------:R-:W-:Y:S02]  /*17500*/  PRMT R214, R158, 0x3340, R251 ;  /* 0x000033409ed67816 */ /* 0x000fe400000000fb */
[----:B----4-:R-:W-:Y:S02]  /*17510*/  LOP3.LUT R252, R14, 0xffff, RZ, 0xc0, !PT ;  /* 0x0000ffff0efc7812 */ /* 0x010fe400078ec0ff */
[----:B------:R-:W4:Y:S02]  /*17520*/  LDL.LU R14, [R1+0x68] ;  /* 0x00006800010e7983 */ /* 0x000f240000300800 */
[----:B------:R-:W-:-:S02]  /*17530*/  PRMT R224, R159, 0x3340, R252 ;  /* 0x000033409fe07816 */ /* 0x000fc400000000fc */
[----:B------:R-:W-:Y:S02]  /*17540*/  LOP3.LUT R252, R226, 0xffff, RZ, 0xc0, !PT ;  /* 0x0000ffffe2fc7812 */ /* 0x000fe400078ec0ff */
[----:B------:R-:W4:Y:S01]  /*17550*/  LDL.LU R226, [R1+0x64] ;  /* 0x0000640001e27983 */ /* 0x000f220000300800 */
[----:B------:R-:W-:Y:S02]  /*17560*/  LOP3.LUT R159, R196, 0xffff, RZ, 0xc0, !PT ;  /* 0x0000ffffc49f7812 */ /* 0x000fe400078ec0ff */
[----:B------:R-:W-:Y:S02]  /*17570*/  LOP3.LUT R158, R195, 0xffff, RZ, 0xc0, !PT ;  /* 0x0000ffffc39e7812 */ /* 0x000fe400078ec0ff */
[----:B------:R-:W-:Y:S01]  /*17580*/  LOP3.LUT R251, R201, 0xffff, RZ, 0xc0, !PT ;  /* 0x0000ffffc9fb7812 */ /* 0x000fe200078ec0ff */
[----:B------:R-:W4:Y:S01]  /*17590*/  LDL.LU R152, [R1+0x60] ;  /* 0x0000600001987983 */ /* 0x000f220000300800 */
[----:B------:R-:W-:Y:S02]  /*175a0*/  PRMT R201, R159, 0x3340, R252 ;  /* 0x000033409fc97816 */ /* 0x000fe400000000fc */
[----:B------:R-:W-:-:S02]  /*175b0*/  LOP3.LUT R159, R220, 0xffff, RZ, 0xc0, !PT ;  /* 0x0000ffffdc9f7812 */ /* 0x000fc400078ec0ff */
[----:B------:R-:W-:Y:S01]  /*175c0*/  PRMT R196, R158, 0x3340, R251 ;  /* 0x000033409ec47816 */ /* 0x000fe200000000fb */
[----:B------:R-:W4:Y:S01]  /*175d0*/  LDL.LU R220, [R1+0x5c] ;  /* 0x00005c0001dc7983 */ /* 0x000f220000300800 */
[----:B------:R-:W-:Y:S02]  /*175e0*/  LOP3.LUT R158, R197, 0xffff, RZ, 0xc0, !PT ;  /* 0x0000ffffc59e7812 */ /* 0x000fe400078ec0ff */
[----:B--2---:R-:W-:-:S04]  /*175f0*/  LOP3.LUT R251, R200, 0xffff, RZ, 0xc0, !PT ;  /* 0x0000ffffc8fb7812 */ /* 0x004fc800078ec0ff */
[----:B------:R-:W-:Y:S02]  /*17600*/  PRMT R195, R158, 0x3340, R251 ;  /* 0x000033409ec37816 */ /* 0x000fe400000000fb */
[----:B------:R-:W-:Y:S02]  /*17610*/  LOP3.LUT R252, R222, 0xffff, RZ, 0xc0, !PT ;  /* 0x0000ffffdefc7812 */ /* 0x000fe400078ec0ff */
[----:B------:R-:W2:Y:S04]  /*17620*/  LDL.LU R222, [R1+0x58] ;  /* 0x0000580001de7983 */ /* 0x000ea80000300800 */
[----:B------:R-:W2:Y:S01]  /*17630*/  LDL.LU R155, [R1+0x54] ;  /* 0x00005400019b7983 */ /* 0x000ea20000300800 */
[----:B------:R-:W-:Y:S02]  /*17640*/  PRMT R200, R159, 0x3340, R252 ;  /* 0x000033409fc87816 */ /* 0x000fe400000000fc */
[----:B------:R-:W-:Y:S01]  /*17650*/  LOP3.LUT R159, R215, 0xffff, RZ, 0xc0, !PT ;  /* 0x0000ffffd79f7812 */ /* 0x000fe200078ec0ff */
[----:B------:R-:W2:Y:S04]  /*17660*/  LDL.LU R153, [R1+0x50] ;  /* 0x0000500001997983 */ /* 0x000ea80000300800 */
[----:B------:R-:W2:Y:S01]  /*17670*/  LDL.LU R215, [R1+0x4c] ;  /* 0x00004c0001d77983 */ /* 0x000ea20000300800 */
[----:B---3--:R-:W-:-:S03]  /*17680*/  LOP3.LUT R251, R216, 0xffff, RZ, 0xc0, !PT ;  /* 0x0000ffffd8fb7812 */ /* 0x008fc600078ec0ff */
[----:B------:R-:W3:Y:S04]  /*17690*/  LDL.LU R216, [R1+0x48] ;  /* 0x0000480001d87983 */ /* 0x000ee80000300800 */
[----:B------:R-:W3:Y:S01]  /*176a0*/  LDL.LU R154, [R1+0x44] ;  /* 0x00004400019a7983 */ /* 0x000ee20000300800 */
[----:B------:R-:W-:-:S03]  /*176b0*/  LOP3.LUT R158, R198, 0xffff, RZ, 0xc0, !PT ;  /* 0x0000ffffc69e7812 */ /* 0x000fc600078ec0ff */
[----:B------:R-:W3:Y:S01]  /*176c0*/  LDL.LU R179, [R1+0x40] ;  /* 0x0000400001b37983 */ /* 0x000ee20000300800 */
[----:B------:R-:W-:Y:S02]  /*176d0*/  LOP3.LUT R252, R203, 0xffff, RZ, 0xc0, !PT ;  /* 0x0000ffffcbfc7812 */ /* 0x000fe400078ec0ff */
[----:B------:R-:W-:Y:S02]  /*176e0*/  PRMT R198, R158, 0x3340, R251 ;  /* 0x000033409ec67816 */ /* 0x000fe400000000fb */
[----:B------:R-:W-:Y:S02]  /*176f0*/  PRMT R203, R159, 0x3340, R252 ;  /* 0x000033409fcb7816 */ /* 0x000fe400000000fc */
[----:B------:R-:W-:Y:S02]  /*17700*/  LOP3.LUT R159, R199, 0xffff, RZ, 0xc0, !PT ;  /* 0x0000ffffc79f7812 */ /* 0x000fe400078ec0ff */
[----:B------:R-:W-:Y:S02]  /*17710*/  LOP3.LUT R158, R225, 0xffff, RZ, 0xc0, !PT ;  /* 0x0000ffffe19e7812 */ /* 0x000fe400078ec0ff */
[----:B------:R-:W-:Y:S01]  /*17720*/  LOP3.LUT R251, R202, 0xffff, RZ, 0xc0, !PT ;  /* 0x0000ffffcafb7812 */ /* 0x000fe200078ec0ff */
[----:B------:R-:W3:Y:S03]  /*17730*/  LDL.LU R199, [R1+0x3c] ;  /* 0x00003c0001c77983 */ /* 0x000ee60000300800 */
[----:B------:R-:W-:-:S02]  /*17740*/  PRMT R197, R158, 0x3340, R251 ;  /* 0x000033409ec57816 */ /* 0x000fc400000000fb */
[----:B----4-:R-:W-:Y:S02]  /*17750*/  LOP3.LUT R252, R14, 0xffff, RZ, 0xc0, !PT ;  /* 0x0000ffff0efc7812 */ /* 0x010fe400078ec0ff */
[----:B------:R-:W4:Y:S04]  /*17760*/  LDL.LU R14, [R1+0x38] ;  /* 0x00003800010e7983 */ /* 0x000f280000300800 */
[----:B------:R-:W4:Y:S04]  /*17770*/  LDL.LU R20, [R1+0x34] ;  /* 0x0000340001147983 */ /* 0x000f280000300800 */
[----:B------:R-:W4:Y:S04]  /*17780*/  LDL.LU R213, [R1+0x30] ;  /* 0x0000300001d57983 */ /* 0x000f280000300800 */
[----:B------:R-:W4:Y:S01]  /*17790*/  LDL.LU R225, [R1+0x2c] ;  /* 0x00002c0001e17983 */ /* 0x000f220000300800 */
[----:B------:R-:W-:-:S03]  /*177a0*/  LOP3.LUT R158, R226, 0xffff, RZ, 0xc0, !PT ;  /* 0x0000ffffe29e7812 */ /* 0x000fc600078ec0ff */
[----:B------:R-:W4:Y:S04]  /*177b0*/  LDL.LU R226, [R1+0x28] ;  /* 0x0000280001e27983 */ /* 0x000f280000300800 */
[----:B------:R-:W4:Y:S04]  /*177c0*/  LDL.LU R21, [R1+0x24] ;  /* 0x0000240001157983 */ /* 0x000f280000300800 */
[----:B------:R-:W4:Y:S04]  /*177d0*/  LDL.LU R176, [R1+0x20] ;  /* 0x0000200001b07983 */ /* 0x000f280000300800 */
[----:B------:R-:W4:Y:S04]  /*177e0*/  LDL.LU R22, [R1+0x1c] ;  /* 0x00001c0001167983 */ /* 0x000f280000300800 */
[----:B------:R-:W4:Y:S01]  /*177f0*/  LDL.LU R177, [R1+0x18] ;  /* 0x0000180001b17983 */ /* 0x000f220000300800 */
[----:B------:R-:W-:-:S02]  /*17800*/  LOP3.LUT R251, R220, 0xffff, RZ, 0xc0, !PT ;  /* 0x0000ffffdcfb7812 */ /* 0x000fc400078ec0ff */
[----:B------:R-:W-:Y:S01]  /*17810*/  PRMT R202, R159, 0x3340, R252 ;  /* 0x000033409fca7816 */ /* 0x000fe200000000fc */
[----:B------:R-:W4:Y:S01]  /*17820*/  LDL.LU R23, [R1+0x14] ;  /* 0x0000140001177983 */ /* 0x000f220000300800 */
[----:B------:R-:W-:Y:S02]  /*17830*/  LOP3.LUT R159, R152, 0xffff, RZ, 0xc0, !PT ;  /* 0x0000ffff989f7812 */ /* 0x000fe400078ec0ff */
[----:B------:R-:W-:Y:S01]  /*17840*/  PRMT R220, R158, 0x3340, R251 ;  /* 0x000033409edc7816 */ /* 0x000fe200000000fb */
[----:B------:R-:W4:Y:S04]  /*17850*/  LDL.LU R212, [R1+0x10] ;  /* 0x0000100001d47983 */ /* 0x000f280000300800 */
[----:B------:R-:W4:Y:S01]  /*17860*/  LDL.LU R152, [R1+0xc] ;  /* 0x00000c0001987983 */ /* 0x000f220000300800 */
[----:B--2---:R-:W-:-:S02]  /*17870*/  LOP3.LUT R252, R222, 0xffff, RZ, 0xc0, !PT ;  /* 0x0000ffffdefc7812 */ /* 0x004fc400078ec0ff */
[----:B------:R-:W-:Y:S02]  /*17880*/  LOP3.LUT R158, R155, 0xffff, RZ, 0xc0, !PT ;  /* 0x0000ffff9b9e7812 */ /* 0x000fe400078ec0ff */
[----:B------:R-:W2:Y:S01]  /*17890*/  LDL.LU R155, [R1+0x8] ;  /* 0x00000800019b7983 */ /* 0x000ea20000300800 */
[----:B------:R-:W-:Y:S02]  /*178a0*/  LOP3.LUT R251, R215, 0xffff, RZ, 0xc0, !PT ;  /* 0x0000ffffd7fb7812 */ /* 0x000fe400078ec0ff */
[----:B------:R-:W-:Y:S02]  /*178b0*/  PRMT R222, R159, 0x3340, R252 ;  /* 0x000033409fde7816 */ /* 0x000fe400000000fc */
[----:B------:R-:W-:Y:S02]  /*178c0*/  LOP3.LUT R159, R153, 0xffff, RZ, 0xc0, !PT ;  /* 0x0000ffff999f7812 */ /* 0x000fe400078ec0ff */
[----:B------:R-:W-:Y:S01]  /*178d0*/  PRMT R215, R158, 0x3340, R251 ;  /* 0x000033409ed77816 */ /* 0x000fe200000000fb */
[----:B------:R-:W2:Y:S01]  /*178e0*/  LDL.LU R153, [R1+0x4] ;  /* 0x0000040001997983 */ /* 0x000ea20000300800 */
[----:B---3--:R-:W-:-:S03]  /*178f0*/  LOP3.LUT R158, R154, 0xffff, RZ, 0xc0, !PT ;  /* 0x0000ffff9a9e7812 */ /* 0x008fc600078ec0ff */
[----:B------:R-:W3:Y:S01]  /*17900*/  LDL.LU R154, [R1] ;  /* 0x00000000019a7983 */ /* 0x000ee20000300800 */
[----:B------:R-:W-:-:S04]  /*17910*/  LOP3.LUT R252, R216, 0xffff, RZ, 0xc0, !PT ;  /* 0x0000ffffd8fc7812 */ /* 0x000fc800078ec0ff */
[----:B------:R-:W-:Y:S02]  /*17920*/  PRMT R216, R159, 0x3340, R252 ;  /* 0x000033409fd87816 */ /* 0x000fe400000000fc */
[----:B------:R-:W-:Y:S02]  /*17930*/  LOP3.LUT R159, R179, 0xffff, RZ, 0xc0, !PT ;  /* 0x0000ffffb39f7812 */ /* 0x000fe400078ec0ff */
[----:B------:R-:W-:-:S04]  /*17940*/  LOP3.LUT R251, R199, 0xffff, RZ, 0xc0, !PT ;  /* 0x0000ffffc7fb7812 */ /* 0x000fc800078ec0ff */
[----:B------:R-:W-:Y:S02]  /*17950*/  PRMT R199, R158, 0x3340, R251 ;  /* 0x000033409ec77816 */ /* 0x000fe400000000fb */
[----:B----4-:R-:W-:Y:S02]  /*17960*/  LOP3.LUT R252, R14, 0xffff, RZ, 0xc0, !PT ;  /* 0x0000ffff0efc7812 */ /* 0x010fe400078ec0ff */
[----:B------:R-:W-:Y:S02]  /*17970*/  LOP3.LUT R158, R20, 0xffff, RZ, 0xc0, !PT ;  /* 0x0000ffff149e7812 */ /* 0x000fe400078ec0ff */
[----:B------:R-:W-:Y:S02]  /*17980*/  LOP3.LUT R251, R225, 0xffff, RZ, 0xc0, !PT ;  /* 0x0000ffffe1fb7812 */ /* 0x000fe400078ec0ff */
[----:B------:R-:W-:Y:S02]  /*17990*/  PRMT R14, R159, 0x3340, R252 ;  /* 0x000033409f0e7816 */ /* 0x000fe400000000fc */
[----:B------:R-:W-:-:S02]  /*179a0*/  LOP3.LUT R159, R213, 0xffff, RZ, 0xc0, !PT ;  /* 0x0000ffffd59f7812 */ /* 0x000fc400078ec0ff */
[----:B------:R-:W-:Y:S02]  /*179b0*/  LOP3.LUT R252, R226, 0xffff, RZ, 0xc0, !PT ;  /* 0x0000ffffe2fc7812 */ /* 0x000fe400078ec0ff */
[----:B------:R-:W-:Y:S02]  /*179c0*/  PRMT R225, R158, 0x3340, R251 ;  /* 0x000033409ee17816 */ /* 0x000fe400000000fb */
        /* <DEDUP_REMOVED lines=16> */
[----:B------:R-:W4:Y:S01]  /*17ad0*/  LDL.LU R212, [R1+0xd20] ;  /* 0x000d200001d47983 */ /* 0x000f220000300800 */
[----:B------:R-:W-:-:S03]  /*17ae0*/  PRMT R251, R158, 0x3340, R251 ;  /* 0x000033409efb7816 */ /* 0x000fc600000000fb */
[----:B------:R-:W4:Y:S01]  /*17af0*/  LDL.LU R152, [R1+0xd24] ;  /* 0x000d240001987983 */ /* 0x000f220000300800 */
[----:B--2---:R-:W-:-:S03]  /*17b00*/  LOP3.LUT R252, R155, 0xffff, RZ, 0xc0, !PT ;  /* 0x0000ffff9bfc7812 */ /* 0x004fc600078ec0ff */
[----:B------:R-:W2:Y:S01]  /*17b10*/  LDL.LU R155, [R1+0xd18] ;  /* 0x000d1800019b7983 */ /* 0x000ea20000300800 */
[----:B------:R-:W-:Y:S02]  /*17b20*/  PRMT R252, R159, 0x3340, R252 ;  /* 0x000033409ffc7816 */ /* 0x000fe400000000fc */
[----:B------:R-:W-:Y:S02]  /*17b30*/  LOP3.LUT R158, R153, 0xffff, RZ, 0xc0, !PT ;  /* 0x0000ffff999e7812 */ /* 0x000fe400078ec0ff */
[----:B------:R-:W2:Y:S01]  /*17b40*/  LDL.LU R153, [R1+0xd1c] ;  /* 0x000d1c0001997983 */ /* 0x000ea20000300800 */
[----:B---3--:R-:W-:-:S03]  /*17b50*/  LOP3.LUT R159, R154, 0xffff, RZ, 0xc0, !PT ;  /* 0x0000ffff9a9f7812 */ /* 0x008fc600078ec0ff */
[----:B------:R-:W3:Y:S01]  /*17b60*/  LDL.LU R154, [R1+0xd14] ;  /* 0x000d1400019a7983 */ /* 0x000ee20000300800 */
[----:B------:R-:W-:Y:S02]  /*17b70*/  LOP3.LUT R243, R243, 0xffff, RZ, 0xc0, !PT ;  /* 0x0000fffff3f37812 */ /* 0x000fe400078ec0ff */
[----:B------:R-:W-:Y:S02]  /*17b80*/  LOP3.LUT R250, R250, 0xffff, RZ, 0xc0, !PT ;  /* 0x0000fffffafa7812 */ /* 0x000fe400078ec0ff */
[----:B------:R-:W-:Y:S02]  /*17b90*/  LOP3.LUT R241, R241, 0xffff, RZ, 0xc0, !PT ;  /* 0x0000fffff1f17812 */ /* 0x000fe400078ec0ff */
[----:B------:R-:W-:Y:S02]  /*17ba0*/  LOP3.LUT R249, R249, 0xffff, RZ, 0xc0, !PT ;  /* 0x0000fffff9f97812 */ /* 0x000fe400078ec0ff */
[----:B------:R-:W-:Y:S02]  /*17bb0*/  PRMT R250, R158, 0x3340, R250 ;  /* 0x000033409efa7816 */ /* 0x000fe400000000fa */
[----:B------:R-:W-:-:S02]  /*17bc0*/  PRMT R241, R243, 0x3340, R241 ;  /* 0x00003340f3f17816 */ /* 0x000fc400000000f1 */
[----:B------:R-:W-:Y:S01]  /*17bd0*/  PRMT R249, R159, 0x3340, R249 ;  /* 0x000033409ff97816 */ /* 0x000fe200000000f9 */
[----:B------:R-:W2:Y:S01]  /*17be0*/  LDL R243, [R1+0xc2c] ;  /* 0x000c2c0001f37983 */ /* 0x000ea20000100800 */
[----:B------:R-:W-:Y:S02]  /*17bf0*/  PRMT R159, R161, 0x5410, R163 ;  /* 0x00005410a19f7816 */ /* 0x000fe400000000a3 */
[----:B------:R-:W-:Y:S02]  /*17c00*/  LOP3.LUT R236, R236, 0xffff, RZ, 0xc0, !PT ;  /* 0x0000ffffecec7812 */ /* 0x000fe400078ec0ff */
[----:B------:R-:W-:Y:S02]  /*17c10*/  LOP3.LUT R234, R234, 0xffff, RZ, 0xc0, !PT ;  /* 0x0000ffffeaea7812 */ /* 0x000fe400078ec0ff */
[----:B------:R-:W-:Y:S02]  /*17c20*/  LOP3.LUT R232, R232, 0xffff, RZ, 0xc0, !PT ;  /* 0x0000ffffe8e87812 */ /* 0x000fe400078ec0ff */
[----:B------:R-:W-:-:S02]  /*17c30*/  LOP3.LUT R230, R230, 0xffff, RZ, 0xc0, !PT ;  /* 0x0000ffffe6e67812 */ /* 0x000fc400078ec0ff */
[----:B------:R-:W-:Y:S02]  /*17c40*/  LOP3.LUT R164, R164, 0xffff, RZ, 0xc0, !PT ;  /* 0x0000ffffa4a47812 */ /* 0x000fe400078ec0ff */
[----:B------:R-:W-:Y:S02]  /*17c50*/  LOP3.LUT R240, R240, 0xffff, RZ, 0xc0, !PT ;  /* 0x0000fffff0f07812 */ /* 0x000fe400078ec0ff */
[----:B------:R-:W-:Y:S02]  /*17c60*/  LOP3.LUT R209, R209, 0xffff, RZ, 0xc0, !PT ;  /* 0x0000ffffd1d17812 */ /* 0x000fe400078ec0ff */
[----:B------:R-:W-:Y:S02]  /*17c70*/  LOP3.LUT R238, R238, 0xffff, RZ, 0xc0, !PT ;  /* 0x0000ffffeeee7812 */ /* 0x000fe400078ec0ff */
[----:B------:R-:W-:Y:S02]  /*17c80*/  LOP3.LUT R228, R228, 0xffff, RZ, 0xc0, !PT ;  /* 0x0000ffffe4e47812 */ /* 0x000fe400078ec0ff */
[----:B------:R-:W-:-:S02]  /*17c90*/  LOP3.LUT R211, R211, 0xffff, RZ, 0xc0, !PT ;  /* 0x0000ffffd3d37812 */ /* 0x000fc400078ec0ff */
[----:B------:R-:W-:Y:S02]  /*17ca0*/  LOP3.LUT R165, R165, 0xffff, RZ, 0xc0, !PT ;  /* 0x0000ffffa5a57812 */ /* 0x000fe400078ec0ff */
[----:B------:R-:W-:Y:S02]  /*17cb0*/  LOP3.LUT R239, R239, 0xffff, RZ, 0xc0, !PT ;  /* 0x0000ffffefef7812 */ /* 0x000fe400078ec0ff */
[----:B------:R-:W-:Y:S02]  /*17cc0*/  PRMT R236, R236, 0x3340, R234 ;  /* 0x00003340ecec7816 */ /* 0x000fe400000000ea */
[----:B---3--:R-:W-:Y:S02]  /*17cd0*/  PRMT R158, R154, 0x5410, R162 ;  /* 0x000054109a9e7816 */ /* 0x008fe400000000a2 */
[----:B------:R-:W3:Y:S04]  /*17ce0*/  LDL.LU R162, [R1+0xe7c] ;  /* 0x000e7c0001a27983 */ /* 0x000ee80000300800 */
[----:B------:R-:W3:Y:S04]  /*17cf0*/  LDL.LU R163, [R1+0xe78] ;  /* 0x000e780001a37983 */ /* 0x000ee80000300800 */
[----:B------:R-:W3:Y:S04]  /*17d00*/  LDL.LU R161, [R1+0xe74] ;  /* 0x000e740001a17983 */ /* 0x000ee80000300800 */
[----:B------:R-:W3:Y:S04]  /*17d10*/  LDL.LU R17, [R1+0xd0c] ;  /* 0x000d0c0001117983 */ /* 0x000ee80000300800 */
[----:B------:R-:W3:Y:S04]  /*17d20*/  LDL.LU R178, [R1+0xd04] ;  /* 0x000d040001b27983 */ /* 0x000ee80000300800 */
[----:B------:R-:W3:Y:S01]  /*17d30*/  LDL.LU R18, [R1+0xcfc] ;  /* 0x000cfc0001127983 */ /* 0x000ee20000300800 */
[----:B------:R-:W-:-:S03]  /*17d40*/  LOP3.LUT R205, R205, 0xffff, RZ, 0xc0, !PT ;  /* 0x0000ffffcdcd7812 */ /* 0x000fc600078ec0ff */
[----:B------:R-:W3:Y:S01]  /*17d50*/  LDL.LU R181, [R1+0xcec] ;  /* 0x000cec0001b57983 */ /* 0x000ee20000300800 */
[----:B------:R-:W-:Y:S02]  /*17d60*/  LOP3.LUT R237, R237, 0xffff, RZ, 0xc0, !PT ;  /* 0x0000ffffeded7812 */ /* 0x000fe400078ec0ff */
[----:B------:R-:W-:Y:S01]  /*17d70*/  PRMT R234, R232, 0x3340, R230 ;  /* 0x00003340e8ea7816 */ /* 0x000fe200000000e6 */
[----:B------:R-:W3:Y:S01]  /*17d80*/  LDL.LU R19, [R1+0xcdc] ;  /* 0x000cdc0001137983 */ /* 0x000ee20000300800 */
[----:B------:R-:W-:-:S03]  /*17d90*/  PRMT R230, R164, 0x3340, R209 ;  /* 0x00003340a4e67816 */ /* 0x000fc600000000d1 */
[----:B------:R-:W3:Y:S01]  /*17da0*/  LDL.LU R179, [R1+0xcd8] ;  /* 0x000cd80001b37983 */ /* 0x000ee20000300800 */
[----:B------:R-:W-:Y:S02]  /*17db0*/  PRMT R238, R240, 0x3340, R238 ;  /* 0x00003340f0ee7816 */ /* 0x000fe400000000ee */
[----:B------:R-:W-:Y:S02]  /*17dc0*/  PRMT R232, R228, 0x3340, R211 ;  /* 0x00003340e4e87816 */ /* 0x000fe400000000d3 */
[----:B------:R-:W-:Y:S02]  /*17dd0*/  LOP3.LUT R171, R171, 0xffff, RZ, 0xc0, !PT ;  /* 0x0000ffffabab7812 */ /* 0x000fe400078ec0ff */
[----:B------:R-:W-:Y:S02]  /*17de0*/  LOP3.LUT R207, R207, 0xffff, RZ, 0xc0, !PT ;  /* 0x0000ffffcfcf7812 */ /* 0x000fe400078ec0ff */
[----:B------:R-:W-:Y:S01]  /*17df0*/  LOP3.LUT R166, R166, 0xffff, RZ, 0xc0, !PT ;  /* 0x0000ffffa6a67812 */ /* 0x000fe200078ec0ff */
[----:B------:R-:W3:Y:S01]  /*17e00*/  LDL.LU R164, [R1+0xce0] ;  /* 0x000ce00001a47983 */ /* 0x000ee20000300800 */
[----:B------:R-:W-:-:S02]  /*17e10*/  PRMT R211, R165, 0x3340, R205 ;  /* 0x00003340a5d37816 */ /* 0x000fc400000000cd */
[----:B------:R-:W-:Y:S01]  /*17e20*/  LOP3.LUT R173, R173, 0xffff, RZ, 0xc0, !PT ;  /* 0x0000ffffadad7812 */ /* 0x000fe200078ec0ff */
[----:B------:R-:W3:Y:S01]  /*17e30*/  LDL.LU R240, [R1+0xcd4] ;  /* 0x000cd40001f07983 */ /* 0x000ee20000300800 */
[----:B------:R-:W-:Y:S02]  /*17e40*/  PRMT R237, R239, 0x3340, R237 ;  /* 0x00003340efed7816 */ /* 0x000fe400000000ed */
[----:B------:R-:W-:Y:S02]  /*17e50*/  LOP3.LUT R235, R235, 0xffff, RZ, 0xc0, !PT ;  /* 0x0000ffffebeb7812 */ /* 0x000fe400078ec0ff */
[----:B------:R-:W-:Y:S01]  /*17e60*/  LOP3.LUT R233, R233, 0xffff, RZ, 0xc0, !PT ;  /* 0x0000ffffe9e97812 */ /* 0x000fe200078ec0ff */
[----:B------:R-:W3:Y:S01]  /*17e70*/  LDL.LU R165, [R1+0xcc8] ;  /* 0x000cc80001a57983 */ /* 0x000ee20000300800 */
[----:B------:R-:W-:Y:S02]  /*17e80*/  LOP3.LUT R231, R231, 0xffff, RZ, 0xc0, !PT ;  /* 0x0000ffffe7e77812 */ /* 0x000fe400078ec0ff */
[----:B------:R-:W-:-:S02]  /*17e90*/  LOP3.LUT R229, R229, 0xffff, RZ, 0xc0, !PT ;  /* 0x0000ffffe5e57812 */ /* 0x000fc400078ec0ff */
[----:B------:R-:W-:Y:S01]  /*17ea0*/  LOP3.LUT R167, R167, 0xffff, RZ, 0xc0, !PT ;  /* 0x0000ffffa7a77812 */ /* 0x000fe200078ec0ff */
[----:B------:R-:W3:Y:S01]  /*17eb0*/  LDL.LU R239, [R1+0xcd0] ;  /* 0x000cd00001ef7983 */ /* 0x000ee20000300800 */
[----:B------:R-:W-:Y:S02]  /*17ec0*/  LOP3.LUT R227, R227, 0xffff, RZ, 0xc0, !PT ;  /* 0x0000ffffe3e37812 */ /* 0x000fe400078ec0ff */
[----:B------:R-:W-:Y:S02]  /*17ed0*/  LOP3.LUT R210, R210, 0xffff, RZ, 0xc0, !PT ;  /* 0x0000ffffd2d27812 */ /* 0x000fe400078ec0ff */
[----:B------:R-:W-:Y:S02]  /*17ee0*/  LOP3.LUT R172, R172, 0xffff, RZ, 0xc0, !PT ;  /* 0x0000ffffacac7812 */ /* 0x000fe400078ec0ff */
[----:B------:R-:W-:Y:S01]  /*17ef0*/  PRMT R228, R171, 0x3340, R207 ;  /* 0x00003340abe47816 */ /* 0x000fe200000000cf */
[----:B------:R-:W3:Y:S01]  /*17f00*/  LDL.LU R20, [R1+0xcbc] ;  /* 0x000cbc0001147983 */ /* 0x000ee20000300800 */
[----:B------:R-:W-:-:S02]  /*17f10*/  LOP3.LUT R206, R206, 0xffff, RZ, 0xc0, !PT ;  /* 0x0000ffffcece7812 */ /* 0x000fc400078ec0ff */
[----:B------:R-:W-:Y:S02]  /*17f20*/  LOP3.LUT R170, R170, 0xffff, RZ, 0xc0, !PT ;  /* 0x0000ffffaaaa7812 */ /* 0x000fe400078ec0ff */
[----:B------:R-:W-:Y:S02]  /*17f30*/  LOP3.LUT R168, R168, 0xffff, RZ, 0xc0, !PT ;  /* 0x0000ffffa8a87812 */ /* 0x000fe400078ec0ff */
[----:B------:R-:W-:Y:S01]  /*17f40*/  PRMT R207, R166, 0x3340, R173 ;  /* 0x00003340a6cf7816 */ /* 0x000fe200000000ad */
[----:B------:R-:W3:Y:S01]  /*17f50*/  LDL.LU R213, [R1+0xcb8] ;  /* 0x000cb80001d57983 */ /* 0x000ee20000300800 */
[----:B------:R-:W-:Y:S02]  /*17f60*/  PRMT R235, R235, 0x3340, R233 ;  /* 0x00003340ebeb7816 */ /* 0x000fe400000000e9 */
[----:B------:R-:W-:Y:S01]  /*17f70*/  LOP3.LUT R174, R174, 0xffff, RZ, 0xc0, !PT ;  /* 0x0000ffffaeae7812 */ /* 0x000fe200078ec0ff */
[----:B------:R-:W3:Y:S01]  /*17f80*/  LDL.LU R166, [R1+0xcc0] ;  /* 0x000cc00001a67983 */ /* 0x000ee20000300800 */
[----:B------:R-:W-:-:S03]  /*17f90*/  PRMT R233, R231, 0x3340, R229 ;  /* 0x00003340e7e97816 */ /* 0x000fc600000000e5 */
[----:B------:R-:W3:Y:S01]  /*17fa0*/  LDL.LU R21, [R1+0xcac] ;  /* 0x000cac0001157983 */ /* 0x000ee20000300800 */
[----:B------:R-:W-:Y:S02]  /*17fb0*/  PRMT R231, R227, 0x3340, R167 ;  /* 0x00003340e3e77816 */ /* 0x000fe400000000a7 */
[----:B------:R-:W-:Y:S01]  /*17fc0*/  PRMT R229, R210, 0x3340, R172 ;  /* 0x00003340d2e57816 */ /* 0x000fe200000000ac */
[----:B------:R-:W3:Y:S01]  /*17fd0*/  LDL.LU R176, [R1+0xca8] ;  /* 0x000ca80001b07983 */ /* 0x000ee20000300800 */
[----:B------:R-:W-:Y:S02]  /*17fe0*/  PRMT R210, R206, 0x3340, R170 ;  /* 0x00003340ced27816 */ /* 0x000fe400000000aa */
[----:B------:R-:W-:Y:S01]  /*17ff0*/  LOP3.LUT R169, R169, 0xffff, RZ, 0xc0, !PT ;  /* 0x0000ffffa9a97812 */ /* 0x000fe200078ec0ff */
[----:B------:R-:W3:Y:S01]  /*18000*/  LDL.LU R167, [R1+0xcb0] ;  /* 0x000cb00001a77983 */ /* 0x000ee20000300800 */
[----:B------:R-:W-:Y:S02]  /*18010*/  LOP3.LUT R208, R208, 0xffff, RZ, 0xc0, !PT ;  /* 0x0000ffffd0d07812 */ /* 0x000fe400078ec0ff */
[----:B------:R-:W-:-:S02]  /*18020*/  LOP3.LUT R156, R156, 0xffff, RZ, 0xc0, !PT ;  /* 0x0000ffff9c9c7812 */ /* 0x000fc400078ec0ff */
[----:B------:R-:W-:Y:S02]  /*18030*/  LOP3.LUT R175, R175, 0xffff, RZ, 0xc0, !PT ;  /* 0x0000ffffafaf7812 */ /* 0x000fe400078ec0ff */
[----:B------:R-:W-:Y:S01]  /*18040*/  PRMT R206, R174, 0x3340, R168 ;  /* 0x00003340aece7816 */ /* 0x000fe200000000a8 */
[----:B------:R-:W3:Y:S04]  /*18050*/  LDL.LU R22, [R1+0xc9c] ;  /* 0x000c9c0001167983 */ /* 0x000ee80000300800 */
[----:B------:R-:W3:Y:S04]  /*18060*/  LDL.LU R168, [R1+0xca4] ;  /* 0x000ca40001a87983 */ /* 0x000ee80000300800 */
[----:B------:R-:W3:Y:S04]  /*18070*/  LDL.LU R177, [R1+0xc98] ;  /* 0x000c980001b17983 */ /* 0x000ee80000300800 */
[----:B------:R-:W3:Y:S01]  /*18080*/  LDL.LU R172, [R1+0xca0] ;  /* 0x000ca00001ac7983 */ /* 0x000ee20000300800 */
[----:B------:R-:W-:-:S02]  /*18090*/  PRMT R227, R208, 0x3340, R156 ;  /* 0x00003340d0e37816 */ /* 0x000fc4000000009c */
[----:B------:R-:W-:Y:S02]  /*180a0*/  LOP3.LUT R204, R204, 0xffff, RZ, 0xc0, !PT ;  /* 0x0000ffffcccc7812 */ /* 0x000fe400078ec0ff */
[----:B------:R-:W-:Y:S02]  /*180b0*/  LOP3.LUT R157, R157, 0xffff, RZ, 0xc0, !PT ;  /* 0x0000ffff9d9d7812 */ /* 0x000fe400078ec0ff */
[----:B------:R-:W-:Y:S01]  /*180c0*/  PRMT R209, R169, 0x3340, R175 ;  /* 0x00003340a9d17816 */ /* 0x000fe200000000af */
[----:B------:R-:W3:Y:S01]  /*180d0*/  LDL.LU R23, [R1+0xc8c] ;  /* 0x000c8c0001177983 */ /* 0x000ee20000300800 */
[----:B----4-:R-:W-:-:S03]  /*180e0*/  PRMT R156, R152, 0x5410, R212 ;  /* 0x00005410989c7816 */ /* 0x010fc600000000d4 */
[----:B------:R-:W4:Y:S04]  /*180f0*/  LDL.LU R169, [R1+0xc94] ;  /* 0x000c940001a97983 */ /* 0x000f280000300800 */
[----:B------:R-:W4:Y:S04]  /*18100*/  LDL.LU R212, [R1+0xc88] ;  /* 0x000c880001d47983 */ /* 0x000f280000300800 */
[----:B------:R-:W4:Y:S01]  /*18110*/  LDL.LU R173, [R1+0xc90] ;  /* 0x000c900001ad7983 */ /* 0x000f220000300800 */
[----:B------:R-:W-:-:S03]  /*18120*/  PRMT R208, R204, 0x3340, R157 ;  /* 0x00003340ccd07816 */ /* 0x000fc6000000009d */
[----:B------:R-:W4:Y:S01]  /*18130*/  LDL.LU R152, [R1+0xc7c] ;  /* 0x000c7c0001987983 */ /* 0x000f220000300800 */
[----:B--2---:R-:W-:-:S03]  /*18140*/  PRMT R157, R153, 0x5410, R155 ;  /* 0x00005410999d7816 */ /* 0x004fc6000000009b */
[----:B------:R-:W2:Y:S01]  /*18150*/  LDL.LU R170, [R1+0xc84] ;  /* 0x000c840001aa7983 */ /* 0x000ea20000300800 */
[----:B------:R-:W-:-:S03]  /*18160*/  LOP3.LUT R244, R244, 0xffff, RZ, 0xc0, !PT ;  /* 0x0000fffff4f47812 */ /* 0x000fc600078ec0ff */
[----:B------:R-:W2:Y:S01]  /*18170*/  LDL.LU R155, [R1+0xc78] ;  /* 0x000c7800019b7983 */ /* 0x000ea20000300800 */
[----:B------:R-:W-:Y:S02]  /*18180*/  LOP3.LUT R247, R247, 0xffff, RZ, 0xc0, !PT ;  /* 0x0000fffff7f77812 */ /* 0x000fe400078ec0ff */
[----:B------:R-:W-:Y:S01]  /*18190*/  LOP3.LUT R242, R242, 0xffff, RZ, 0xc0, !PT ;  /* 0x0000fffff2f27812 */ /* 0x000fe200078ec0ff */
[----:B------:R-:W2:Y:S01]  /*181a0*/  LDL.LU R174, [R1+0xc80] ;  /* 0x000c800001ae7983 */ /* 0x000ea20000300800 */
[----:B------:R-:W-:Y:S02]  /*181b0*/  LOP3.LUT R248, R248, 0xffff, RZ, 0xc0, !PT ;  /* 0x0000fffff8f87812 */ /* 0x000fe400078ec0ff */
[----:B------:R-:W-:Y:S01]  /*181c0*/  LOP3.LUT R245, R245, 0xffff, RZ, 0xc0, !PT ;  /* 0x0000fffff5f57812 */ /* 0x000fe200078ec0ff */
[----:B------:R-:W2:Y:S01]  /*181d0*/  LDL.LU R153, [R1+0xc6c] ;  /* 0x000c6c0001997983 */ /* 0x000ea20000300800 */
[----:B------:R-:W-:-:S03]  /*181e0*/  LOP3.LUT R246, R246, 0xffff, RZ, 0xc0, !PT ;  /* 0x0000fffff6f67812 */ /* 0x000fc600078ec0ff */
[----:B------:R-:W2:Y:S04]  /*181f0*/  LDL.LU R171, [R1+0xc74] ;  /* 0x000c740001ab7983 */ /* 0x000ea80000300800 */
[----:B------:R-:W2:Y:S01]  /*18200*/  LDL.LU R154, [R1+0x160] ;  /* 0x00016000019a7983 */ /* 0x000ea20000300800 */
[----:B------:R-:W-:-:S03]  /*18210*/  PRMT R242, R244, 0x3340, R242 ;  /* 0x00003340f4f27816 */ /* 0x000fc600000000f2 */
[----:B------:R-:W2:Y:S01]  /*18220*/  LDL.LU R175, [R1+0xc70] ;  /* 0x000c700001af7983 */ /* 0x000ea20000300800 */
[----:B------:R-:W-:Y:S02]  /*18230*/  LOP3.LUT R160, R160, 0xffff, RZ, 0xc0, !PT ;  /* 0x0000ffffa0a07812 */ /* 0x000fe400078ec0ff */
[----:B------:R-:W-:Y:S01]  /*18240*/  PRMT R245, R247, 0x3340, R245 ;  /* 0x00003340f7f57816 */ /* 0x000fe200000000f5 */
[----:B------:R-:W2:Y:S01]  /*18250*/  LDL.LU R244, [R1+0x144] ;  /* 0x0001440001f47983 */ /* 0x000ea20000300800 */
[----:B------:R-:W-:-:S03]  /*18260*/  PRMT R246, R248, 0x3340, R246 ;  /* 0x00003340f8f67816 */ /* 0x000fc600000000f6 */
[----:B------:R-:W2:Y:S04]  /*18270*/  LDL.LU R247, [R1+0x154] ;  /* 0x0001540001f77983 */ /* 0x000ea80000300800 */
[----:B------:R-:W2:Y:S04]  /*18280*/  LDL.LU R248, [R1+0x148] ;  /* 0x0001480001f87983 */ /* 0x000ea80000300800 */
[----:B------:R0:W-:Y:S01]  /*18290*/  STS.128 [R243+UR58], R156 ;  /* 0x0000009cf3007988 */ /* 0x0001e20008000c3a */
[----:B---3--:R-:W-:Y:S02]  /*182a0*/  LOP3.LUT R162, R162, 0xffff, RZ, 0xc0, !PT ;  /* 0x0000ffffa2a27812 */ /* 0x008fe400078ec0ff */
[----:B------:R-:W-:-:S02]  /*182b0*/  LOP3.LUT R161, R161, 0xffff, RZ, 0xc0, !PT ;  /* 0x0000ffffa1a17812 */ /* 0x000fc400078ec0ff */
[----:B------:R-:W-:Y:S02]  /*182c0*/  LOP3.LUT R163, R163, 0xffff, RZ, 0xc0, !PT ;  /* 0x0000ffffa3a37812 */ /* 0x000fe400078ec0ff */
[----:B------:R-:W-:Y:S02]  /*182d0*/  PRMT R205, R161, 0x3340, R162 ;  /* 0x00003340a1cd7816 */ /* 0x000fe400000000a2 */
[----:B------:R-:W-:Y:S01]  /*182e0*/  PRMT R204, R163, 0x3340, R160 ;  /* 0x00003340a3cc7816 */ /* 0x000fe200000000a0 */
[----:B------:R-:W3:Y:S04]  /*182f0*/  LDL.LU R161, [R1+0xccc] ;  /* 0x000ccc0001a17983 */ /* 0x000ee80000300800 */
[----:B------:R-:W3:Y:S04]  /*18300*/  LDL.LU R162, [R1+0xcc4] ;  /* 0x000cc40001a27983 */ /* 0x000ee80000300800 */
[----:B------:R-:W3:Y:S04]  /*18310*/  LDL.LU R160, [R1+0xce4] ;  /* 0x000ce40001a07983 */ /* 0x000ee80000300800 */
[----:B------:R-:W3:Y:S04]  /*18320*/  LDL.LU R163, [R1+0xcb4] ;  /* 0x000cb40001a37983 */ /* 0x000ee80000300800 */
[----:B0-----:R-:W3:Y:S04]  /*18330*/  LDL.LU R156, [R1+0xd10] ;  /* 0x000d1000019c7983 */ /* 0x001ee80000300800 */
[----:B------:R-:W3:Y:S04]  /*18340*/  LDL.LU R157, [R1+0xd08] ;  /* 0x000d0800019d7983 */ /* 0x000ee80000300800 */
[----:B------:R-:W3:Y:S04]  /*18350*/  LDL.LU R158, [R1+0xd00] ;  /* 0x000d0000019e7983 */ /* 0x000ee80000300800 */
[----:B------:R-:W3:Y:S01]  /*18360*/  LDL.LU R159, [R1+0xcf4] ;  /* 0x000cf400019f7983 */ /* 0x000ee20000300800 */
[----:B------:R-:W-:-:S02]  /*18370*/  PRMT R164, R164, 0x5410, R179 ;  /* 0x00005410a4a47816 */ /* 0x000fc400000000b3 */
[----:B------:R-:W-:Y:S02]  /*18380*/  PRMT R165, R239, 0x5410, R165 ;  /* 0x00005410efa57816 */ /* 0x000fe400000000a5 */
[----:B------:R-:W-:Y:S02]  /*18390*/  PRMT R166, R166, 0x5410, R213 ;  /* 0x00005410a6a67816 */ /* 0x000fe400000000d5 */
[----:B------:R-:W-:Y:S02]  /*183a0*/  PRMT R167, R167, 0x5410, R176 ;  /* 0x00005410a7a77816 */ /* 0x000fe400000000b0 */
[----:B------:R-:W-:Y:S02]  /*183b0*/  PRMT R168, R168, 0x5410, R22 ;  /* 0x00005410a8a87816 */ /* 0x000fe40000000016 */
[----:B------:R-:W-:Y:S02]  /*183c0*/  PRMT R172, R172, 0x5410, R177 ;  /* 0x00005410acac7816 */ /* 0x000fe400000000b1 */
[----:B----4-:R-:W-:-:S02]  /*183d0*/  PRMT R169, R169, 0x5410, R23 ;  /* 0x00005410a9a97816 */ /* 0x010fc40000000017 */
[----:B------:R-:W-:Y:S02]  /*183e0*/  PRMT R173, R173, 0x5410, R212 ;  /* 0x00005410adad7816 */ /* 0x000fe400000000d4 */
[----:B--2---:R-:W-:Y:S02]  /*183f0*/  PRMT R170, R170, 0x5410, R152 ;  /* 0x00005410aaaa7816 */ /* 0x004fe40000000098 */
[----:B------:R-:W-:Y:S02]  /*18400*/  PRMT R174, R174, 0x5410, R155 ;  /* 0x00005410aeae7816 */ /* 0x000fe4000000009b */
[----:B---3--:R-:W-:Y:S02]  /*18410*/  PRMT R156, R156, 0x5410, R17 ;  /* 0x000054109c9c7816 */ /* 0x008fe40000000011 */
[----:B------:R-:W-:Y:S01]  /*18420*/  PRMT R157, R157, 0x5410, R178 ;  /* 0x000054109d9d7816 */ /* 0x000fe200000000b2 */
[----:B------:R-:W2:Y:S04]  /*18430*/  LDL.LU R17, [R1+0xe70] ;  /* 0x000e700001117983 */ /* 0x000ea80000300800 */
[----:B------:R-:W3:Y:S01]  /*18440*/  LDL.LU R178, [R1+0xe6c] ;  /* 0x000e6c0001b27983 */ /* 0x000ee20000300800 */
[----:B------:R-:W-:-:S02]  /*18450*/  PRMT R158, R158, 0x5410, R18 ;  /* 0x000054109e9e7816 */ /* 0x000fc40000000012 */
[----:B------:R-:W-:Y:S01]  /*18460*/  PRMT R159, R159, 0x5410, R181 ;  /* 0x000054109f9f7816 */ /* 0x000fe200000000b5 */
[----:B------:R-:W4:Y:S04]  /*18470*/  LDL.LU R18, [R1+0xe68] ;  /* 0x000e680001127983 */ /* 0x000f280000300800 */
[----:B------:R-:W2:Y:S01]  /*18480*/  LDL.LU R181, [R1+0xe64] ;  /* 0x000e640001b57983 */ /* 0x000ea20000300800 */
[----:B------:R-:W-:Y:S02]  /*18490*/  PRMT R160, R160, 0x5410, R19 ;  /* 0x00005410a0a07816 */ /* 0x000fe40000000013 */
[----:B------:R-:W-:Y:S01]  /*184a0*/  PRMT R161, R240, 0x5410, R161 ;  /* 0x00005410f0a17816 */ /* 0x000fe200000000a1 */
[----:B------:R-:W4:Y:S04]  /*184b0*/  LDL.LU R19, [R1+0xe60] ;  /* 0x000e600001137983 */ /* 0x000f280000300800 */
[----:B------:R-:W3:Y:S04]  /*184c0*/  LDL.LU R179, [R1+0xe5c] ;  /* 0x000e5c0001b37983 */ /* 0x000ee80000300800 */
[----:B------:R-:W2:Y:S04]  /*184d0*/  LDL R240, [R1+0xc48] ;  /* 0x000c480001f07983 */ /* 0x000ea80000100800 */
[----:B------:R-:W4:Y:S01]  /*184e0*/  LDL R239, [R1+0xc44] ;  /* 0x000c440001ef7983 */ /* 0x000f220000100800 */
[----:B------:R-:W-:-:S02]  /*184f0*/  PRMT R162, R162, 0x5410, R20 ;  /* 0x00005410a2a27816 */ /* 0x000fc40000000014 */
[----:B------:R-:W-:Y:S01]  /*18500*/  PRMT R163, R163, 0x5410, R21 ;  /* 0x00005410a3a37816 */ /* 0x000fe20000000015 */
[----:B------:R-:W4:Y:S04]  /*18510*/  LDL.LU R20, [R1+0xe58] ;  /* 0x000e580001147983 */ /* 0x000f280000300800 */
        /* <DEDUP_REMOVED lines=8> */
[----:B------:R-:W4:Y:S01]  /*185a0*/  LDL.LU R155, [R1+0xe34] ;  /* 0x000e3400019b7983 */ /* 0x000f220000300800 */
[----:B------:R-:W-:-:S03]  /*185b0*/  PRMT R171, R171, 0x5410, R153 ;  /* 0x00005410abab7816 */ /* 0x000fc60000000099 */
[----:B------:R0:W-:Y:S04]  /*185c0*/  STS.128 [R243+UR58+0x4000], R156 ;  /* 0x0040009cf3007988 */ /* 0x0001e80008000c3a */
[----:B------:R-:W4:Y:S01]  /*185d0*/  LDL.LU R153, [R1+0xe30] ;  /* 0x000e300001997983 */ /* 0x000f220000300800 */
[----:B------:R-:W-:-:S03]  /*185e0*/  PRMT R175, R175, 0x5410, R154 ;  /* 0x00005410afaf7816 */ /* 0x000fc6000000009a */
[----:B------:R-:W4:Y:S01]  /*185f0*/  LDL.LU R154, [R1+0xe2c] ;  /* 0x000e2c00019a7983 */ /* 0x000f220000300800 */
[----:B0-----:R-:W-:-:S03]  /*18600*/  PRMT R159, R217, 0x5410, R182 ;  /* 0x00005410d99f7816 */ /* 0x001fc600000000b6 */
[----:B--2---:R0:W-:Y:S01]  /*18610*/  STS.128 [R240+UR58], R160 ;  /* 0x000000a0f0007988 */ /* 0x0041e20008000c3a */
[----:B---3--:R-:W-:Y:S02]  /*18620*/  PRMT R158, R179, 0x5410, R178 ;  /* 0x00005410b39e7816 */ /* 0x008fe400000000b2 */
[----:B----4-:R-:W-:Y:S02]  /*18630*/  PRMT R157, R212, 0x5410, R176 ;  /* 0x00005410d49d7816 */ /* 0x010fe400000000b0 */
[----:B0-----:R-:W-:Y:S02]  /*18640*/  PRMT R160, R248, 0x5410, R155 ;  /* 0x00005410f8a07816 */ /* 0x001fe4000000009b */
[----:B------:R-:W2:Y:S04]  /*18650*/  LDL.LU R155, [R1+0xe28] ;  /* 0x000e2800019b7983 */ /* 0x000ea80000300800 */
[----:B------:R-:W3:Y:S04]  /*18660*/  LDL.LU R176, [R1+0xe24] ;  /* 0x000e240001b07983 */ /* 0x000ee80000300800 */
[----:B------:R-:W4:Y:S01]  /*18670*/  LDL.LU R212, [R1+0xe20] ;  /* 0x000e200001d47983 */ /* 0x000f220000300800 */
[----:B------:R-:W-:-:S03]  /*18680*/  PRMT R161, R177, 0x5410, R213 ;  /* 0x00005410b1a17816 */ /* 0x000fc600000000d5 */
[----:B------:R-:W2:Y:S04]  /*18690*/  LDL.LU R213, [R1+0xe1c] ;  /* 0x000e1c0001d57983 */ /* 0x000ea80000300800 */
[----:B------:R-:W3:Y:S04]  /*186a0*/  LDL.LU R177, [R1+0xe18] ;  /* 0x000e180001b17983 */ /* 0x000ee80000300800 */
[----:B------:R-:W4:Y:S04]  /*186b0*/  LDL.LU R178, [R1+0xe14] ;  /* 0x000e140001b27983 */ /* 0x000f280000300800 */
[----:B------:R-:W2:Y:S01]  /*186c0*/  LDL.LU R179, [R1+0xe10] ;  /* 0x000e100001b37983 */ /* 0x000ea20000300800 */
[----:B------:R-:W-:-:S03]  /*186d0*/  PRMT R162, R181, 0x5410, R180 ;  /* 0x00005410b5a27816 */ /* 0x000fc600000000b4 */
[----:B------:R-:W3:Y:S04]  /*186e0*/  LDL.LU R180, [R1+0xe0c] ;  /* 0x000e0c0001b47983 */ /* 0x000ee80000300800 */
[----:B------:R-:W4:Y:S04]  /*186f0*/  LDL.LU R181, [R1+0xe08] ;  /* 0x000e080001b57983 */ /* 0x000f280000300800 */
[----:B------:R-:W2:Y:S04]  /*18700*/  LDL.LU R182, [R1+0xe04] ;  /* 0x000e040001b67983 */ /* 0x000ea80000300800 */
[----:B------:R-:W3:Y:S04]  /*18710*/  LDL.LU R217, [R1+0xe00] ;  /* 0x000e000001d97983 */ /* 0x000ee80000300800 */
[----:B------:R-:W4:Y:S01]  /*18720*/  LDL R243, [R1+0xc40] ;  /* 0x000c400001f37983 */ /* 0x000f220000100800 */
[----:B------:R-:W-:-:S03]  /*18730*/  PRMT R163, R183, 0x5410, R221 ;  /* 0x00005410b7a37816 */ /* 0x000fc600000000dd */
[----:B------:R-:W2:Y:S04]  /*18740*/  LDL.LU R221, [R1+0xdfc] ;  /* 0x000dfc0001dd7983 */ /* 0x000ea80000300800 */
[----:B------:R0:W-:Y:S04]  /*18750*/  STS.128 [R240+UR58+0x4000], R164 ;  /* 0x004000a4f0007988 */ /* 0x0001e80008000c3a */
[----:B------:R-:W3:Y:S04]  /*18760*/  LDL.LU R183, [R1+0xdf8] ;  /* 0x000df80001b77983 */ /* 0x000ee80000300800 */
[----:B0-----:R-:W2:Y:S01]  /*18770*/  LDL R240, [R1+0xc3c] ;  /* 0x000c3c0001f07983 */ /* 0x001ea20000100800 */
[----:B------:R-:W-:-:S03]  /*18780*/  PRMT R164, R185, 0x5410, R184 ;  /* 0x00005410b9a47816 */ /* 0x000fc600000000b8 */
[----:B------:R0:W-:Y:S04]  /*18790*/  STS.128 [R239+UR58], R168 ;  /* 0x000000a8ef007988 */ /* 0x0001e80008000c3a */
[----:B------:R-:W3:Y:S04]  /*187a0*/  LDL.LU R184, [R1+0xdf4] ;  /* 0x000df40001b87983 */ /* 0x000ee80000300800 */
[----:B------:R1:W-:Y:S04]  /*187b0*/  STS.128 [R239+UR58+0x4000], R172 ;  /* 0x004000acef007988 */ /* 0x0003e80008000c3a */
[----:B------:R-:W3:Y:S01]  /*187c0*/  LDL.LU R185, [R1+0xdf0] ;  /* 0x000df00001b97983 */ /* 0x000ee20000300800 */
[----:B------:R-:W-:-:S02]  /*187d0*/  PRMT R165, R218, 0x5410, R188 ;  /* 0x00005410daa57816 */ /* 0x000fc400000000bc */
[----:B------:R-:W-:Y:S02]  /*187e0*/  PRMT R166, R191, 0x5410, R190 ;  /* 0x00005410bfa67816 */ /* 0x000fe400000000be */
[----:B------:R-:W-:Y:S02]  /*187f0*/  PRMT R167, R219, 0x5410, R214 ;  /* 0x00005410dba77816 */ /* 0x000fe400000000d6 */
[----:B0-----:R-:W-:Y:S01]  /*18800*/  PRMT R168, R187, 0x5410, R186 ;  /* 0x00005410bba87816 */ /* 0x001fe200000000ba */
[----:B-1----:R-:W3:Y:S04]  /*18810*/  LDL R239, [R1+0xc38] ;  /* 0x000c380001ef7983 */ /* 0x002ee80000100800 */
[----:B------:R-:W3:Y:S04]  /*18820*/  LDL.LU R186, [R1+0xdec] ;  /* 0x000dec0001ba7983 */ /* 0x000ee80000300800 */
[----:B------:R-:W3:Y:S04]  /*18830*/  LDL.LU R187, [R1+0xde8] ;  /* 0x000de80001bb7983 */ /* 0x000ee80000300800 */
[----:B------:R-:W3:Y:S04]  /*18840*/  LDL.LU R188, [R1+0xde4] ;  /* 0x000de40001bc7983 */ /* 0x000ee80000300800 */
[----:B------:R-:W3:Y:S01]  /*18850*/  LDL.LU R218, [R1+0xde0] ;  /* 0x000de00001da7983 */ /* 0x000ee20000300800 */
[----:B------:R-:W-:-:S03]  /*18860*/  PRMT R169, R189, 0x5410, R223 ;  /* 0x00005410bda97816 */ /* 0x000fc600000000df */
        /* <DEDUP_REMOVED lines=9> */
[----:B------:R-:W-:-:S02]  /*18900*/  PRMT R171, R194, 0x5410, R224 ;  /* 0x00005410c2ab7816 */ /* 0x000fc400000000e0 */
[----:B------:R-:W-:Y:S01]  /*18910*/  PRMT R172, R196, 0x5410, R195 ;  /* 0x00005410c4ac7816 */ /* 0x000fe200000000c3 */
[----:B------:R-:W3:Y:S04]  /*18920*/  LDL.LU R224, [R1+0xdbc] ;  /* 0x000dbc0001e07983 */ /* 0x000ee80000300800 */
[----:B------:R-:W3:Y:S04]  /*18930*/  LDL.LU R194, [R1+0xdb8] ;  /* 0x000db80001c27983 */ /* 0x000ee80000300800 */
[----:B------:R-:W3:Y:S01]  /*18940*/  LDL.LU R195, [R1+0xdb4] ;  /* 0x000db40001c37983 */ /* 0x000ee20000300800 */
[----:B------:R-:W-:-:S03]  /*18950*/  PRMT R156, R247, 0x5410, R244 ;  /* 0x00005410f79c7816 */ /* 0x000fc600000000f4 */
[----:B------:R-:W3:Y:S01]  /*18960*/  LDL.LU R196, [R1+0xdb0] ;  /* 0x000db00001c47983 */ /* 0x000ee20000300800 */
[----:B------:R-:W-:-:S03]  /*18970*/  PRMT R173, R198, 0x5410, R197 ;  /* 0x00005410c6ad7816 */ /* 0x000fc600000000c5 */
[----:B------:R-:W3:Y:S04]  /*18980*/  LDL.LU R197, [R1+0xdac] ;  /* 0x000dac0001c57983 */ /* 0x000ee80000300800 */
[----:B------:R-:W3:Y:S01]  /*18990*/  LDL.LU R198, [R1+0xda8] ;  /* 0x000da80001c67983 */ /* 0x000ee20000300800 */
[----:B------:R-:W-:Y:S02]  /*189a0*/  PRMT R174, R220, 0x5410, R215 ;  /* 0x00005410dcae7816 */ /* 0x000fe400000000d7 */
[----:B------:R-:W-:Y:S01]  /*189b0*/  PRMT R175, R199, 0x5410, R225 ;  /* 0x00005410c7af7816 */ /* 0x000fe200000000e1 */
[----:B------:R-:W3:Y:S04]  /*189c0*/  LDL.LU R215, [R1+0xda4] ;  /* 0x000da40001d77983 */ /* 0x000ee80000300800 */
[----:B------:R-:W3:Y:S04]  /*189d0*/  LDL.LU R220, [R1+0xda0] ;  /* 0x000da00001dc7983 */ /* 0x000ee80000300800 */
[----:B------:R-:W3:Y:S04]  /*189e0*/  LDL.LU R225, [R1+0xd9c] ;  /* 0x000d9c0001e17983 */ /* 0x000ee80000300800 */
[----:B------:R-:W3:Y:S04]  /*189f0*/  LDL.LU R199, [R1+0xd98] ;  /* 0x000d980001c77983 */ /* 0x000ee80000300800 */
[----:B----4-:R0:W-:Y:S04]  /*18a00*/  STS.128 [R243+UR58], R156 ;  /* 0x0000009cf3007988 */ /* 0x0101e80008000c3a */
[----:B------:R1:W-:Y:S01]  /*18a10*/  STS.128 [R243+UR58+0x4000], R160 ;  /* 0x004000a0f3007988 */ /* 0x0003e20008000c3a */
[----:B0-----:R-:W-:-:S02]  /*18a20*/  PRMT R156, R201, 0x5410, R200 ;  /* 0x00005410c99c7816 */ /* 0x001fc400000000c8 */
[----:B------:R-:W-:Y:S01]  /*18a30*/  PRMT R157, R203, 0x5410, R202 ;  /* 0x00005410cb9d7816 */ /* 0x000fe200000000ca */
[----:B------:R-:W4:Y:S04]  /*18a40*/  LDL.LU R200, [R1+0xd94] ;  /* 0x000d940001c87983 */ /* 0x000f280000300800 */
[----:B------:R-:W4:Y:S04]  /*18a50*/  LDL.LU R201, [R1+0xd90] ;  /* 0x000d900001c97983 */ /* 0x000f280000300800 */
[----:B------:R-:W4:Y:S04]  /*18a60*/  LDL.LU R202, [R1+0xd8c] ;  /* 0x000d8c0001ca7983 */ /* 0x000f280000300800 */
[----:B------:R-:W4:Y:S01]  /*18a70*/  LDL.LU R203, [R1+0xd88] ;  /* 0x000d880001cb7983 */ /* 0x000f220000300800 */
[----:B------:R-:W-:-:S02]  /*18a80*/  PRMT R158, R222, 0x5410, R216 ;  /* 0x00005410de9e7816 */ /* 0x000fc400000000d8 */
[----:B------:R-:W-:Y:S01]  /*18a90*/  PRMT R159, R14, 0x5410, R226 ;  /* 0x000054100e9f7816 */ /* 0x000fe200000000e2 */
[----:B------:R-:W4:Y:S04]  /*18aa0*/  LDL.LU R216, [R1+0xd84] ;  /* 0x000d840001d87983 */ /* 0x000f280000300800 */
[----:B------:R-:W4:Y:S04]  /*18ab0*/  LDL.LU R222, [R1+0xd80] ;  /* 0x000d800001de7983 */ /* 0x000f280000300800 */
[----:B------:R-:W4:Y:S04]  /*18ac0*/  LDL.LU R226, [R1+0xd7c] ;  /* 0x000d7c0001e27983 */ /* 0x000f280000300800 */
[----:B------:R-:W4:Y:S01]  /*18ad0*/  LDL.LU R14, [R1+0xd78] ;  /* 0x000d7800010e7983 */ /* 0x000f220000300800 */
[----:B-1----:R-:W-:-:S03]  /*18ae0*/  PRMT R160, R4, 0x5410, R5 ;  /* 0x0000541004a07816 */ /* 0x002fc60000000005 */
[----:B--2---:R0:W-:Y:S04]  /*18af0*/  STS.128 [R240+UR58], R164 ;  /* 0x000000a4f0007988 */ /* 0x0041e80008000c3a */
[----:B------:R-:W2:Y:S04]  /*18b00*/  LDL.LU R5, [R1+0xd74] ;  /* 0x000d740001057983 */ /* 0x000ea80000300800 */
[----:B------:R-:W2:Y:S04]  /*18b10*/  LDL.LU R4, [R1+0xd70] ;  /* 0x000d700001047983 */ /* 0x000ea80000300800 */
[----:B------:R1:W-:Y:S01]  /*18b20*/  STS.128 [R240+UR58+0x4000], R168 ;  /* 0x004000a8f0007988 */ /* 0x0003e20008000c3a */
[----:B0-----:R-:W-:-:S03]  /*18b30*/  PRMT R164, R3, 0x5410, R6 ;  /* 0x0000541003a47816 */ /* 0x001fc60000000006 */
[----:B------:R-:W2:Y:S04]  /*18b40*/  LDL.LU R6, [R1+0xd6c] ;  /* 0x000d6c0001067983 */ /* 0x000ea80000300800 */
[----:B------:R-:W2:Y:S04]  /*18b50*/  LDL.LU R3, [R1+0xd68] ;  /* 0x000d680001037983 */ /* 0x000ea80000300800 */
[----:B------:R-:W4:Y:S04]  /*18b60*/  LDL R243, [R1+0xc34] ;  /* 0x000c340001f37983 */ /* 0x000f280000100800 */
[----:B-1----:R-:W2:Y:S01]  /*18b70*/  LDL R240, [R1+0xc30] ;  /* 0x000c300001f07983 */ /* 0x002ea20000100800 */
[----:B------:R-:W0:Y:S01]  /*18b80*/  S2R R248, SR_TID.X ;  /* 0x0000000000f87919 */ /* 0x000e220000002100 */
[----:B------:R-:W-:-:S02]  /*18b90*/  PRMT R161, R251, 0x5410, R250 ;  /* 0x00005410fba17816 */ /* 0x000fc400000000fa */
[----:B------:R-:W-:Y:S02]  /*18ba0*/  PRMT R162, R246, 0x5410, R242 ;  /* 0x00005410f6a27816 */ /* 0x000fe400000000f2 */
[----:B------:R-:W-:Y:S02]  /*18bb0*/  PRMT R163, R238, 0x5410, R236 ;  /* 0x00005410eea37816 */ /* 0x000fe400000000ec */
[----:B------:R-:W-:Y:S02]  /*18bc0*/  PRMT R165, R252, 0x5410, R249 ;  /* 0x00005410fca57816 */ /* 0x000fe400000000f9 */
[----:B------:R-:W-:Y:S02]  /*18bd0*/  PRMT R166, R245, 0x5410, R241 ;  /* 0x00005410f5a67816 */ /* 0x000fe400000000f1 */
[----:B------:R-:W-:Y:S01]  /*18be0*/  PRMT R167, R237, 0x5410, R235 ;  /* 0x00005410eda77816 */ /* 0x000fe200000000eb */
[----:B---3--:R1:W-:Y:S01]  /*18bf0*/  STS.128 [R239+UR58], R172 ;  /* 0x000000acef007988 */ /* 0x0083e20008000c3a */
[----:B------:R-:W-:-:S02]  /*18c00*/  PRMT R168, R234, 0x5410, R232 ;  /* 0x00005410eaa87816 */ /* 0x000fc400000000e8 */
[----:B------:R-:W-:Y:S02]  /*18c10*/  PRMT R169, R230, 0x5410, R228 ;  /* 0x00005410e6a97816 */ /* 0x000fe400000000e4 */
[----:B------:R-:W-:Y:S02]  /*18c20*/  PRMT R170, R211, 0x5410, R209 ;  /* 0x00005410d3aa7816 */ /* 0x000fe400000000d1 */
[----:B------:R-:W-:Y:S01]  /*18c30*/  PRMT R171, R207, 0x5410, R205 ;  /* 0x00005410cfab7816 */ /* 0x000fe200000000cd */
[----:B------:R3:W-:Y:S01]  /*18c40*/  STS.128 [R239+UR58+0x4000], R156 ;  /* 0x0040009cef007988 */ /* 0x0007e20008000c3a */
[----:B------:R-:W-:-:S03]  /*18c50*/  UMOV UR21, 0x40000040 ;  /* 0x4000004000157882 */ /* 0x000fc60000000000 */
[----:B------:R-:W2:Y:S04]  /*18c60*/  LDL.LU R251, [R1+0xc68] ;  /* 0x000c680001fb7983 */ /* 0x000ea80000300800 */
[----:B------:R-:W2:Y:S01]  /*18c70*/  LDL.LU R250, [R1+0xc64] ;  /* 0x000c640001fa7983 */ /* 0x000ea20000300800 */
[----:B-1----:R-:W-:Y:S02]  /*18c80*/  PRMT R172, R233, 0x5410, R231 ;  /* 0x00005410e9ac7816 */ /* 0x002fe400000000e7 */
[----:B------:R-:W-:Y:S02]  /*18c90*/  PRMT R173, R229, 0x5410, R227 ;  /* 0x00005410e5ad7816 */ /* 0x000fe400000000e3 */
[----:B------:R-:W-:Y:S02]  /*18ca0*/  PRMT R174, R210, 0x5410, R208 ;  /* 0x00005410d2ae7816 */ /* 0x000fe400000000d0 */
[----:B------:R-:W-:-:S02]  /*18cb0*/  PRMT R175, R206, 0x5410, R204 ;  /* 0x00005410ceaf7816 */ /* 0x000fc400000000cc */
[----:B0-----:R-:W-:Y:S01]  /*18cc0*/  LOP3.LUT R248, R248, 0x7f, RZ, 0xc0, !PT ;  /* 0x0000007ff8f87812 */ /* 0x001fe200078ec0ff */
[----:B---3--:R-:W0:Y:S02]  /*18cd0*/  S2R R239, SR_TID.X ;  /* 0x0000000000ef7919 */ /* 0x008e240000002100 */
[----:B0-----:R-:W-:Y:S01]  /*18ce0*/  LOP3.LUT R239, R239, 0x7f, RZ, 0xc0, !PT ;  /* 0x0000007fefef7812 */ /* 0x001fe200078ec0ff */
[----:B----4-:R-:W-:Y:S04]  /*18cf0*/  STS.128 [R243+UR58], R160 ;  /* 0x000000a0f3007988 */ /* 0x010fe80008000c3a */
[----:B------:R0:W-:Y:S04]  /*18d00*/  STS.128 [R243+UR58+0x4000], R164 ;  /* 0x004000a4f3007988 */ /* 0x0001e80008000c3a */
[----:B--2---:R-:W-:Y:S04]  /*18d10*/  STS.128 [R240+UR58], R168 ;  /* 0x000000a8f0007988 */ /* 0x004fe80008000c3a */
[----:B------:R1:W-:Y:S01]  /*18d20*/  STS.128 [R240+UR58+0x4000], R172 ;  /* 0x004000acf0007988 */ /* 0x0003e20008000c3a */
[----:B0-----:R-:W-:-:S02]  /*18d30*/  LOP3.LUT R243, R248, 0x10, RZ, 0x3c, !PT ;  /* 0x00000010f8f37812 */ /* 0x001fc400078e3cff */
[----:B-1----:R-:W-:Y:S02]  /*18d40*/  LOP3.LUT R240, R248, 0x20, RZ, 0x3c, !PT ;  /* 0x00000020f8f07812 */ /* 0x002fe400078e3cff */
[----:B------:R-:W0:Y:S01]  /*18d50*/  S2R R248, SR_TID.X ;  /* 0x0000000000f87919 */ /* 0x000e220000002100 */
[----:B------:R-:W-:Y:S04]  /*18d60*/  STS.U8 [R239+UR58+0x8000], R226 ;  /* 0x008000e2ef007988 */ /* 0x000fe8000800003a */
        /* <DEDUP_REMOVED lines=11> */
[----:B------:R-:W-:Y:S01]  /*18e20*/  STS.U8 [R243+UR58+0x9080], R197 ;  /* 0x009080c5f3007988 */ /* 0x000fe2000800003a */
[----:B0-----:R-:W-:-:S04]  /*18e30*/  LOP3.LUT R248, R248, 0x7f, RZ, 0xc0, !PT ;  /* 0x0000007ff8f87812 */ /* 0x001fc800078ec0ff */
[C---:B------:R-:W-:Y:S02]  /*18e40*/  LOP3.LUT R204, R248.reuse, 0x30, RZ, 0x3c, !PT ;  /* 0x00000030f8cc7812 */ /* 0x040fe400078e3cff */
[----:B------:R-:W-:Y:S02]  /*18e50*/  LOP3.LUT R156, R248, 0x40, RZ, 0x3c, !PT ;  /* 0x00000040f89c7812 */ /* 0x000fe400078e3cff */
        /* <DEDUP_REMOVED lines=26> */
[----:B0-----:R-:W-:-:S03]  /*19000*/  LOP3.LUT R248, R248, 0x7f, RZ, 0xc0, !PT ;  /* 0x0000007ff8f87812 */ /* 0x001fc600078ec0ff */
[----:B------:R-:W-:Y:S01]  /*19010*/  STS.U8 [R156+UR58+0x9a00], R178 ;  /* 0x009a00b29c007988 */ /* 0x000fe2000800003a */
[----:B------:R-:W-:-:S03]  /*19020*/  LOP3.LUT R157, R248, 0x50, RZ, 0x3c, !PT ;  /* 0x00000050f89d7812 */ /* 0x000fc600078e3cff */
[----:B------:R0:W-:Y:S04]  /*19030*/  STS.U8 [R156+UR58+0x9e00], R177 ;  /* 0x009e00b19c007988 */ /* 0x0001e8000800003a */
[----:B------:R-:W-:Y:S04]  /*19040*/  STS.U8 [R157+UR58+0x8280], R213 ;  /* 0x008280d59d007988 */ /* 0x000fe8000800003a */
[----:B------:R-:W-:Y:S04]  /*19050*/  STS.U8 [R157+UR58+0x8680], R212 ;  /* 0x008680d49d007988 */ /* 0x000fe8000800003a */
[----:B------:R-:W-:Y:S04]  /*19060*/  STS.U8 [R157+UR58+0x8a80], R176 ;  /* 0x008a80b09d007988 */ /* 0x000fe8000800003a */
[----:B------:R-:W-:Y:S04]  /*19070*/  STS.U8 [R157+UR58+0x8e80], R155 ;  /* 0x008e809b9d007988 */ /* 0x000fe8000800003a */
[----:B------:R-:W-:Y:S01]  /*19080*/  STS.U8 [R157+UR58+0x9280], R154 ;  /* 0x0092809a9d007988 */ /* 0x000fe2000800003a */
[----:B0-----:R-:W-:-:S03]  /*19090*/  LOP3.LUT R156, R248, 0x60, RZ, 0x3c, !PT ;  /* 0x00000060f89c7812 */ /* 0x001fc600078e3cff */
        /* <DEDUP_REMOVED lines=10> */
[----:B------:R0:W-:Y:S02]  /*19140*/  STS.U8 [R156+UR58+0x9f00], R15 ;  /* 0x009f000f9c007988 */ /* 0x0001e4000800003a */
[----:B0-----:R-:W-:-:S02]  /*19150*/  LOP3.LUT R156, R239, 0x70, RZ, 0x3c, !PT ;  /* 0x00000070ef9c7812 */ /* 0x001fc400078e3cff */
[----:B------:R-:W2:Y:S04]  /*19160*/  LDL.LU R239, [R1+0xc60] ;  /* 0x000c600001ef7983 */ /* 0x000ea80000300800 */
[----:B------:R-:W-:Y:S04]  /*19170*/  STS.U8 [R156+UR58+0x9f80], R14 ;  /* 0x009f800e9c007988 */ /* 0x000fe8000800003a */
[----:B------:R-:W-:Y:S04]  /*19180*/  STS.U8 [R156+UR58+0x8380], R13 ;  /* 0x0083800d9c007988 */ /* 0x000fe8000800003a */
[----:B------:R-:W-:Y:S04]  /*19190*/  STS.U8 [R156+UR58+0x8780], R12 ;  /* 0x0087800c9c007988 */ /* 0x000fe8000800003a */
[----:B------:R-:W-:Y:S04]  /*191a0*/  STS.U8 [R156+UR58+0x8b80], R11 ;  /* 0x008b800b9c007988 */ /* 0x000fe8000800003a */
[----:B------:R-:W-:Y:S04]  /*191b0*/  STS.U8 [R156+UR58+0x8f80], R10 ;  /* 0x008f800a9c007988 */ /* 0x000fe8000800003a */
[----:B------:R-:W-:Y:S04]  /*191c0*/  STS.U8 [R156+UR58+0x9380], R9 ;  /* 0x009380099c007988 */ /* 0x000fe8000800003a */
[----:B------:R-:W-:Y:S04]  /*191d0*/  STS.U8 [R156+UR58+0x9780], R8 ;  /* 0x009780089c007988 */ /* 0x000fe8000800003a */
[----:B------:R0:W-:Y:S01]  /*191e0*/  STS.U8 [R156+UR58+0x9b80], R7 ;  /* 0x009b80079c007988 */ /* 0x0001e2000800003a */
[----:B------:R1:W-:Y:S06]  /*191f0*/  MEMBAR.ALL.CTA ;  /* 0x0000000000007992 */ /* 0x0003ec0000008000 */
[----:B-1----:R-:W1:Y:S04]  /*19200*/  FENCE.VIEW.ASYNC.S ;  /* 0x00000000000073c6 */ /* 0x002e680000000000 */
[----:B------:R-:W3:Y:S01]  /*19210*/  LDL.LU R240, [R1+0xc5c] ;  /* 0x000c5c0001f07983 */ /* 0x000ee20000300800 */
[----:B------:R-:W-:Y:S01]  /*19220*/  UIADD3.64 UR52, UR8, 0x1fe, URZ ;  /* 0x000001fe08347897 */ /* 0x000fe2000fffe03f */
[----:B------:R-:W-:Y:S01]  /*19230*/  UMOV UR54, UR22 ;  /* 0x0000001600367c82 */ /* 0x000fe20008000000 */
[----:B------:R-:W-:Y:S01]  /*19240*/  UMOV UR55, UR23 ;  /* 0x0000001700377c82 */ /* 0x000fe20008000000 */
[----:B------:R-:W-:Y:S01]  /*19250*/  UIADD3.64 UR48, UR8, 0x200, URZ ;  /* 0x0000020008307897 */ /* 0x000fe2000fffe03f */
[----:B------:R-:W-:Y:S01]  /*19260*/  UMOV UR50, UR10 ;  /* 0x0000000a00327c82 */ /* 0x000fe20008000000 */
[----:B------:R-:W-:Y:S01]  /*19270*/  UMOV UR51, UR11 ;  /* 0x0000000b00337c82 */ /* 0x000fe20008000000 */
[----:B------:R-:W4:Y:S04]  /*19280*/  LDL.LU R243, [R1+0xc58] ;  /* 0x000c580001f37983 */ /* 0x000f280000300800 */
[----:B------:R-:W4:Y:S04]  /*19290*/  LDL.LU R244, [R1+0xc54] ;  /* 0x000c540001f47983 */ /* 0x000f280000300800 */
[----:B------:R-:W4:Y:S04]  /*192a0*/  LDL.LU R247, [R1+0xc50] ;  /* 0x000c500001f77983 */ /* 0x000f280000300800 */
[----:B------:R-:W4:Y:S01]  /*192b0*/  LDL.LU R248, [R1+0xc4c] ;  /* 0x000c4c0001f87983 */ /* 0x000f220000300800 */
[----:B-1----:R-:W-:Y:S06]  /*192c0*/  BAR.SYNC.DEFER_BLOCKING 0x0 ;  /* 0x0000000000007b1d */ /* 0x002fec0000010000 */
[----:B------:R-:W-:-:S06]  /*192d0*/  WARPGROUP.ARRIVE ;  /* 0x00000000000079c5 */ /* 0x000fcc0000000000 */
[----:B------:R-:W-:Y:S04]  /*192e0*/  QGMMA.64x64x32.F32.E5M2.E5M2 R120, gdesc[UR20], R120 ;  /* 0x00e00000147879f3 */ /* 0x000fe80008703878 */
[----:B------:R-:W-:Y:S04]  /*192f0*/  QGMMA.64x64x32.F32.E5M2.E5M2 R120, gdesc[UR8], R120 ;  /* 0x00e00000087879f3 */ /* 0x000fe80008703878 */
[----:B------:R-:W-:Y:S04]  /*19300*/  QGMMA.64x64x32.F32.E5M2.E5M2 R120, gdesc[UR12], R120 ;  /* 0x00e000000c7879f3 */ /* 0x000fe80008703878 */
[----:B------:R-:W-:Y:S04]  /*19310*/  QGMMA.64x64x32.F32.E5M2.E5M2 R120, gdesc[UR16], R120 ;  /* 0x00e00000107879f3 */ /* 0x000fe80008703878 */
[----:B------:R-:W-:Y:S01]  /*19320*/  QGMMA.64x64x32.F32.E5M2.E5M2 R88, gdesc[UR52], R88 ;  /* 0x00e00000345879f3 */ /* 0x000fe20008703858 */
[----:B------:R-:W-:Y:S01]  /*19330*/  UIADD3.64 UR52, UR8, 0x202, URZ ;  /* 0x0000020208347897 */ /* 0x000fe2000fffe03f */
[----:B------:R-:W-:-:S02]  /*19340*/  UMOV UR54, UR14 ;  /* 0x0000000e00367c82 */ /* 0x000fc40008000000 */
[----:B------:R-:W-:Y:S01]  /*19350*/  QGMMA.64x64x32.F32.E5M2.E5M2 R88, gdesc[UR48], R88 ;  /* 0x00e00000305879f3 */ /* 0x000fe20008703858 */
[----:B------:R-:W-:Y:S02]  /*19360*/  R2UR UR49, R251 ;  /* 0x00000000fb3172ca */ /* 0x000fe400000e0000 */
[----:B------:R-:W4:Y:S01]  /*19370*/  LDL.LU R251, [R1+0x118] ;  /* 0x0001180001fb7983 */ /* 0x000f220000300800 */
[----:B------:R-:W-:-:S03]  /*19380*/  UMOV UR55, UR15 ;  /* 0x0000000f00377c82 */ /* 0x000fc60008000000 */
[----:B0-----:R-:W4:Y:S04]  /*19390*/  LDL R7, [R1+0xd28] ;  /* 0x000d280001077983 */ /* 0x001f280000100800 */
[----:B------:R-:W4:Y:S04]  /*193a0*/  LDL.LU R245, [R1+0x924] ;  /* 0x0009240001f57983 */ /* 0x000f280000300800 */
[----:B------:R-:W4:Y:S04]  /*193b0*/  LDL.LU R241, [R1+0x91c] ;  /* 0x00091c0001f17983 */ /* 0x000f280000300800 */
[----:B------:R-:W4:Y:S01]  /*193c0*/  LDL.LU R246, [R1+0x914] ;  /* 0x0009140001f67983 */ /* 0x000f220000300800 */
[----:B------:R-:W-:Y:S01]  /*193d0*/  QGMMA.64x64x32.F32.E5M2.E5M2 R88, gdesc[UR52], R88 ;  /* 0x00e00000345879f3 */ /* 0x000fe20008703858 */
[----:B--2---:R-:W-:-:S02]  /*193e0*/  R2UR UR53, R239 ;  /* 0x00000000ef3572ca */ /* 0x004fc400000e0000 */
[----:B------:R-:W2:Y:S01]  /*193f0*/  LDL.LU R239, [R1+0x90c] ;  /* 0x00090c0001ef7983 */ /* 0x000ea20000300800 */
[----:B---3--:R-:W-:-:S03]  /*19400*/  R2UR UR52, R240 ;  /* 0x00000000f03472ca */ /* 0x008fc600000e0000 */
[----:B------:R-:W3:Y:S01]  /*19410*/  LDL.LU R240, [R1+0x904] ;  /* 0x0009040001f07983 */ /* 0x000ee20000300800 */
[----:B------:R-:W-:Y:S01]  /*19420*/  UIADD3.64 UR4, UR8, 0x204, URZ ;  /* 0x0000020408047897 */ /* 0x000fe2000fffe03f */
[----:B------:R-:W-:Y:S01]  /*19430*/  UMOV UR6, UR18 ;  /* 0x0000001200067c82 */ /* 0x000fe20008000000 */
[----:B------:R-:W-:Y:S01]  /*19440*/  UMOV UR7, UR19 ;  /* 0x0000001300077c82 */ /* 0x000fe20008000000 */
[----:B------:R-:W-:-:S06]  /*19450*/  R2UR UR48, R250 ;  /* 0x00000000fa3072ca */ /* 0x000fcc00000e0000 */
[----:B------:R-:W-:Y:S01]  /*19460*/  QGMMA.64x64x32.F32.E5M2.E5M2 R88, gdesc[UR4], R88 ;  /* 0x00e00000045879f3 */ /* 0x000fe20008703858 */
[----:B----4-:R-:W-:Y:S02]  /*19470*/  R2UR UR7, R243 ;  /* 0x00000000f30772ca */ /* 0x010fe400000e0000 */
[----:B------:R-:W4:Y:S01]  /*19480*/  LDL.LU R243, [R1+0x8fc] ;  /* 0x0008fc0001f37983 */ /* 0x000f220000300800 */
[----:B------:R-:W-:-:S03]  /*19490*/  R2UR UR6, R244 ;  /* 0x00000000f40672ca */ /* 0x000fc600000e0000 */
[----:B------:R-:W4:Y:S04]  /*194a0*/  LDL.LU R244, [R1+0x920] ;  /* 0x0009200001f47983 */ /* 0x000f280000300800 */
[----:B------:R-:W4:Y:S01]  /*194b0*/  LDL.LU R242, [R1+0x8f4] ;  /* 0x0008f40001f27983 */ /* 0x000f220000300800 */
[----:B------:R-:W-:-:S03]  /*194c0*/  R2UR UR5, R247 ;  /* 0x00000000f70572ca */ /* 0x000fc600000e0000 */
[----:B------:R-:W4:Y:S04]  /*194d0*/  LDL.LU R249, [R1+0x918] ;  /* 0x0009180001f97983 */ /* 0x000f280000300800 */
[----:B------:R-:W4:Y:S04]  /*194e0*/  LDL.LU R247, [R1+0x8ec] ;  /* 0x0008ec0001f77983 */ /* 0x000f280000300800 */
[----:B------:R-:W4:Y:S01]  /*194f0*/  LDL.LU R250, [R1+0x910] ;  /* 0x0009100001fa7983 */ /* 0x000f220000300800 */
[----:B------:R-:W-:-:S03]  /*19500*/  R2UR UR4, R248 ;  /* 0x00000000f80472ca */ /* 0x000fc600000e0000 */
[----:B------:R-:W4:Y:S01]  /*19510*/  LDL.LU R248, [R1+0x8e4] ;  /* 0x0008e40001f87983 */ /* 0x000f220000300800 */
[----:B------:R-:W-:-:S04]  /*19520*/  IADD3 R6, P6, R6, UR6, RZ ;  /* 0x0000000606067c10 */ /* 0x000fc8000ffde0ff */
[----:B------:R-:W-:Y:S01]  /*19530*/  IADD3.X R3, R3, UR5, RZ, P6, !PT ;  /* 0x0000000503037c10 */ /* 0x000fe2000b7fe4ff */
[----:B------:R-:W-:-:S05]  /*19540*/  VIADD R251, R251, 0x1 ;  /* 0x00000001fbfb7836 */ /* 0x000fca0000000000 */
[----:B------:R0:W-:Y:S04]  /*19550*/  STL [R1+0x118], R251 ;  /* 0x000118fb01007387 */ /* 0x0001e80000100800 */
[----:B------:R-:W4:Y:S01]  /*19560*/  LDL.LU R252, [R1+0x908] ;  /* 0x0009080001fc7983 */ /* 0x000f220000300800 */
[----:B------:R-:W-:Y:S02]  /*19570*/  ISETP.NE.U32.AND P0, PT, R251, R7, PT ;  /* 0x00000007fb00720c */ /* 0x000fe40003f05070 */
[----:B------:R-:W-:Y:S02]  /*19580*/  IADD3 R245, P2, R245, UR6, RZ ;  /* 0x00000006f5f57c10 */ /* 0x000fe4000ff5e0ff */
[----:B------:R-:W-:Y:S01]  /*19590*/  IADD3 R241, P3, R241, UR6, RZ ;  /* 0x00000006f1f17c10 */ /* 0x000fe2000ff7e0ff */
[----:B0-----:R-:W4:Y:S04]  /*195a0*/  LDL.LU R251, [R1+0x8dc] ;  /* 0x0008dc0001fb7983 */ /* 0x001f280000300800 */
[----:B------:R-:W-:Y:S01]  /*195b0*/  STL [R1+0x924], R245 ;  /* 0x000924f501007387 */ /* 0x000fe20000100800 */
[----:B------:R-:W-:-:S02]  /*195c0*/  IADD3 R246, P4, R246, UR6, RZ ;  /* 0x00000006f6f67c10 */ /* 0x000fc4000ff9e0ff */
[----:B--2---:R-:W-:Y:S02]  /*195d0*/  IADD3 R239, P5, R239, UR6, RZ ;  /* 0x00000006efef7c10 */ /* 0x004fe4000ffbe0ff */
[----:B---3--:R-:W-:-:S03]  /*195e0*/  IADD3 R240, P6, R240, UR6, RZ ;  /* 0x00000006f0f07c10 */ /* 0x008fc6000ffde0ff */
[----:B------:R0:W-:Y:S04]  /*195f0*/  STL [R1+0x90c], R239 ;  /* 0x00090cef01007387 */ /* 0x0001e80000100800 */
[----:B------:R-:W-:Y:S04]  /*19600*/  STL [R1+0x91c], R241 ;  /* 0x00091cf101007387 */ /* 0x000fe80000100800 */
[----:B0-----:R-:W2:Y:S04]  /*19610*/  LDL.LU R239, [R1+0x900] ;  /* 0x0009000001ef7983 */ /* 0x001ea80000300800 */
[----:B------:R-:W-:Y:S04]  /*19620*/  STL [R1+0x914], R246 ;  /* 0x000914f601007387 */ /* 0x000fe80000100800 */
[----:B------:R0:W-:Y:S04]  /*19630*/  STL [R1+0x904], R240 ;  /* 0x000904f001007387 */ /* 0x0001e80000100800 */
[----:B0-----:R-:W3:Y:S01]  /*19640*/  LDL.LU R240, [R1+0x8d4] ;  /* 0x0008d40001f07983 */ /* 0x001ee20000300800 */
[----:B------:R-:W-:-:S04]  /*19650*/  IADD3 R5, P1, R5, UR6, RZ ;  /* 0x0000000605057c10 */ /* 0x000fc8000ff3e0ff */
[----:B------:R-:W-:Y:S02]  /*19660*/  IADD3.X R4, R4, UR5, RZ, P1, !PT ;  /* 0x0000000504047c10 */ /* 0x000fe40008ffe4ff */
[----:B----4-:R-:W-:Y:S02]  /*19670*/  IADD3 R243, P1, R243, UR6, RZ ;  /* 0x00000006f3f37c10 */ /* 0x010fe4000ff3e0ff */
[----:B------:R-:W-:-:S03]  /*19680*/  IADD3.X R244, R244, UR5, RZ, P2, !PT ;  /* 0x00000005f4f47c10 */ /* 0x000fc600097fe4ff */
[----:B------:R0:W-:Y:S01]  /*19690*/  STL [R1+0x8fc], R243 ;  /* 0x0008fcf301007387 */ /* 0x0001e20000100800 */
[----:B------:R-:W-:Y:S02]  /*196a0*/  IADD3.X R249, R249, UR5, RZ, P3, !PT ;  /* 0x00000005f9f97c10 */ /* 0x000fe40009ffe4ff */
[----:B------:R-:W-:Y:S02]  /*196b0*/  IADD3 R247, P3, R247, UR6, RZ ;  /* 0x00000006f7f77c10 */ /* 0x000fe4000ff7e0ff */
[----:B------:R-:W-:Y:S01]  /*196c0*/  IADD3 R242, P2, R242, UR6, RZ ;  /* 0x00000006f2f27c10 */ /* 0x000fe2000ff5e0ff */
[----:B0-----:R-:W4:Y:S04]  /*196d0*/  LDL.LU R243, [R1+0x8f8] ;  /* 0x0008f80001f37983 */ /* 0x001f280000300800 */
[----:B------:R0:W-:Y:S01]  /*196e0*/  STL [R1+0x920], R244 ;  /* 0x000920f401007387 */ /* 0x0001e20000100800 */
[----:B------:R-:W-:-:S03]  /*196f0*/  IADD3.X R250, R250, UR5, RZ, P4, !PT ;  /* 0x00000005fafa7c10 */ /* 0x000fc6000a7fe4ff */
[----:B0-----:R-:W4:Y:S04]  /*19700*/  LDL.LU R244, [R1+0x8cc] ;  /* 0x0008cc0001f47983 */ /* 0x001f280000300800 */
[----:B------:R0:W-:Y:S04]  /*19710*/  STL [R1+0x8ec], R247 ;  /* 0x0008ecf701007387 */ /* 0x0001e80000100800 */
[----:B------:R-:W-:Y:S04]  /*19720*/  STL [R1+0x8f4], R242 ;  /* 0x0008f4f201007387 */ /* 0x000fe80000100800 */
[----:B0-----:R-:W4:Y:S04]  /*19730*/  LDL.LU R247, [R1+0x8f0] ;  /* 0x0008f00001f77983 */ /* 0x001f280000300800 */
[----:B------:R-:W-:Y:S04]  /*19740*/  STL [R1+0x918], R249 ;  /* 0x000918f901007387 */ /* 0x000fe80000100800 */
[----:B------:R-:W4:Y:S04]  /*19750*/  LDL.LU R228, [R1+0x8c4] ;  /* 0x0008c40001e47983 */ /* 0x000f280000300800 */
[----:B------:R-:W4:Y:S04]  /*19760*/  LDL.LU R233, [R1+0x8e8] ;  /* 0x0008e80001e97983 */ /* 0x000f280000300800 */
[----:B------:R-:W4:Y:S04]  /*19770*/  LDL.LU R231, [R1+0x8bc] ;  /* 0x0008bc0001e77983 */ /* 0x000f280000300800 */
[----:B------:R0:W-:Y:S04]  /*19780*/  STL [R1+0x910], R250 ;  /* 0x000910fa01007387 */ /* 0x0001e80000100800 */
[----:B------:R-:W4:Y:S04]  /*19790*/  LDL.LU R234, [R1+0x8e0] ;  /* 0x0008e00001ea7983 */ /* 0x000f280000300800 */
[----:B------:R-:W4:Y:S01]  /*197a0*/  LDL.LU R232, [R1+0x8b4] ;  /* 0x0008b40001e87983 */ /* 0x000f220000300800 */
[----:B------:R-:W-:-:S03]  /*197b0*/  IADD3 R248, P4, R248, UR6, RZ ;  /* 0x00000006f8f87c10 */ /* 0x000fc6000ff9e0ff */
[----:B0-----:R-:W4:Y:S04]  /*197c0*/  LDL.LU R250, [R1+0x8d8] ;  /* 0x0008d80001fa7983 */ /* 0x001f280000300800 */
[----:B------:R-:W4:Y:S04]  /*197d0*/  LDL.LU R237, [R1+0x8ac] ;  /* 0x0008ac0001ed7983 */ /* 0x000f280000300800 */
[----:B------:R-:W4:Y:S04]  /*197e0*/  LDL.LU R249, [R1+0x8d0] ;  /* 0x0008d00001f97983 */ /* 0x000f280000300800 */
[----:B------:R0:W-:Y:S04]  /*197f0*/  STL [R1+0x8e4], R248 ;  /* 0x0008e4f801007387 */ /* 0x0001e80000100800 */
[----:B0-----:R-:W4:Y:S04]  /*19800*/  LDL.LU R248, [R1+0x8a4] ;  /* 0x0008a40001f87983 */ /* 0x001f280000300800 */
[----:B------:R-:W4:Y:S04]  /*19810*/  LDL.LU R235, [R1+0x8c8] ;  /* 0x0008c80001eb7983 */ /* 0x000f280000300800 */
[----:B------:R-:W4:Y:S01]  /*19820*/  LDL.LU R238, [R1+0x89c] ;  /* 0x00089c0001ee7983 */ /* 0x000f220000300800 */
[----:B------:R-:W-:-:S05]  /*19830*/  IADD3.X R252, R252, UR5, RZ, P5, !PT ;  /* 0x00000005fcfc7c10 */ /* 0x000fca000affe4ff */
[----:B------:R-:W-:Y:S04]  /*19840*/  STL [R1+0x908], R252 ;  /* 0x000908fc01007387 */ /* 0x000fe80000100800 */
[----:B------:R-:W4:Y:S01]  /*19850*/  LDL.LU R236, [R1+0x8c0] ;  /* 0x0008c00001ec7983 */ /* 0x000f220000300800 */
[----:B------:R-:W-:-:S05]  /*19860*/  IADD3 R251, P5, R251, UR6, RZ ;  /* 0x00000006fbfb7c10 */ /* 0x000fca000ffbe0ff */
[----:B------:R0:W-:Y:S04]  /*19870*/  STL [R1+0x8dc], R251 ;  /* 0x0008dcfb01007387 */ /* 0x0001e80000100800 */
[----:B------:R-:W4:Y:S04]  /*19880*/  LDL.LU R245, [R1+0x894] ;  /* 0x0008940001f57983 */ /* 0x000f280000300800 */
[----:B------:R-:W4:Y:S04]  /*19890*/  LDL.LU R241, [R1+0x8b8] ;  /* 0x0008b80001f17983 */ /* 0x000f280000300800 */
[----:B0-----:R-:W4:Y:S04]  /*198a0*/  LDL.LU R251, [R1+0x88c] ;  /* 0x00088c0001fb7983 */ /* 0x001f280000300800 */
[----:B------:R-:W4:Y:S01]  /*198b0*/  LDL.LU R246, [R1+0x8b0] ;  /* 0x0008b00001f67983 */ /* 0x000f220000300800 */
[----:B--2---:R-:W-:-:S05]  /*198c0*/  IADD3.X R239, R239, UR5, RZ, P6, !PT ;  /* 0x00000005efef7c10 */ /* 0x004fca000b7fe4ff */
[----:B------:R0:W-:Y:S01]  /*198d0*/  STL [R1+0x900], R239 ;  /* 0x000900ef01007387 */ /* 0x0001e20000100800 */
[----:B---3--:R-:W-:-:S03]  /*198e0*/  IADD3 R240, P6, R240, UR6, RZ ;  /* 0x00000006f0f07c10 */ /* 0x008fc6000ffde0ff */
[----:B0-----:R-:W2:Y:S04]  /*198f0*/  LDL.LU R239, [R1+0x884] ;  /* 0x0008840001ef7983 */ /* 0x001ea80000300800 */
[----:B------:R0:W-:Y:S04]  /*19900*/  STL [R1+0x8d4], R240 ;  /* 0x0008d4f001007387 */ /* 0x0001e80000100800 */
[----:B0-----:R-:W3:Y:S01]  /*19910*/  LDL.LU R240, [R1+0x8a8] ;  /* 0x0008a80001f07983 */ /* 0x001ee20000300800 */
[----:B----4-:R-:W-:-:S05]  /*19920*/  IADD3.X R243, R243, UR5, RZ, P1, !PT ;  /* 0x00000005f3f37c10 */ /* 0x010fca0008ffe4ff */
[----:B------:R0:W-:Y:S01]  /*19930*/  STL [R1+0x8f8], R243 ;  /* 0x0008f8f301007387 */ /* 0x0001e20000100800 */
[----:B------:R-:W-:-:S03]  /*19940*/  IADD3 R244, P1, R244, UR6, RZ ;  /* 0x00000006f4f47c10 */ /* 0x000fc6000ff3e0ff */
[----:B0-----:R-:W4:Y:S04]  /*19950*/  LDL.LU R243, [R1+0x87c] ;  /* 0x00087c0001f37983 */ /* 0x001f280000300800 */
[----:B------:R-:W4:Y:S04]  /*19960*/  LDL.LU R242, [R1+0x8a0] ;  /* 0x0008a00001f27983 */ /* 0x000f280000300800 */
[----:B------:R-:W4:Y:S04]  /*19970*/  LDL.LU R252, [R1+0x874] ;  /* 0x0008740001fc7983 */ /* 0x000f280000300800 */
[----:B------:R0:W-:Y:S01]  /*19980*/  STL [R1+0x8cc], R244 ;  /* 0x0008ccf401007387 */ /* 0x0001e20000100800 */
[----:B------:R-:W-:-:S02]  /*19990*/  IADD3.X R247, R247, UR5, RZ, P2, !PT ;  /* 0x00000005f7f77c10 */ /* 0x000fc400097fe4ff */
[----:B------:R-:W-:Y:S01]  /*199a0*/  IADD3 R228, P2, R228, UR6, RZ ;  /* 0x00000006e4e47c10 */ /* 0x000fe2000ff5e0ff */
[----:B0-----:R-:W4:Y:S01]  /*199b0*/  LDL.LU R244, [R1+0x898] ;  /* 0x0008980001f47983 */ /* 0x001f220000300800 */
[----:B------:R-:W-:-:S03]  /*199c0*/  IADD3.X R233, R233, UR5, RZ, P3, !PT ;  /* 0x00000005e9e97c10 */ /* 0x000fc60009ffe4ff */
[----:B------:R0:W-:Y:S01]  /*199d0*/  STL [R1+0x8f0], R247 ;  /* 0x0008f0f701007387 */ /* 0x0001e20000100800 */
[----:B------:R-:W-:Y:S02]  /*199e0*/  IADD3 R231, P3, R231, UR6, RZ ;  /* 0x00000006e7e77c10 */ /* 0x000fe4000ff7e0ff */
[----:B------:R-:W-:Y:S02]  /*199f0*/  IADD3.X R234, R234, UR5, RZ, P4, !PT ;  /* 0x00000005eaea7c10 */ /* 0x000fe4000a7fe4ff */
[----:B------:R-:W-:Y:S02]  /*19a00*/  IADD3 R232, P4, R232, UR6, RZ ;  /* 0x00000006e8e87c10 */ /* 0x000fe4000ff9e0ff */
[----:B------:R-:W-:Y:S01]  /*19a10*/  IADD3.X R250, R250, UR5, RZ, P5, !PT ;  /* 0x00000005fafa7c10 */ /* 0x000fe2000affe4ff */
[----:B0-----:R-:W4:Y:S04]  /*19a20*/  LDL.LU R247, [R1+0x86c] ;  /* 0x00086c0001f77983 */ /* 0x001f280000300800 */
[----:B------:R-:W-:Y:S04]  /*19a30*/  STL [R1+0x8c4], R228 ;  /* 0x0008c4e401007387 */ /* 0x000fe80000100800 */
[----:B------:R-:W-:Y:S04]  /*19a40*/  STL [R1+0x8e8], R233 ;  /* 0x0008e8e901007387 */ /* 0x000fe80000100800 */
[----:B------:R-:W-:Y:S01]  /*19a50*/  STL [R1+0x8bc], R231 ;  /* 0x0008bce701007387 */ /* 0x000fe20000100800 */
[----:B------:R-:W-:-:S03]  /*19a60*/  IADD3.X R249, R249, UR5, RZ, P6, !PT ;  /* 0x00000005f9f97c10 */ /* 0x000fc6000b7fe4ff */
[----:B------:R0:W-:Y:S01]  /*19a70*/  STL [R1+0x8d8], R250 ;  /* 0x0008d8fa01007387 */ /* 0x0001e20000100800 */
[----:B------:R-:W-:-:S03]  /*19a80*/  IADD3 R237, P5, R237, UR6, RZ ;  /* 0x00000006eded7c10 */ /* 0x000fc6000ffbe0ff */
[----:B------:R-:W-:Y:S01]  /*19a90*/  STL [R1+0x8e0], R234 ;  /* 0x0008e0ea01007387 */ /* 0x000fe20000100800 */
[----:B------:R-:W-:-:S03]  /*19aa0*/  IADD3 R248, P6, R248, UR6, RZ ;  /* 0x00000006f8f87c10 */ /* 0x000fc6000ffde0ff */
[----:B0-----:R-:W4:Y:S04]  /*19ab0*/  LDL.LU R250, [R1+0x890] ;  /* 0x0008900001fa7983 */ /* 0x001f280000300800 */
[----:B------:R-:W-:Y:S04]  /*19ac0*/  STL [R1+0x8b4], R232 ;  /* 0x0008b4e801007387 */ /* 0x000fe80000100800 */
[----:B------:R0:W-:Y:S04]  /*19ad0*/  STL [R1+0x8d0], R249 ;  /* 0x0008d0f901007387 */ /* 0x0001e80000100800 */
[----:B------:R-:W-:Y:S01]  /*19ae0*/  STL [R1+0x8ac], R237 ;  /* 0x0008aced01007387 */ /* 0x000fe20000100800 */
[----:B------:R-:W-:-:S02]  /*19af0*/  IADD3.X R235, R235, UR5, RZ, P1, !PT ;  /* 0x00000005ebeb7c10 */ /* 0x000fc40008ffe4ff */
[----:B------:R-:W-:Y:S01]  /*19b00*/  IADD3 R238, P1, R238, UR6, RZ ;  /* 0x00000006eeee7c10 */ /* 0x000fe2000ff3e0ff */
[----:B0-----:R-:W4:Y:S04]  /*19b10*/  LDL.LU R249, [R1+0x864] ;  /* 0x0008640001f97983 */ /* 0x001f280000300800 */
[----:B------:R0:W-:Y:S04]  /*19b20*/  STL [R1+0x8a4], R248 ;  /* 0x0008a4f801007387 */ /* 0x0001e80000100800 */
[----:B0-----:R-:W4:Y:S04]  /*19b30*/  LDL.LU R248, [R1+0x888] ;  /* 0x0008880001f87983 */ /* 0x001f280000300800 */
[----:B------:R-:W-:Y:S04]  /*19b40*/  STL [R1+0x8c8], R235 ;  /* 0x0008c8eb01007387 */ /* 0x000fe80000100800 */
[----:B------:R-:W-:Y:S01]  /*19b50*/  STL [R1+0x89c], R238 ;  /* 0x00089cee01007387 */ /* 0x000fe20000100800 */
[----:B------:R-:W-:-:S05]  /*19b60*/  IADD3.X R236, R236, UR5, RZ, P2, !PT ;  /* 0x00000005ecec7c10 */ /* 0x000fca00097fe4ff */
[----:B------:R-:W-:Y:S01]  /*19b70*/  STL [R1+0x8c0], R236 ;  /* 0x0008c0ec01007387 */ /* 0x000fe20000100800 */
[----:B------:R-:W-:Y:S02]  /*19b80*/  IADD3.X R241, R241, UR5, RZ, P3, !PT ;  /* 0x00000005f1f17c10 */ /* 0x000fe40009ffe4ff */
[----:B------:R-:W-:Y:S02]  /*19b90*/  IADD3 R245, P2, R245, UR6, RZ ;  /* 0x00000006f5f57c10 */ /* 0x000fe4000ff5e0ff */
[----:B------:R-:W-:Y:S02]  /*19ba0*/  IADD3 R251, P3, R251, UR6, RZ ;  /* 0x00000006fbfb7c10 */ /* 0x000fe4000ff7e0ff */
[----:B------:R-:W-:-:S03]  /*19bb0*/  IADD3.X R246, R246, UR5, RZ, P4, !PT ;  /* 0x00000005f6f67c10 */ /* 0x000fc6000a7fe4ff */
[----:B------:R0:W-:Y:S04]  /*19bc0*/  STL [R1+0x88c], R251 ;  /* 0x00088cfb01007387 */ /* 0x0001e80000100800 */
[----:B------:R-:W-:Y:S04]  /*19bd0*/  STL [R1+0x894], R245 ;  /* 0x000894f501007387 */ /* 0x000fe80000100800 */
[----:B0-----:R-:W4:Y:S04]  /*19be0*/  LDL.LU R251, [R1+0x85c] ;  /* 0x00085c0001fb7983 */ /* 0x001f280000300800 */
[----:B------:R-:W-:Y:S01]  /*19bf0*/  STL [R1+0x8b8], R241 ;  /* 0x0008b8f101007387 */ /* 0x000fe20000100800 */
[----:B--2---:R-:W-:-:S05]  /*19c00*/  IADD3 R239, P4, R239, UR6, RZ ;  /* 0x00000006efef7c10 */ /* 0x004fca000ff9e0ff */
[----:B------:R0:W-:Y:S01]  /*19c10*/  STL [R1+0x884], R239 ;  /* 0x000884ef01007387 */ /* 0x0001e20000100800 */
[----:B---3--:R-:W-:-:S03]  /*19c20*/  IADD3.X R240, R240, UR5, RZ, P5, !PT ;  /* 0x00000005f0f07c10 */ /* 0x008fc6000affe4ff */
[----:B0-----:R-:W2:Y:S04]  /*19c30*/  LDL.LU R239, [R1+0x880] ;  /* 0x0008800001ef7983 */ /* 0x001ea80000300800 */
[----:B------:R-:W-:Y:S04]  /*19c40*/  STL [R1+0x8b0], R246 ;  /* 0x0008b0f601007387 */ /* 0x000fe80000100800 */
[----:B------:R0:W-:Y:S04]  /*19c50*/  STL [R1+0x8a8], R240 ;  /* 0x0008a8f001007387 */ /* 0x0001e80000100800 */
[----:B0-----:R-:W3:Y:S01]  /*19c60*/  LDL.LU R240, [R1+0x854] ;  /* 0x0008540001f07983 */ /* 0x001ee20000300800 */
[----:B----4-:R-:W-:-:S02]  /*19c70*/  IADD3 R243, P5, R243, UR6, RZ ;  /* 0x00000006f3f37c10 */ /* 0x010fc4000ffbe0ff */
[----:B------:R-:W-:Y:S02]  /*19c80*/  IADD3.X R242, R242, UR5, RZ, P6, !PT ;  /* 0x00000005f2f27c10 */ /* 0x000fe4000b7fe4ff */
[----:B------:R-:W-:Y:S01]  /*19c90*/  IADD3 R252, P6, R252, UR6, RZ ;  /* 0x00000006fcfc7c10 */ /* 0x000fe2000ffde0ff */
[----:B------:R0:W-:Y:S01]  /*19ca0*/  STL [R1+0x87c], R243 ;  /* 0x00087cf301007387 */ /* 0x0001e20000100800 */
[----:B------:R-:W-:-:S03]  /*19cb0*/  IADD3.X R244, R244, UR5, RZ, P1, !PT ;  /* 0x00000005f4f47c10 */ /* 0x000fc60008ffe4ff */
[----:B0-----:R-:W4:Y:S04]  /*19cc0*/  LDL.LU R243, [R1+0x878] ;  /* 0x0008780001f37983 */ /* 0x001f280000300800 */
[----:B------:R0:W-:Y:S04]  /*19cd0*/  STL [R1+0x898], R244 ;  /* 0x000898f401007387 */ /* 0x0001e80000100800 */
[----:B------:R-:W-:Y:S01]  /*19ce0*/  STL [R1+0x8a0], R242 ;  /* 0x0008a0f201007387 */ /* 0x000fe20000100800 */
[----:B------:R-:W-:-:S03]  /*19cf0*/  IADD3 R247, P1, R247, UR6, RZ ;  /* 0x00000006f7f77c10 */ /* 0x000fc6000ff3e0ff */
        /* <DEDUP_REMOVED lines=8> */
[----:B------:R-:W-:-:S03]  /*19d80*/  IADD3.X R250, R250, UR5, RZ, P2, !PT ;  /* 0x00000005fafa7c10 */ /* 0x000fc600097fe4ff */
[----:B0-----:R-:W4:Y:S04]  /*19d90*/  LDL.LU R247, [R1+0x834] ;  /* 0x0008340001f77983 */ /* 0x001f280000300800 */
[----:B------:R-:W4:Y:S04]  /*19da0*/  LDL.LU R237, [R1+0x858] ;  /* 0x0008580001ed7983 */ /* 0x000f280000300800 */
[----:B------:R-:W4:Y:S04]  /*19db0*/  LDL.LU R252, [R1+0x82c] ;  /* 0x00082c0001fc7983 */ /* 0x000f280000300800 */
[----:B------:R0:W-:Y:S01]  /*19dc0*/  STL [R1+0x890], R250 ;  /* 0x000890fa01007387 */ /* 0x0001e20000100800 */
[----:B------:R-:W-:-:S03]  /*19dd0*/  IADD3 R249, P2, R249, UR6, RZ ;  /* 0x00000006f9f97c10 */ /* 0x000fc6000ff5e0ff */
[----:B0-----:R-:W4:Y:S04]  /*19de0*/  LDL.LU R250, [R1+0x850] ;  /* 0x0008500001fa7983 */ /* 0x001f280000300800 */
[----:B------:R-:W4:Y:S04]  /*19df0*/  LDL.LU R235, [R1+0x824] ;  /* 0x0008240001eb7983 */ /* 0x000f280000300800 */
[----:B------:R-:W4:Y:S04]  /*19e00*/  LDL.LU R238, [R1+0x848] ;  /* 0x0008480001ee7983 */ /* 0x000f280000300800 */
[----:B------:R-:W-:Y:S04]  /*19e10*/  STL [R1+0x864], R249 ;  /* 0x000864f901007387 */ /* 0x000fe80000100800 */
[----:B------:R-:W4:Y:S01]  /*19e20*/  LDL.LU R236, [R1+0x81c] ;  /* 0x00081c0001ec7983 */ /* 0x000f220000300800 */
[----:B------:R-:W-:-:S05]  /*19e30*/  IADD3.X R248, R248, UR5, RZ, P3, !PT ;  /* 0x00000005f8f87c10 */ /* 0x000fca0009ffe4ff */
[----:B------:R0:W-:Y:S04]  /*19e40*/  STL [R1+0x888], R248 ;  /* 0x000888f801007387 */ /* 0x0001e80000100800 */
[----:B------:R-:W4:Y:S04]  /*19e50*/  LDL.LU R245, [R1+0x840] ;  /* 0x0008400001f57983 */ /* 0x000f280000300800 */
[----:B------:R-:W4:Y:S04]  /*19e60*/  LDL.LU R241, [R1+0x814] ;  /* 0x0008140001f17983 */ /* 0x000f280000300800 */
[----:B0-----:R-:W4:Y:S04]  /*19e70*/  LDL.LU R248, [R1+0x838] ;  /* 0x0008380001f87983 */ /* 0x001f280000300800 */
[----:B------:R-:W4:Y:S01]  /*19e80*/  LDL.LU R246, [R1+0x80c] ;  /* 0x00080c0001f67983 */ /* 0x000f220000300800 */
[----:B------:R-:W-:-:S05]  /*19e90*/  IADD3 R251, P3, R251, UR6, RZ ;  /* 0x00000006fbfb7c10 */ /* 0x000fca000ff7e0ff */
[----:B------:R0:W-:Y:S04]  /*19ea0*/  STL [R1+0x85c], R251 ;  /* 0x00085cfb01007387 */ /* 0x0001e80000100800 */
[----:B0-----:R-:W4:Y:S01]  /*19eb0*/  LDL.LU R251, [R1+0x830] ;  /* 0x0008300001fb7983 */ /* 0x001f220000300800 */
[----:B--2---:R-:W-:-:S05]  /*19ec0*/  IADD3.X R239, R239, UR5, RZ, P4, !PT ;  /* 0x00000005efef7c10 */ /* 0x004fca000a7fe4ff */
[----:B------:R0:W-:Y:S01]  /*19ed0*/  STL [R1+0x880], R239 ;  /* 0x000880ef01007387 */ /* 0x0001e20000100800 */
[----:B---3--:R-:W-:-:S03]  /*19ee0*/  IADD3 R240, P4, R240, UR6, RZ ;  /* 0x00000006f0f07c10 */ /* 0x008fc6000ff9e0ff */
[----:B0-----:R-:W2:Y:S04]  /*19ef0*/  LDL.LU R239, [R1+0x804] ;  /* 0x0008040001ef7983 */ /* 0x001ea80000300800 */
[----:B------:R0:W-:Y:S04]  /*19f00*/  STL [R1+0x854], R240 ;  /* 0x000854f001007387 */ /* 0x0001e80000100800 */
[----:B0-----:R-:W3:Y:S04]  /*19f10*/  LDL.LU R240, [R1+0x828] ;  /* 0x0008280001f07983 */ /* 0x001ee80000300800 */
[----:B------:R-:W3:Y:S04]  /*19f20*/  LDL.LU R242, [R1+0x7fc] ;  /* 0x0007fc0001f27983 */ /* 0x000ee80000300800 */
[----:B------:R-:W3:Y:S01]  /*19f30*/  LDL.LU R249, [R1+0x820] ;  /* 0x0008200001f97983 */ /* 0x000ee20000300800 */
[----:B----4-:R-:W-:-:S05]  /*19f40*/  IADD3.X R243, R243, UR5, RZ, P5, !PT ;  /* 0x00000005f3f37c10 */ /* 0x010fca000affe4ff */
[----:B------:R0:W-:Y:S01]  /*19f50*/  STL [R1+0x878], R243 ;  /* 0x000878f301007387 */ /* 0x0001e20000100800 */
[----:B------:R-:W-:-:S03]  /*19f60*/  IADD3 R244, P5, R244, UR6, RZ ;  /* 0x00000006f4f47c10 */ /* 0x000fc6000ffbe0ff */
[----:B0-----:R-:W4:Y:S01]  /*19f70*/  LDL.LU R243, [R1+0x7f4] ;  /* 0x0007f40001f37983 */ /* 0x001f220000300800 */
[----:B------:R-:W-:Y:S02]  /*19f80*/  IADD3.X R228, R228, UR5, RZ, P6, !PT ;  /* 0x00000005e4e47c10 */ /* 0x000fe4000b7fe4ff */
[----:B------:R-:W-:Y:S01]  /*19f90*/  IADD3 R233, P6, R233, UR6, RZ ;  /* 0x00000006e9e97c10 */ /* 0x000fe2000ffde0ff */
[----:B------:R0:W-:Y:S01]  /*19fa0*/  STL [R1+0x84c], R244 ;  /* 0x00084cf401007387 */ /* 0x0001e20000100800 */
[----:B------:R-:W-:Y:S02]  /*19fb0*/  IADD3.X R231, R231, UR5, RZ, P1, !PT ;  /* 0x00000005e7e77c10 */ /* 0x000fe40008ffe4ff */
[----:B------:R-:W-:Y:S02]  /*19fc0*/  IADD3.X R232, R232, UR5, RZ, P2, !PT ;  /* 0x00000005e8e87c10 */ /* 0x000fe400097fe4ff */
[----:B------:R-:W-:Y:S02]  /*19fd0*/  IADD3 R234, P1, R234, UR6, RZ ;  /* 0x00000006eaea7c10 */ /* 0x000fe4000ff3e0ff */
[----:B------:R-:W-:Y:S01]  /*19fe0*/  IADD3 R247, P2, R247, UR6, RZ ;  /* 0x00000006f7f77c10 */ /* 0x000fe2000ff5e0ff */
[----:B0-----:R-:W4:Y:S04]  /*19ff0*/  LDL.LU R244, [R1+0x818] ;  /* 0x0008180001f47983 */ /* 0x001f280000300800 */
[----:B------:R-:W-:Y:S04]  /*1a000*/  STL [R1+0x870], R228 ;  /* 0x000870e401007387 */ /* 0x000fe80000100800 */
[----:B------:R-:W-:Y:S01]  /*1a010*/  STL [R1+0x844], R233 ;  /* 0x000844e901007387 */ /* 0x000fe20000100800 */
[----:B------:R-:W-:-:S03]  /*1a020*/  IADD3.X R237, R237, UR5, RZ, P3, !PT ;  /* 0x00000005eded7c10 */ /* 0x000fc60009ffe4ff */
[----:B------:R-:W-:Y:S01]  /*1a030*/  STL [R1+0x868], R231 ;  /* 0x000868e701007387 */ /* 0x000fe20000100800 */
[----:B------:R-:W-:-:S03]  /*1a040*/  IADD3 R252, P3, R252, UR6, RZ ;  /* 0x00000006fcfc7c10 */ /* 0x000fc6000ff7e0ff */
[----:B------:R0:W-:Y:S04]  /*1a050*/  STL [R1+0x834], R247 ;  /* 0x000834f701007387 */ /* 0x0001e80000100800 */
[----:B------:R-:W-:Y:S01]  /*1a060*/  STL [R1+0x83c], R234 ;  /* 0x00083cea01007387 */ /* 0x000fe20000100800 */
[----:B------:R-:W-:Y:S02]  /*1a070*/  IADD3.X R250, R250, UR5, RZ, P4, !PT ;  /* 0x00000005fafa7c10 */ /* 0x000fe4000a7fe4ff */
[----:B------:R-:W-:Y:S01]  /*1a080*/  IADD3 R235, P4, R235, UR6, RZ ;  /* 0x00000006ebeb7c10 */ /* 0x000fe2000ff9e0ff */
[----:B0-----:R-:W4:Y:S04]  /*1a090*/  LDL.LU R247, [R1+0x7ec] ;  /* 0x0007ec0001f77983 */ /* 0x001f280000300800 */
[----:B------:R-:W-:Y:S04]  /*1a0a0*/  STL [R1+0x860], R232 ;  /* 0x000860e801007387 */ /* 0x000fe80000100800 */
[----:B------:R0:W-:Y:S04]  /*1a0b0*/  STL [R1+0x82c], R252 ;  /* 0x00082cfc01007387 */ /* 0x0001e80000100800 */
[----:B------:R-:W-:Y:S01]  /*1a0c0*/  STL [R1+0x858], R237 ;  /* 0x000858ed01007387 */ /* 0x000fe20000100800 */
[----:B------:R-:W-:-:S02]  /*1a0d0*/  IADD3.X R238, R238, UR5, RZ, P5, !PT ;  /* 0x00000005eeee7c10 */ /* 0x000fc4000affe4ff */
[----:B------:R-:W-:Y:S01]  /*1a0e0*/  IADD3 R236, P5, R236, UR6, RZ ;  /* 0x00000006ecec7c10 */ /* 0x000fe2000ffbe0ff */
[----:B0-----:R-:W4:Y:S04]  /*1a0f0*/  LDL.LU R252, [R1+0x810] ;  /* 0x0008100001fc7983 */ /* 0x001f280000300800 */
[----:B------:R0:W-:Y:S01]  /*1a100*/  STL [R1+0x850], R250 ;  /* 0x000850fa01007387 */ /* 0x0001e20000100800 */
[----:B------:R-:W-:Y:S02]  /*1a110*/  IADD3.X R245, R245, UR5, RZ, P6, !PT ;  /* 0x00000005f5f57c10 */ /* 0x000fe4000b7fe4ff */
[----:B------:R-:W-:Y:S01]  /*1a120*/  IADD3.X R248, R248, UR5, RZ, P1, !PT ;  /* 0x00000005f8f87c10 */ /* 0x000fe20008ffe4ff */
[----:B0-----:R-:W4:Y:S04]  /*1a130*/  LDL.LU R250, [R1+0x7e4] ;  /* 0x0007e40001fa7983 */ /* 0x001f280000300800 */
[----:B------:R-:W-:Y:S04]  /*1a140*/  STL [R1+0x824], R235 ;  /* 0x000824eb01007387 */ /* 0x000fe80000100800 */
[----:B------:R-:W-:Y:S04]  /*1a150*/  STL [R1+0x848], R238 ;  /* 0x000848ee01007387 */ /* 0x000fe80000100800 */
[----:B------:R-:W-:Y:S04]  /*1a160*/  STL [R1+0x81c], R236 ;  /* 0x00081cec01007387 */ /* 0x000fe80000100800 */
[----:B------:R0:W-:Y:S01]  /*1a170*/  STL [R1+0x838], R248 ;  /* 0x000838f801007387 */ /* 0x0001e20000100800 */
[----:B------:R-:W-:-:S03]  /*1a180*/  IADD3 R241, P6, R241, UR6, RZ ;  /* 0x00000006f1f17c10 */ /* 0x000fc6000ffde0ff */
[----:B------:R-:W-:Y:S01]  /*1a190*/  STL [R1+0x840], R245 ;  /* 0x000840f501007387 */ /* 0x000fe20000100800 */
[----:B------:R-:W-:-:S03]  /*1a1a0*/  IADD3 R246, P1, R246, UR6, RZ ;  /* 0x00000006f6f67c10 */ /* 0x000fc6000ff3e0ff */
[----:B0-----:R-:W4:Y:S04]  /*1a1b0*/  LDL.LU R248, [R1+0x808] ;  /* 0x0008080001f87983 */ /* 0x001f280000300800 */
[----:B------:R-:W-:Y:S01]  /*1a1c0*/  STL [R1+0x814], R241 ;  /* 0x000814f101007387 */ /* 0x000fe20000100800 */
[----:B------:R-:W-:-:S05]  /*1a1d0*/  IADD3.X R251, R251, UR5, RZ, P2, !PT ;  /* 0x00000005fbfb7c10 */ /* 0x000fca00097fe4ff */
[----:B------:R0:W-:Y:S04]  /*1a1e0*/  STL [R1+0x830], R251 ;  /* 0x000830fb01007387 */ /* 0x0001e80000100800 */
[----:B0-----:R-:W4:Y:S04]  /*1a1f0*/  LDL.LU R251, [R1+0x7dc] ;  /* 0x0007dc0001fb7983 */ /* 0x001f280000300800 */
[----:B------:R-:W-:Y:S01]  /*1a200*/  STL [R1+0x80c], R246 ;  /* 0x00080cf601007387 */ /* 0x000fe20000100800 */
[----:B--2---:R-:W-:-:S05]  /*1a210*/  IADD3 R239, P2, R239, UR6, RZ ;  /* 0x00000006efef7c10 */ /* 0x004fca000ff5e0ff */
[----:B------:R0:W-:Y:S01]  /*1a220*/  STL [R1+0x804], R239 ;  /* 0x000804ef01007387 */ /* 0x0001e20000100800 */
[----:B---3--:R-:W-:-:S03]  /*1a230*/  IADD3.X R240, R240, UR5, RZ, P3, !PT ;  /* 0x00000005f0f07c10 */ /* 0x008fc60009ffe4ff */
[----:B0-----:R-:W2:Y:S04]  /*1a240*/  LDL.LU R239, [R1+0x800] ;  /* 0x0008000001ef7983 */ /* 0x001ea80000300800 */
[----:B------:R0:W-:Y:S04]  /*1a250*/  STL [R1+0x828], R240 ;  /* 0x000828f001007387 */ /* 0x0001e80000100800 */
[----:B0-----:R-:W3:Y:S01]  /*1a260*/  LDL.LU R240, [R1+0x7d4] ;  /* 0x0007d40001f07983 */ /* 0x001ee20000300800 */
[----:B------:R-:W-:Y:S02]  /*1a270*/  IADD3.X R249, R249, UR5, RZ, P4, !PT ;  /* 0x00000005f9f97c10 */ /* 0x000fe4000a7fe4ff */
[----:B------:R-:W-:-:S02]  /*1a280*/  IADD3 R242, P3, R242, UR6, RZ ;  /* 0x00000006f2f27c10 */ /* 0x000fc4000ff7e0ff */
[----:B----4-:R-:W-:-:S05]  /*1a290*/  IADD3 R243, P4, R243, UR6, RZ ;  /* 0x00000006f3f37c10 */ /* 0x010fca000ff9e0ff */
[----:B------:R0:W-:Y:S04]  /*1a2a0*/  STL [R1+0x7f4], R243 ;  /* 0x0007f4f301007387 */ /* 0x0001e80000100800 */
[----:B------:R-:W-:Y:S01]  /*1a2b0*/  STL [R1+0x7fc], R242 ;  /* 0x0007fcf201007387 */ /* 0x000fe20000100800 */
[----:B------:R-:W-:-:S03]  /*1a2c0*/  IADD3.X R244, R244, UR5, RZ, P5, !PT ;  /* 0x00000005f4f47c10 */ /* 0x000fc6000affe4ff */
        /* <DEDUP_REMOVED lines=12> */
[----:B------:R0:W-:Y:S01]  /*1a390*/  STL [R1+0x7ec], R247 ;  /* 0x0007ecf701007387 */ /* 0x0001e20000100800 */
[----:B------:R-:W-:-:S03]  /*1a3a0*/  IADD3.X R252, R252, UR5, RZ, P6, !PT ;  /* 0x00000005fcfc7c10 */ /* 0x000fc6000b7fe4ff */
[----:B0-----:R-:W4:Y:S04]  /*1a3b0*/  LDL.LU R247, [R1+0x7ac] ;  /* 0x0007ac0001f77983 */ /* 0x001f280000300800 */
[----:B------:R-:W4:Y:S04]  /*1a3c0*/  LDL.LU R235, [R1+0x7d0] ;  /* 0x0007d00001eb7983 */ /* 0x000f280000300800 */
[----:B------:R-:W4:Y:S04]  /*1a3d0*/  LDL.LU R238, [R1+0x7a4] ;  /* 0x0007a40001ee7983 */ /* 0x000f280000300800 */
[----:B------:R-:W-:Y:S04]  /*1a3e0*/  STL [R1+0x810], R252 ;  /* 0x000810fc01007387 */ /* 0x000fe80000100800 */
[----:B------:R-:W4:Y:S01]  /*1a3f0*/  LDL.LU R236, [R1+0x7c8] ;  /* 0x0007c80001ec7983 */ /* 0x000f220000300800 */
[----:B------:R-:W-:-:S05]  /*1a400*/  IADD3 R250, P6, R250, UR6, RZ ;  /* 0x00000006fafa7c10 */ /* 0x000fca000ffde0ff */
[----:B------:R0:W-:Y:S04]  /*1a410*/  STL [R1+0x7e4], R250 ;  /* 0x0007e4fa01007387 */ /* 0x0001e80000100800 */
[----:B------:R-:W4:Y:S04]  /*1a420*/  LDL.LU R245, [R1+0x79c] ;  /* 0x00079c0001f57983 */ /* 0x000f280000300800 */
[----:B------:R-:W4:Y:S01]  /*1a430*/  LDL.LU R241, [R1+0x7c0] ;  /* 0x0007c00001f17983 */ /* 0x000f220000300800 */
[----:B------:R-:W-:-:S03]  /*1a440*/  IADD3.X R248, R248, UR5, RZ, P1, !PT ;  /* 0x00000005f8f87c10 */ /* 0x000fc60008ffe4ff */
[----:B0-----:R-:W4:Y:S04]  /*1a450*/  LDL.LU R250, [R1+0x794] ;  /* 0x0007940001fa7983 */ /* 0x001f280000300800 */
[----:B------:R-:W4:Y:S04]  /*1a460*/  LDL.LU R246, [R1+0x7b8] ;  /* 0x0007b80001f67983 */ /* 0x000f280000300800 */
[----:B------:R0:W-:Y:S04]  /*1a470*/  STL [R1+0x808], R248 ;  /* 0x000808f801007387 */ /* 0x0001e80000100800 */
[----:B0-----:R-:W4:Y:S01]  /*1a480*/  LDL.LU R248, [R1+0x78c] ;  /* 0x00078c0001f87983 */ /* 0x001f220000300800 */
[----:B------:R-:W-:-:S05]  /*1a490*/  IADD3 R251, P1, R251, UR6, RZ ;  /* 0x00000006fbfb7c10 */ /* 0x000fca000ff3e0ff */
[----:B------:R0:W-:Y:S04]  /*1a4a0*/  STL [R1+0x7dc], R251 ;  /* 0x0007dcfb01007387 */ /* 0x0001e80000100800 */
[----:B0-----:R-:W4:Y:S01]  /*1a4b0*/  LDL.LU R251, [R1+0x7b0] ;  /* 0x0007b00001fb7983 */ /* 0x001f220000300800 */
[----:B--2---:R-:W-:-:S05]  /*1a4c0*/  IADD3.X R239, R239, UR5, RZ, P2, !PT ;  /* 0x00000005efef7c10 */ /* 0x004fca00097fe4ff */
[----:B------:R0:W-:Y:S01]  /*1a4d0*/  STL [R1+0x800], R239 ;  /* 0x000800ef01007387 */ /* 0x0001e20000100800 */
[----:B---3--:R-:W-:-:S03]  /*1a4e0*/  IADD3 R240, P2, R240, UR6, RZ ;  /* 0x00000006f0f07c10 */ /* 0x008fc6000ff5e0ff */
[----:B0-----:R-:W2:Y:S04]  /*1a4f0*/  LDL.LU R239, [R1+0x784] ;  /* 0x0007840001ef7983 */ /* 0x001ea80000300800 */
[----:B------:R-:W3:Y:S04]  /*1a500*/  LDL.LU R242, [R1+0x7a8] ;  /* 0x0007a80001f27983 */ /* 0x000ee80000300800 */
[----:B------:R-:W3:Y:S04]  /*1a510*/  LDL.LU R252, [R1+0x77c] ;  /* 0x00077c0001fc7983 */ /* 0x000ee80000300800 */
[----:B------:R0:W-:Y:S04]  /*1a520*/  STL [R1+0x7d4], R240 ;  /* 0x0007d4f001007387 */ /* 0x0001e80000100800 */
[----:B0-----:R-:W3:Y:S01]  /*1a530*/  LDL.LU R240, [R1+0x7a0] ;  /* 0x0007a00001f07983 */ /* 0x001ee20000300800 */
[----:B----4-:R-:W-:-:S02]  /*1a540*/  IADD3.X R243, R243, UR5, RZ, P3, !PT ;  /* 0x00000005f3f37c10 */ /* 0x010fc40009ffe4ff */
[----:B------:R-:W-:Y:S02]  /*1a550*/  IADD3 R228, P3, R228, UR6, RZ ;  /* 0x00000006e4e47c10 */ /* 0x000fe4000ff7e0ff */
[----:B------:R-:W-:Y:S02]  /*1a560*/  IADD3.X R233, R233, UR5, RZ, P4, !PT ;  /* 0x00000005e9e97c10 */ /* 0x000fe4000a7fe4ff */
[----:B------:R-:W-:Y:S01]  /*1a570*/  IADD3 R231, P4, R231, UR6, RZ ;  /* 0x00000006e7e77c10 */ /* 0x000fe2000ff9e0ff */
[----:B------:R0:W-:Y:S01]  /*1a580*/  STL [R1+0x7f8], R243 ;  /* 0x0007f8f301007387 */ /* 0x0001e20000100800 */
        /* <DEDUP_REMOVED lines=17> */
[----:B------:R-:W-:Y:S02]  /*1a6a0*/  IADD3 R238, P2, R238, UR6, RZ ;  /* 0x00000006eeee7c10 */ /* 0x000fe4000ff5e0ff */
[----:B------:R-:W-:Y:S01]  /*1a6b0*/  IADD3.X R236, R236, UR5, RZ, P3, !PT ;  /* 0x00000005ecec7c10 */ /* 0x000fe20009ffe4ff */
[----:B0-----:R-:W4:Y:S04]  /*1a6c0*/  LDL.LU R249, [R1+0x76c] ;  /* 0x00076c0001f97983 */ /* 0x001f280000300800 */
[----:B------:R0:W-:Y:S01]  /*1a6d0*/  STL [R1+0x7ac], R247 ;  /* 0x0007acf701007387 */ /* 0x0001e20000100800 */
[----:B------:R-:W-:Y:S02]  /*1a6e0*/  IADD3.X R241, R241, UR5, RZ, P4, !PT ;  /* 0x00000005f1f17c10 */ /* 0x000fe4000a7fe4ff */
[----:B------:R-:W-:-:S02]  /*1a6f0*/  IADD3 R245, P3, R245, UR6, RZ ;  /* 0x00000006f5f57c10 */ /* 0x000fc4000ff7e0ff */
[----:B------:R-:W-:Y:S01]  /*1a700*/  IADD3 R250, P4, R250, UR6, RZ ;  /* 0x00000006fafa7c10 */ /* 0x000fe2000ff9e0ff */
[----:B0-----:R-:W4:Y:S04]  /*1a710*/  LDL.LU R247, [R1+0x790] ;  /* 0x0007900001f77983 */ /* 0x001f280000300800 */
[----:B------:R-:W-:Y:S04]  /*1a720*/  STL [R1+0x7d0], R235 ;  /* 0x0007d0eb01007387 */ /* 0x000fe80000100800 */
[----:B------:R-:W-:Y:S04]  /*1a730*/  STL [R1+0x7a4], R238 ;  /* 0x0007a4ee01007387 */ /* 0x000fe80000100800 */
[----:B------:R-:W-:Y:S01]  /*1a740*/  STL [R1+0x7c8], R236 ;  /* 0x0007c8ec01007387 */ /* 0x000fe20000100800 */
[----:B------:R-:W-:-:S03]  /*1a750*/  IADD3.X R246, R246, UR5, RZ, P5, !PT ;  /* 0x00000005f6f67c10 */ /* 0x000fc6000affe4ff */
[----:B------:R0:W-:Y:S04]  /*1a760*/  STL [R1+0x794], R250 ;  /* 0x000794fa01007387 */ /* 0x0001e80000100800 */
[----:B------:R-:W-:Y:S01]  /*1a770*/  STL [R1+0x79c], R245 ;  /* 0x00079cf501007387 */ /* 0x000fe20000100800 */
[----:B------:R-:W-:-:S03]  /*1a780*/  IADD3 R248, P5, R248, UR6, RZ ;  /* 0x00000006f8f87c10 */ /* 0x000fc6000ffbe0ff */
[----:B0-----:R-:W4:Y:S04]  /*1a790*/  LDL.LU R250, [R1+0x764] ;  /* 0x0007640001fa7983 */ /* 0x001f280000300800 */
[----:B------:R-:W-:Y:S04]  /*1a7a0*/  STL [R1+0x7c0], R241 ;  /* 0x0007c0f101007387 */ /* 0x000fe80000100800 */
[----:B------:R0:W-:Y:S04]  /*1a7b0*/  STL [R1+0x78c], R248 ;  /* 0x00078cf801007387 */ /* 0x0001e80000100800 */
[----:B0-----:R-:W4:Y:S04]  /*1a7c0*/  LDL.LU R248, [R1+0x788] ;  /* 0x0007880001f87983 */ /* 0x001f280000300800 */
[----:B------:R-:W-:Y:S01]  /*1a7d0*/  STL [R1+0x7b8], R246 ;  /* 0x0007b8f601007387 */ /* 0x000fe20000100800 */
[----:B------:R-:W-:-:S05]  /*1a7e0*/  IADD3.X R251, R251, UR5, RZ, P6, !PT ;  /* 0x00000005fbfb7c10 */ /* 0x000fca000b7fe4ff */
[----:B------:R0:W-:Y:S04]  /*1a7f0*/  STL [R1+0x7b0], R251 ;  /* 0x0007b0fb01007387 */ /* 0x0001e80000100800 */
[----:B0-----:R-:W4:Y:S01]  /*1a800*/  LDL.LU R251, [R1+0x75c] ;  /* 0x00075c0001fb7983 */ /* 0x001f220000300800 */
[----:B--2---:R-:W-:Y:S02]  /*1a810*/  IADD3 R239, P6, R239, UR6, RZ ;  /* 0x00000006efef7c10 */ /* 0x004fe4000ffde0ff */
[----:B---3--:R-:W-:-:S03]  /*1a820*/  IADD3.X R242, R242, UR5, RZ, P1, !PT ;  /* 0x00000005f2f27c10 */ /* 0x008fc60008ffe4ff */
[----:B------:R0:W-:Y:S01]  /*1a830*/  STL [R1+0x784], R239 ;  /* 0x000784ef01007387 */ /* 0x0001e20000100800 */
[----:B------:R-:W-:-:S03]  /*1a840*/  IADD3.X R240, R240, UR5, RZ, P2, !PT ;  /* 0x00000005f0f07c10 */ /* 0x000fc600097fe4ff */
[----:B0-----:R-:W2:Y:S04]  /*1a850*/  LDL.LU R239, [R1+0x780] ;  /* 0x0007800001ef7983 */ /* 0x001ea80000300800 */
[----:B------:R0:W-:Y:S04]  /*1a860*/  STL [R1+0x7a0], R240 ;  /* 0x0007a0f001007387 */ /* 0x0001e80000100800 */
[----:B------:R-:W-:Y:S04]  /*1a870*/  STL [R1+0x7a8], R242 ;  /* 0x0007a8f201007387 */ /* 0x000fe80000100800 */
[----:B0-----:R-:W3:Y:S01]  /*1a880*/  LDL.LU R240, [R1+0x754] ;  /* 0x0007540001f07983 */ /* 0x001ee20000300800 */
[----:B------:R-:W-:-:S05]  /*1a890*/  IADD3 R252, P1, R252, UR6, RZ ;  /* 0x00000006fcfc7c10 */ /* 0x000fca000ff3e0ff */
[----:B------:R-:W-:Y:S04]  /*1a8a0*/  STL [R1+0x77c], R252 ;  /* 0x00077cfc01007387 */ /* 0x000fe80000100800 */
[----:B------:R-:W3:Y:S04]  /*1a8b0*/  LDL.LU R228, [R1+0x778] ;  /* 0x0007780001e47983 */ /* 0x000ee80000300800 */
[----:B------:R-:W3:Y:S04]  /*1a8c0*/  LDL.LU R233, [R1+0x74c] ;  /* 0x00074c0001e97983 */ /* 0x000ee80000300800 */
[----:B------:R-:W3:Y:S01]  /*1a8d0*/  LDL.LU R231, [R1+0x770] ;  /* 0x0007700001e77983 */ /* 0x000ee20000300800 */
[----:B----4-:R-:W-:-:S05]  /*1a8e0*/  IADD3 R243, P2, R243, UR6, RZ ;  /* 0x00000006f3f37c10 */ /* 0x010fca000ff5e0ff */
        /* <DEDUP_REMOVED lines=17> */
[----:B------:R-:W4:Y:S01]  /*1aa00*/  LDL.LU R241, [R1+0x71c] ;  /* 0x00071c0001f17983 */ /* 0x000f220000300800 */
[----:B------:R-:W-:-:S03]  /*1aa10*/  IADD3 R250, P4, R250, UR6, RZ ;  /* 0x00000006fafa7c10 */ /* 0x000fc6000ff9e0ff */
[----:B0-----:R-:W4:Y:S04]  /*1aa20*/  LDL.LU R247, [R1+0x740] ;  /* 0x0007400001f77983 */ /* 0x001f280000300800 */
[----:B------:R-:W4:Y:S04]  /*1aa30*/  LDL.LU R246, [R1+0x714] ;  /* 0x0007140001f67983 */ /* 0x000f280000300800 */
[----:B------:R0:W-:Y:S01]  /*1aa40*/  STL [R1+0x764], R250 ;  /* 0x000764fa01007387 */ /* 0x0001e20000100800 */
[----:B------:R-:W-:-:S03]  /*1aa50*/  IADD3.X R248, R248, UR5, RZ, P5, !PT ;  /* 0x00000005f8f87c10 */ /* 0x000fc6000affe4ff */
[----:B0-----:R-:W4:Y:S04]  /*1aa60*/  LDL.LU R250, [R1+0x738] ;  /* 0x0007380001fa7983 */ /* 0x001f280000300800 */
[----:B------:R0:W-:Y:S04]  /*1aa70*/  STL [R1+0x788], R248 ;  /* 0x000788f801007387 */ /* 0x0001e80000100800 */
[----:B0-----:R-:W4:Y:S01]  /*1aa80*/  LDL.LU R248, [R1+0x70c] ;  /* 0x00070c0001f87983 */ /* 0x001f220000300800 */
[----:B------:R-:W-:-:S05]  /*1aa90*/  IADD3 R251, P5, R251, UR6, RZ ;  /* 0x00000006fbfb7c10 */ /* 0x000fca000ffbe0ff */
[----:B------:R0:W-:Y:S04]  /*1aaa0*/  STL [R1+0x75c], R251 ;  /* 0x00075cfb01007387 */ /* 0x0001e80000100800 */
[----:B0-----:R-:W4:Y:S04]  /*1aab0*/  LDL.LU R251, [R1+0x730] ;  /* 0x0007300001fb7983 */ /* 0x001f280000300800 */
[----:B------:R-:W4:Y:S04]  /*1aac0*/  LDL.LU R242, [R1+0x704] ;  /* 0x0007040001f27983 */ /* 0x000f280000300800 */
[----:B------:R-:W4:Y:S01]  /*1aad0*/  LDL.LU R249, [R1+0x728] ;  /* 0x0007280001f97983 */ /* 0x000f220000300800 */
[----:B--2---:R-:W-:-:S05]  /*1aae0*/  IADD3.X R239, R239, UR5, RZ, P6, !PT ;  /* 0x00000005efef7c10 */ /* 0x004fca000b7fe4ff */
[----:B------:R0:W-:Y:S01]  /*1aaf0*/  STL [R1+0x780], R239 ;  /* 0x000780ef01007387 */ /* 0x0001e20000100800 */
[----:B---3--:R-:W-:-:S03]  /*1ab00*/  IADD3 R240, P6, R240, UR6, RZ ;  /* 0x00000006f0f07c10 */ /* 0x008fc6000ffde0ff */
[----:B0-----:R-:W2:Y:S04]  /*1ab10*/  LDL.LU R239, [R1+0x6fc] ;  /* 0x0006fc0001ef7983 */ /* 0x001ea80000300800 */
[----:B------:R0:W-:Y:S04]  /*1ab20*/  STL [R1+0x754], R240 ;  /* 0x000754f001007387 */ /* 0x0001e80000100800 */
[----:B0-----:R-:W3:Y:S01]  /*1ab30*/  LDL.LU R240, [R1+0x720] ;  /* 0x0007200001f07983 */ /* 0x001ee20000300800 */
[----:B------:R-:W-:Y:S02]  /*1ab40*/  IADD3.X R228, R228, UR5, RZ, P1, !PT ;  /* 0x00000005e4e47c10 */ /* 0x000fe40008ffe4ff */
[----:B------:R-:W-:-:S02]  /*1ab50*/  IADD3 R233, P1, R233, UR6, RZ ;  /* 0x00000006e9e97c10 */ /* 0x000fc4000ff3e0ff */
[----:B------:R-:W-:Y:S01]  /*1ab60*/  IADD3.X R231, R231, UR5, RZ, P2, !PT ;  /* 0x00000005e7e77c10 */ /* 0x000fe200097fe4ff */
[----:B------:R-:W-:Y:S04]  /*1ab70*/  STL [R1+0x778], R228 ;  /* 0x000778e401007387 */ /* 0x000fe80000100800 */
[----:B------:R-:W-:Y:S04]  /*1ab80*/  STL [R1+0x74c], R233 ;  /* 0x00074ce901007387 */ /* 0x000fe80000100800 */
[----:B------:R-:W-:Y:S01]  /*1ab90*/  STL [R1+0x770], R231 ;  /* 0x000770e701007387 */ /* 0x000fe20000100800 */
[----:B----4-:R-:W-:-:S02]  /*1aba0*/  IADD3.X R232, R232, UR5, RZ, P3, !PT ;  /* 0x00000005e8e87c10 */ /* 0x010fc40009ffe4ff */
[----:B------:R-:W-:Y:S02]  /*1abb0*/  IADD3 R234, P2, R234, UR6, RZ ;  /* 0x00000006eaea7c10 */ /* 0x000fe4000ff5e0ff */
[----:B------:R-:W-:Y:S02]  /*1abc0*/  IADD3 R243, P3, R243, UR6, RZ ;  /* 0x00000006f3f37c10 */ /* 0x000fe4000ff7e0ff */
[----:B------:R-:W-:Y:S02]  /*1abd0*/  IADD3.X R237, R237, UR5, RZ, P4, !PT ;  /* 0x00000005eded7c10 */ /* 0x000fe4000a7fe4ff */
[----:B------:R-:W-:Y:S01]  /*1abe0*/  IADD3 R252, P4, R252, UR6, RZ ;  /* 0x00000006fcfc7c10 */ /* 0x000fe2000ff9e0ff */
[----:B------:R0:W-:Y:S04]  /*1abf0*/  STL [R1+0x73c], R243 ;  /* 0x00073cf301007387 */ /* 0x0001e80000100800 */
[----:B------:R-:W-:Y:S01]  /*1ac00*/  STL [R1+0x744], R234 ;  /* 0x000744ea01007387 */ /* 0x000fe20000100800 */
[----:B------:R-:W-:-:S03]  /*1ac10*/  IADD3.X R244, R244, UR5, RZ, P5, !PT ;  /* 0x00000005f4f47c10 */ /* 0x000fc6000affe4ff */
[----:B0-----:R-:W4:Y:S04]  /*1ac20*/  LDL.LU R243, [R1+0x6f4] ;  /* 0x0006f40001f37983 */ /* 0x001f280000300800 */
[----:B------:R-:W-:Y:S04]  /*1ac30*/  STL [R1+0x768], R232 ;  /* 0x000768e801007387 */ /* 0x000fe80000100800 */
[----:B------:R0:W-:Y:S01]  /*1ac40*/  STL [R1+0x734], R252 ;  /* 0x000734fc01007387 */ /* 0x0001e20000100800 */
[----:B------:R-:W-:-:S03]  /*1ac50*/  IADD3 R235, P5, R235, UR6, RZ ;  /* 0x00000006ebeb7c10 */ /* 0x000fc6000ffbe0ff */
[----:B------:R-:W-:Y:S01]  /*1ac60*/  STL [R1+0x760], R237 ;  /* 0x000760ed01007387 */ /* 0x000fe20000100800 */
[----:B------:R-:W-:Y:S02]  /*1ac70*/  IADD3.X R238, R238, UR5, RZ, P6, !PT ;  /* 0x00000005eeee7c10 */ /* 0x000fe4000b7fe4ff */
[----:B------:R-:W-:Y:S01]  /*1ac80*/  IADD3 R236, P6, R236, UR6, RZ ;  /* 0x00000006ecec7c10 */ /* 0x000fe2000ffde0ff */
[----:B0-----:R-:W4:Y:S04]  /*1ac90*/  LDL.LU R252, [R1+0x718] ;  /* 0x0007180001fc7983 */ /* 0x001f280000300800 */
[----:B------:R0:W-:Y:S01]  /*1aca0*/  STL [R1+0x758], R244 ;  /* 0x000758f401007387 */ /* 0x0001e20000100800 */
[----:B------:R-:W-:Y:S02]  /*1acb0*/  IADD3.X R245, R245, UR5, RZ, P1, !PT ;  /* 0x00000005f5f57c10 */ /* 0x000fe40008ffe4ff */
[----:B------:R-:W-:-:S02]  /*1acc0*/  IADD3 R241, P1, R241, UR6, RZ ;  /* 0x00000006f1f17c10 */ /* 0x000fc4000ff3e0ff */
[----:B------:R-:W-:Y:S01]  /*1acd0*/  IADD3.X R247, R247, UR5, RZ, P2, !PT ;  /* 0x00000005f7f77c10 */ /* 0x000fe200097fe4ff */
[----:B0-----:R-:W4:Y:S04]  /*1ace0*/  LDL.LU R244, [R1+0x6ec] ;  /* 0x0006ec0001f47983 */ /* 0x001f280000300800 */
[----:B------:R-:W-:Y:S04]  /*1acf0*/  STL [R1+0x72c], R235 ;  /* 0x00072ceb01007387 */ /* 0x000fe80000100800 */
[----:B------:R-:W-:Y:S04]  /*1ad00*/  STL [R1+0x750], R238 ;  /* 0x000750ee01007387 */ /* 0x000fe80000100800 */
[----:B------:R-:W-:Y:S04]  /*1ad10*/  STL [R1+0x724], R236 ;  /* 0x000724ec01007387 */ /* 0x000fe80000100800 */
[----:B------:R0:W-:Y:S04]  /*1ad20*/  STL [R1+0x740], R247 ;  /* 0x000740f701007387 */ /* 0x0001e80000100800 */
[----:B------:R-:W-:Y:S01]  /*1ad30*/  STL [R1+0x748], R245 ;  /* 0x000748f501007387 */ /* 0x000fe20000100800 */
[----:B------:R-:W-:-:S02]  /*1ad40*/  IADD3 R246, P2, R246, UR6, RZ ;  /* 0x00000006f6f67c10 */ /* 0x000fc4000ff5e0ff */
[----:B------:R-:W-:Y:S01]  /*1ad50*/  IADD3.X R250, R250, UR5, RZ, P3, !PT ;  /* 0x00000005fafa7c10 */ /* 0x000fe20009ffe4ff */
[----:B0-----:R-:W4:Y:S04]  /*1ad60*/  LDL.LU R247, [R1+0x710] ;  /* 0x0007100001f77983 */ /* 0x001f280000300800 */
[----:B------:R-:W-:Y:S04]  /*1ad70*/  STL [R1+0x71c], R241 ;  /* 0x00071cf101007387 */ /* 0x000fe80000100800 */
[----:B------:R0:W-:Y:S01]  /*1ad80*/  STL [R1+0x738], R250 ;  /* 0x000738fa01007387 */ /* 0x0001e20000100800 */
[----:B------:R-:W-:-:S03]  /*1ad90*/  IADD3 R248, P3, R248, UR6, RZ ;  /* 0x00000006f8f87c10 */ /* 0x000fc6000ff7e0ff */
[----:B0-----:R-:W4:Y:S04]  /*1ada0*/  LDL.LU R250, [R1+0x6e4] ;  /* 0x0006e40001fa7983 */ /* 0x001f280000300800 */
[----:B------:R-:W-:Y:S04]  /*1adb0*/  STL [R1+0x714], R246 ;  /* 0x000714f601007387 */ /* 0x000fe80000100800 */
[----:B------:R0:W-:Y:S04]  /*1adc0*/  STL [R1+0x70c], R248 ;  /* 0x00070cf801007387 */ /* 0x0001e80000100800 */
[----:B0-----:R-:W4:Y:S01]  /*1add0*/  LDL.LU R248, [R1+0x708] ;  /* 0x0007080001f87983 */ /* 0x001f220000300800 */
[----:B------:R-:W-:-:S02]  /*1ade0*/  IADD3.X R251, R251, UR5, RZ, P4, !PT ;  /* 0x00000005fbfb7c10 */ /* 0x000fc4000a7fe4ff */
[----:B------:R-:W-:Y:S02]  /*1adf0*/  IADD3.X R249, R249, UR5, RZ, P5, !PT ;  /* 0x00000005f9f97c10 */ /* 0x000fe4000affe4ff */
[----:B------:R-:W-:Y:S01]  /*1ae00*/  IADD3 R242, P4, R242, UR6, RZ ;  /* 0x00000006f2f27c10 */ /* 0x000fe2000ff9e0ff */
[----:B------:R0:W-:Y:S04]  /*1ae10*/  STL [R1+0x730], R251 ;  /* 0x000730fb01007387 */ /* 0x0001e80000100800 */
[----:B0-----:R-:W4:Y:S01]  /*1ae20*/  LDL.LU R251, [R1+0x6dc] ;  /* 0x0006dc0001fb7983 */ /* 0x001f220000300800 */
[----:B--2---:R-:W-:-:S05]  /*1ae30*/  IADD3 R239, P5, R239, UR6, RZ ;  /* 0x00000006efef7c10 */ /* 0x004fca000ffbe0ff */
[----:B------:R0:W-:Y:S04]  /*1ae40*/  STL [R1+0x6fc], R239 ;  /* 0x0006fcef01007387 */ /* 0x0001e80000100800 */
[----:B------:R-:W-:Y:S01]  /*1ae50*/  STL [R1+0x704], R242 ;  /* 0x000704f201007387 */ /* 0x000fe20000100800 */
[----:B---3--:R-:W-:-:S03]  /*1ae60*/  IADD3.X R240, R240, UR5, RZ, P6, !PT ;  /* 0x00000005f0f07c10 */ /* 0x008fc6000b7fe4ff */
[----:B0-----:R-:W2:Y:S04]  /*1ae70*/  LDL.LU R239, [R1+0x700] ;  /* 0x0007000001ef7983 */ /* 0x001ea80000300800 */
[----:B------:R-:W-:Y:S04]  /*1ae80*/  STL [R1+0x728], R249 ;  /* 0x000728f901007387 */ /* 0x000fe80000100800 */
[----:B------:R-:W3:Y:S04]  /*1ae90*/  LDL.LU R228, [R1+0x6d4] ;  /* 0x0006d40001e47983 */ /* 0x000ee80000300800 */
[----:B------:R-:W3:Y:S04]  /*1aea0*/  LDL.LU R233, [R1+0x6f8] ;  /* 0x0006f80001e97983 */ /* 0x000ee80000300800 */
[----:B------:R-:W3:Y:S04]  /*1aeb0*/  LDL.LU R231, [R1+0x6cc] ;  /* 0x0006cc0001e77983 */ /* 0x000ee80000300800 */
[----:B------:R0:W-:Y:S04]  /*1aec0*/  STL [R1+0x720], R240 ;  /* 0x000720f001007387 */ /* 0x0001e80000100800 */
[----:B------:R-:W3:Y:S04]  /*1aed0*/  LDL.LU R234, [R1+0x6f0] ;  /* 0x0006f00001ea7983 */ /* 0x000ee80000300800 */
[----:B------:R-:W3:Y:S04]  /*1aee0*/  LDL.LU R232, [R1+0x6c4] ;  /* 0x0006c40001e87983 */ /* 0x000ee80000300800 */
[----:B0-----:R-:W3:Y:S04]  /*1aef0*/  LDL.LU R240, [R1+0x6e8] ;  /* 0x0006e80001f07983 */ /* 0x001ee80000300800 */
[----:B------:R-:W3:Y:S04]  /*1af00*/  LDL.LU R237, [R1+0x6bc] ;  /* 0x0006bc0001ed7983 */ /* 0x000ee80000300800 */
[----:B------:R-:W3:Y:S01]  /*1af10*/  LDL.LU R249, [R1+0x6e0] ;  /* 0x0006e00001f97983 */ /* 0x000ee20000300800 */
[----:B----4-:R-:W-:-:S05]  /*1af20*/  IADD3 R243, P6, R243, UR6, RZ ;  /* 0x00000006f3f37c10 */ /* 0x010fca000ffde0ff */
        /* <DEDUP_REMOVED lines=14> */
[----:B------:R0:W-:Y:S01]  /*1b010*/  STL [R1+0x710], R247 ;  /* 0x000710f701007387 */ /* 0x0001e20000100800 */
[----:B------:R-:W-:-:S03]  /*1b020*/  IADD3 R250, P2, R250, UR6, RZ ;  /* 0x00000006fafa7c10 */ /* 0x000fc6000ff5e0ff */
[----:B0-----:R-:W4:Y:S04]  /*1b030*/  LDL.LU R247, [R1+0x694] ;  /* 0x0006940001f77983 */ /* 0x001f280000300800 */
[----:B------:R0:W-:Y:S01]  /*1b040*/  STL [R1+0x6e4], R250 ;  /* 0x0006e4fa01007387 */ /* 0x0001e20000100800 */
[----:B------:R-:W-:-:S03]  /*1b050*/  IADD3.X R248, R248, UR5, RZ, P3, !PT ;  /* 0x00000005f8f87c10 */ /* 0x000fc60009ffe4ff */
[----:B0-----:R-:W4:Y:S04]  /*1b060*/  LDL.LU R250, [R1+0x6b8] ;  /* 0x0006b80001fa7983 */ /* 0x001f280000300800 */
[----:B------:R0:W-:Y:S04]  /*1b070*/  STL [R1+0x708], R248 ;  /* 0x000708f801007387 */ /* 0x0001e80000100800 */
[----:B0-----:R-:W4:Y:S04]  /*1b080*/  LDL.LU R248, [R1+0x68c] ;  /* 0x00068c0001f87983 */ /* 0x001f280000300800 */
[----:B------:R-:W4:Y:S04]  /*1b090*/  LDL.LU R242, [R1+0x6b0] ;  /* 0x0006b00001f27983 */ /* 0x000f280000300800 */
[----:B------:R-:W4:Y:S01]  /*1b0a0*/  LDL.LU R252, [R1+0x684] ;  /* 0x0006840001fc7983 */ /* 0x000f220000300800 */
[----:B------:R-:W-:-:S05]  /*1b0b0*/  IADD3 R251, P3, R251, UR6, RZ ;  /* 0x00000006fbfb7c10 */ /* 0x000fca000ff7e0ff */
[----:B------:R0:W-:Y:S04]  /*1b0c0*/  STL [R1+0x6dc], R251 ;  /* 0x0006dcfb01007387 */ /* 0x0001e80000100800 */
[----:B0-----:R-:W4:Y:S01]  /*1b0d0*/  LDL.LU R251, [R1+0x6a8] ;  /* 0x0006a80001fb7983 */ /* 0x001f220000300800 */
[----:B--2---:R-:W-:Y:S02]  /*1b0e0*/  IADD3.X R239, R239, UR5, RZ, P4, !PT ;  /* 0x00000005efef7c10 */ /* 0x004fe4000a7fe4ff */
[----:B---3--:R-:W-:Y:S02]  /*1b0f0*/  IADD3 R228, P4, R228, UR6, RZ ;  /* 0x00000006e4e47c10 */ /* 0x008fe4000ff9e0ff */
[----:B------:R-:W-:Y:S01]  /*1b100*/  IADD3.X R233, R233, UR5, RZ, P5, !PT ;  /* 0x00000005e9e97c10 */ /* 0x000fe2000affe4ff */
[----:B------:R0:W-:Y:S01]  /*1b110*/  STL [R1+0x700], R239 ;  /* 0x000700ef01007387 */ /* 0x0001e20000100800 */
[----:B------:R-:W-:-:S02]  /*1b120*/  IADD3 R231, P5, R231, UR6, RZ ;  /* 0x00000006e7e77c10 */ /* 0x000fc4000ffbe0ff */
[----:B------:R-:W-:Y:S01]  /*1b130*/  IADD3.X R234, R234, UR5, RZ, P6, !PT ;  /* 0x00000005eaea7c10 */ /* 0x000fe2000b7fe4ff */
[----:B0-----:R-:W2:Y:S01]  /*1b140*/  LDL.LU R239, [R1+0x67c] ;  /* 0x00067c0001ef7983 */ /* 0x001ea20000300800 */
[----:B------:R-:W-:-:S03]  /*1b150*/  IADD3.X R240, R240, UR5, RZ, P1, !PT ;  /* 0x00000005f0f07c10 */ /* 0x000fc60008ffe4ff */
[----:B------:R-:W-:Y:S04]  /*1b160*/  STL [R1+0x6d4], R228 ;  /* 0x0006d4e401007387 */ /* 0x000fe80000100800 */
[----:B------:R-:W-:Y:S04]  /*1b170*/  STL [R1+0x6f8], R233 ;  /* 0x0006f8e901007387 */ /* 0x000fe80000100800 */
[----:B------:R-:W-:Y:S04]  /*1b180*/  STL [R1+0x6cc], R231 ;  /* 0x0006cce701007387 */ /* 0x000fe80000100800 */
[----:B------:R0:W-:Y:S04]  /*1b190*/  STL [R1+0x6e8], R240 ;  /* 0x0006e8f001007387 */ /* 0x0001e80000100800 */
[----:B------:R-:W-:Y:S04]  /*1b1a0*/  STL [R1+0x6f0], R234 ;  /* 0x0006f0ea01007387 */ /* 0x000fe80000100800 */
[----:B0-----:R-:W3:Y:S01]  /*1b1b0*/  LDL.LU R240, [R1+0x6a0] ;  /* 0x0006a00001f07983 */ /* 0x001ee20000300800 */
[----:B------:R-:W-:-:S02]  /*1b1c0*/  IADD3 R232, P6, R232, UR6, RZ ;  /* 0x00000006e8e87c10 */ /* 0x000fc4000ffde0ff */
[----:B------:R-:W-:Y:S02]  /*1b1d0*/  IADD3.X R249, R249, UR5, RZ, P2, !PT ;  /* 0x00000005f9f97c10 */ /* 0x000fe400097fe4ff */
[----:B------:R-:W-:Y:S01]  /*1b1e0*/  IADD3 R237, P1, R237, UR6, RZ ;  /* 0x00000006eded7c10 */ /* 0x000fe2000ff3e0ff */
[----:B------:R-:W-:Y:S04]  /*1b1f0*/  STL [R1+0x6c4], R232 ;  /* 0x0006c4e801007387 */ /* 0x000fe80000100800 */
[----:B------:R0:W-:Y:S04]  /*1b200*/  STL [R1+0x6e0], R249 ;  /* 0x0006e0f901007387 */ /* 0x0001e80000100800 */
[----:B------:R-:W-:Y:S04]  /*1b210*/  STL [R1+0x6bc], R237 ;  /* 0x0006bced01007387 */ /* 0x000fe80000100800 */
[----:B0-----:R-:W3:Y:S01]  /*1b220*/  LDL.LU R249, [R1+0x674] ;  /* 0x0006740001f97983 */ /* 0x001ee20000300800 */
[----:B----4-:R-:W-:-:S02]  /*1b230*/  IADD3 R243, P2, R243, UR6, RZ ;  /* 0x00000006f3f37c10 */ /* 0x010fc4000ff5e0ff */
[----:B------:R-:W-:Y:S02]  /*1b240*/  IADD3.X R235, R235, UR5, RZ, P3, !PT ;  /* 0x00000005ebeb7c10 */ /* 0x000fe40009ffe4ff */
[----:B------:R-:W-:Y:S02]  /*1b250*/  IADD3 R238, P3, R238, UR6, RZ ;  /* 0x00000006eeee7c10 */ /* 0x000fe4000ff7e0ff */
[----:B------:R-:W-:Y:S01]  /*1b260*/  IADD3.X R236, R236, UR5, RZ, P4, !PT ;  /* 0x00000005ecec7c10 */ /* 0x000fe2000a7fe4ff */
[----:B------:R0:W-:Y:S04]  /*1b270*/  STL [R1+0x6b4], R243 ;  /* 0x0006b4f301007387 */ /* 0x0001e80000100800 */
[----:B0-----:R-:W4:Y:S01]  /*1b280*/  LDL.LU R243, [R1+0x698] ;  /* 0x0006980001f37983 */ /* 0x001f220000300800 */
[----:B------:R-:W-:-:S02]  /*1b290*/  IADD3.X R241, R241, UR5, RZ, P5, !PT ;  /* 0x00000005f1f17c10 */ /* 0x000fc4000affe4ff */
[----:B------:R-:W-:Y:S01]  /*1b2a0*/  IADD3 R245, P4, R245, UR6, RZ ;  /* 0x00000006f5f57c10 */ /* 0x000fe2000ff9e0ff */
[----:B------:R-:W-:Y:S04]  /*1b2b0*/  STL [R1+0x6d8], R235 ;  /* 0x0006d8eb01007387 */ /* 0x000fe80000100800 */
[----:B------:R-:W-:Y:S04]  /*1b2c0*/  STL [R1+0x6ac], R238 ;  /* 0x0006acee01007387 */ /* 0x000fe80000100800 */
[----:B------:R-:W-:Y:S01]  /*1b2d0*/  STL [R1+0x6d0], R236 ;  /* 0x0006d0ec01007387 */ /* 0x000fe20000100800 */
[----:B------:R-:W-:-:S02]  /*1b2e0*/  IADD3 R244, P5, R244, UR6, RZ ;  /* 0x00000006f4f47c10 */ /* 0x000fc4000ffbe0ff */
[----:B------:R-:W-:-:S03]  /*1b2f0*/  IADD3.X R246, R246, UR5, RZ, P6, !PT ;  /* 0x00000005f6f67c10 */ /* 0x000fc6000b7fe4ff */
[----:B------:R0:W-:Y:S04]  /*1b300*/  STL [R1+0x69c], R244 ;  /* 0x00069cf401007387 */ /* 0x0001e80000100800 */
[----:B------:R-:W-:Y:S01]  /*1b310*/  STL [R1+0x6a4], R245 ;  /* 0x0006a4f501007387 */ /* 0x000fe20000100800 */
[----:B------:R-:W-:-:S03]  /*1b320*/  IADD3 R247, P6, R247, UR6, RZ ;  /* 0x00000006f7f77c10 */ /* 0x000fc6000ffde0ff */
[----:B0-----:R-:W4:Y:S04]  /*1b330*/  LDL.LU R244, [R1+0x66c] ;  /* 0x00066c0001f47983 */ /* 0x001f280000300800 */
[----:B------:R-:W-:Y:S04]  /*1b340*/  STL [R1+0x6c8], R241 ;  /* 0x0006c8f101007387 */ /* 0x000fe80000100800 */
[----:B------:R0:W-:Y:S01]  /*1b350*/  STL [R1+0x694], R247 ;  /* 0x000694f701007387 */ /* 0x0001e20000100800 */
[----:B------:R-:W-:-:S03]  /*1b360*/  IADD3.X R250, R250, UR5, RZ, P1, !PT ;  /* 0x00000005fafa7c10 */ /* 0x000fc60008ffe4ff */
[----:B0-----:R-:W4:Y:S04]  /*1b370*/  LDL.LU R247, [R1+0x690] ;  /* 0x0006900001f77983 */ /* 0x001f280000300800 */
[----:B------:R-:W-:Y:S04]  /*1b380*/  STL [R1+0x6c0], R246 ;  /* 0x0006c0f601007387 */ /* 0x000fe80000100800 */
[----:B------:R0:W-:Y:S01]  /*1b390*/  STL [R1+0x6b8], R250 ;  /* 0x0006b8fa01007387 */ /* 0x0001e20000100800 */
[----:B------:R-:W-:-:S03]  /*1b3a0*/  IADD3 R248, P1, R248, UR6, RZ ;  /* 0x00000006f8f87c10 */ /* 0x000fc6000ff3e0ff */
[----:B0-----:R-:W4:Y:S04]  /*1b3b0*/  LDL.LU R250, [R1+0x664] ;  /* 0x0006640001fa7983 */ /* 0x001f280000300800 */
[----:B------:R0:W-:Y:S01]  /*1b3c0*/  STL [R1+0x68c], R248 ;  /* 0x00068cf801007387 */ /* 0x0001e20000100800 */
[----:B------:R-:W-:Y:S02]  /*1b3d0*/  IADD3.X R242, R242, UR5, RZ, P2, !PT ;  /* 0x00000005f2f27c10 */ /* 0x000fe400097fe4ff */
[----:B------:R-:W-:Y:S01]  /*1b3e0*/  IADD3 R252, P2, R252, UR6, RZ ;  /* 0x00000006fcfc7c10 */ /* 0x000fe2000ff5e0ff */
[----:B0-----:R-:W4:Y:S01]  /*1b3f0*/  LDL.LU R248, [R1+0x688] ;  /* 0x0006880001f87983 */ /* 0x001f220000300800 */
[----:B------:R-:W-:-:S05]  /*1b400*/  IADD3.X R251, R251, UR5, RZ, P3, !PT ;  /* 0x00000005fbfb7c10 */ /* 0x000fca0009ffe4ff */
[----:B------:R0:W-:Y:S04]  /*1b410*/  STL [R1+0x6a8], R251 ;  /* 0x0006a8fb01007387 */ /* 0x0001e80000100800 */
[----:B------:R-:W-:Y:S04]  /*1b420*/  STL [R1+0x6b0], R242 ;  /* 0x0006b0f201007387 */ /* 0x000fe80000100800 */
[----:B0-----:R-:W4:Y:S04]  /*1b430*/  LDL.LU R251, [R1+0x65c] ;  /* 0x00065c0001fb7983 */ /* 0x001f280000300800 */
[----:B------:R-:W-:Y:S04]  /*1b440*/  STL [R1+0x684], R252 ;  /* 0x000684fc01007387 */ /* 0x000fe80000100800 */
[----:B------:R-:W4:Y:S04]  /*1b450*/  LDL.LU R228, [R1+0x680] ;  /* 0x0006800001e47983 */ /* 0x000f280000300800 */
[----:B------:R-:W4:Y:S04]  /*1b460*/  LDL.LU R233, [R1+0x654] ;  /* 0x0006540001e97983 */ /* 0x000f280000300800 */
[----:B------:R-:W4:Y:S01]  /*1b470*/  LDL.LU R231, [R1+0x678] ;  /* 0x0006780001e77983 */ /* 0x000f220000300800 */
[----:B--2---:R-:W-:-:S05]  /*1b480*/  IADD3 R239, P3, R239, UR6, RZ ;  /* 0x00000006efef7c10 */ /* 0x004fca000ff7e0ff */
[----:B------:R0:W-:Y:S04]  /*1b490*/  STL [R1+0x67c], R239 ;  /* 0x00067cef01007387 */ /* 0x0001e80000100800 */
[----:B------:R-:W2:Y:S04]  /*1b4a0*/  LDL.LU R234, [R1+0x64c] ;  /* 0x00064c0001ea7983 */ /* 0x000ea80000300800 */
[----:B------:R-:W2:Y:S04]  /*1b4b0*/  LDL.LU R232, [R1+0x670] ;  /* 0x0006700001e87983 */ /* 0x000ea80000300800 */
[----:B0-----:R-:W2:Y:S01]  /*1b4c0*/  LDL.LU R239, [R1+0x644] ;  /* 0x0006440001ef7983 */ /* 0x001ea20000300800 */
[----:B---3--:R-:W-:-:S03]  /*1b4d0*/  IADD3.X R240, R240, UR5, RZ, P4, !PT ;  /* 0x00000005f0f07c10 */ /* 0x008fc6000a7fe4ff */
[----:B------:R-:W3:Y:S04]  /*1b4e0*/  LDL.LU R237, [R1+0x668] ;  /* 0x0006680001ed7983 */ /* 0x000ee80000300800 */
[----:B------:R-:W3:Y:S04]  /*1b4f0*/  LDL.LU R252, [R1+0x63c] ;  /* 0x00063c0001fc7983 */ /* 0x000ee80000300800 */
[----:B------:R0:W-:Y:S04]  /*1b500*/  STL [R1+0x6a0], R240 ;  /* 0x0006a0f001007387 */ /* 0x0001e80000100800 */
[----:B0-----:R-:W3:Y:S01]  /*1b510*/  LDL.LU R240, [R1+0x660] ;  /* 0x0006600001f07983 */ /* 0x001ee20000300800 */
[----:B------:R-:W-:-:S03]  /*1b520*/  IADD3 R249, P4, R249, UR6, RZ ;  /* 0x00000006f9f97c10 */ /* 0x000fc6000ff9e0ff */
[----:B------:R-:W3:Y:S04]  /*1b530*/  LDL.LU R235, [R1+0x634] ;  /* 0x0006340001eb7983 */ /* 0x000ee80000300800 */
[----:B------:R-:W3:Y:S04]  /*1b540*/  LDL.LU R238, [R1+0x658] ;  /* 0x0006580001ee7983 */ /* 0x000ee80000300800 */
[----:B------:R-:W-:Y:S04]  /*1b550*/  STL [R1+0x674], R249 ;  /* 0x000674f901007387 */ /* 0x000fe80000100800 */
[----:B------:R-:W3:Y:S01]  /*1b560*/  LDL.LU R236, [R1+0x62c] ;  /* 0x00062c0001ec7983 */ /* 0x000ee20000300800 */
[----:B----4-:R-:W-:-:S05]  /*1b570*/  IADD3.X R243, R243, UR5, RZ, P5, !PT ;  /* 0x00000005f3f37c10 */ /* 0x010fca000affe4ff */
[----:B------:R0:W-:Y:S04]  /*1b580*/  STL [R1+0x698], R243 ;  /* 0x000698f301007387 */ /* 0x0001e80000100800 */
[----:B------:R-:W4:Y:S04]  /*1b590*/  LDL.LU R245, [R1+0x650] ;  /* 0x0006500001f57983 */ /* 0x000f280000300800 */
[----:B------:R-:W4:Y:S04]  /*1b5a0*/  LDL.LU R241, [R1+0x624] ;  /* 0x0006240001f17983 */ /* 0x000f280000300800 */
[----:B0-----:R-:W4:Y:S04]  /*1b5b0*/  LDL.LU R243, [R1+0x648] ;  /* 0x0006480001f37983 */ /* 0x001f280000300800 */
[----:B------:R-:W4:Y:S01]  /*1b5c0*/  LDL.LU R246, [R1+0x61c] ;  /* 0x00061c0001f67983 */ /* 0x000f220000300800 */
[----:B------:R-:W-:-:S05]  /*1b5d0*/  IADD3 R244, P5, R244, UR6, RZ ;  /* 0x00000006f4f47c10 */ /* 0x000fca000ffbe0ff */
[----:B------:R0:W-:Y:S01]  /*1b5e0*/  STL [R1+0x66c], R244 ;  /* 0x00066cf401007387 */ /* 0x0001e20000100800 */
[----:B------:R-:W-:-:S03]  /*1b5f0*/  IADD3.X R247, R247, UR5, RZ, P6, !PT ;  /* 0x00000005f7f77c10 */ /* 0x000fc6000b7fe4ff */
[----:B0-----:R-:W4:Y:S04]  /*1b600*/  LDL.LU R244, [R1+0x640] ;  /* 0x0006400001f47983 */ /* 0x001f280000300800 */
[----:B------:R0:W-:Y:S01]  /*1b610*/  STL [R1+0x690], R247 ;  /* 0x000690f701007387 */ /* 0x0001e20000100800 */
[----:B------:R-:W-:-:S03]  /*1b620*/  IADD3 R250, P6, R250, UR6, RZ ;  /* 0x00000006fafa7c10 */ /* 0x000fc6000ffde0ff */
[----:B0-----:R-:W4:Y:S04]  /*1b630*/  LDL.LU R247, [R1+0xc28] ;  /* 0x000c280001f77983 */ /* 0x001f280000300800 */
[----:B------:R0:W-:Y:S01]  /*1b640*/  STL [R1+0x664], R250 ;  /* 0x000664fa01007387 */ /* 0x0001e20000100800 */
[----:B------:R-:W-:-:S03]  /*1b650*/  IADD3.X R248, R248, UR5, RZ, P1, !PT ;  /* 0x00000005f8f87c10 */ /* 0x000fc60008ffe4ff */
[----:B0-----:R-:W4:Y:S04]  /*1b660*/  LDL.LU R250, [R1+0x638] ;  /* 0x0006380001fa7983 */ /* 0x001f280000300800 */
[----:B------:R-:W4:Y:S04]  /*1b670*/  LDL.LU R242, [R1+0xc24] ;  /* 0x000c240001f27983 */ /* 0x000f280000300800 */
[----:B------:R-:W4:Y:S04]  /*1b680*/  LDL.LU R249, [R1+0x630] ;  /* 0x0006300001f97983 */ /* 0x000f280000300800 */
[----:B------:R0:W-:Y:S04]  /*1b690*/  STL [R1+0x688], R248 ;  /* 0x000688f801007387 */ /* 0x0001e80000100800 */
[----:B0-----:R-:W4:Y:S01]  /*1b6a0*/  LDL.LU R248, [R1+0xc20] ;  /* 0x000c200001f87983 */ /* 0x001f220000300800 */
[----:B------:R-:W-:-:S02]  /*1b6b0*/  IADD3 R251, P1, R251, UR6, RZ ;  /* 0x00000006fbfb7c10 */ /* 0x000fc4000ff3e0ff */
[----:B------:R-:W-:Y:S02]  /*1b6c0*/  IADD3.X R228, R228, UR5, RZ, P2, !PT ;  /* 0x00000005e4e47c10 */ /* 0x000fe400097fe4ff */
[----:B------:R-:W-:Y:S01]  /*1b6d0*/  IADD3 R233, P2, R233, UR6, RZ ;  /* 0x00000006e9e97c10 */ /* 0x000fe2000ff5e0ff */
[----:B------:R0:W-:Y:S01]  /*1b6e0*/  STL [R1+0x65c], R251 ;  /* 0x00065cfb01007387 */ /* 0x0001e20000100800 */
[----:B------:R-:W-:-:S03]  /*1b6f0*/  IADD3.X R231, R231, UR5, RZ, P3, !PT ;  /* 0x00000005e7e77c10 */ /* 0x000fc60009ffe4ff */
[----:B0-----:R-:W4:Y:S04]  /*1b700*/  LDL.LU R251, [R1+0x628] ;  /* 0x0006280001fb7983 */ /* 0x001f280000300800 */
[----:B------:R-:W-:Y:S04]  /*1b710*/  STL [R1+0x680], R228 ;  /* 0x000680e401007387 */ /* 0x000fe80000100800 */
[----:B------:R-:W-:Y:S04]  /*1b720*/  STL [R1+0x654], R233 ;  /* 0x000654e901007387 */ /* 0x000fe80000100800 */
[----:B------:R-:W-:Y:S01]  /*1b730*/  STL [R1+0x678], R231 ;  /* 0x000678e701007387 */ /* 0x000fe20000100800 */
[----:B--2---:R-:W-:-:S02]  /*1b740*/  IADD3.X R232, R232, UR5, RZ, P4, !PT ;  /* 0x00000005e8e87c10 */ /* 0x004fc4000a7fe4ff */
[----:B------:R-:W-:Y:S02]  /*1b750*/  IADD3 R234, P3, R234, UR6, RZ ;  /* 0x00000006eaea7c10 */ /* 0x000fe4000ff7e0ff */
[----:B------:R-:W-:Y:S02]  /*1b760*/  IADD3 R239, P4, R239, UR6, RZ ;  /* 0x00000006efef7c10 */ /* 0x000fe4000ff9e0ff */
[----:B---3--:R-:W-:Y:S02]  /*1b770*/  IADD3.X R237, R237, UR5, RZ, P5, !PT ;  /* 0x00000005eded7c10 */ /* 0x008fe4000affe4ff */
[----:B------:R-:W-:Y:S01]  /*1b780*/  IADD3 R252, P5, R252, UR6, RZ ;  /* 0x00000006fcfc7c10 */ /* 0x000fe2000ffbe0ff */
[----:B------:R0:W-:Y:S04]  /*1b790*/  STL [R1+0x644], R239 ;  /* 0x000644ef01007387 */ /* 0x0001e80000100800 */
[----:B------:R-:W-:Y:S04]  /*1b7a0*/  STL [R1+0x64c], R234 ;  /* 0x00064cea01007387 */ /* 0x000fe80000100800 */
[----:B0-----:R-:W2:Y:S01]  /*1b7b0*/  LDL.LU R239, [R1+0xc18] ;  /* 0x000c180001ef7983 */ /* 0x001ea20000300800 */
[----:B------:R-:W-:-:S03]  /*1b7c0*/  IADD3.X R240, R240, UR5, RZ, P6, !PT ;  /* 0x00000005f0f07c10 */ /* 0x000fc6000b7fe4ff */
[----:B------:R-:W-:Y:S04]  /*1b7d0*/  STL [R1+0x670], R232 ;  /* 0x000670e801007387 */ /* 0x000fe80000100800 */
[----:B------:R0:W-:Y:S04]  /*1b7e0*/  STL [R1+0x63c], R252 ;  /* 0x00063cfc01007387 */ /* 0x0001e80000100800 */
[----:B------:R-:W-:Y:S04]  /*1b7f0*/  STL [R1+0x668], R237 ;  /* 0x000668ed01007387 */ /* 0x000fe80000100800 */
[----:B0-----:R-:W3:Y:S04]  /*1b800*/  LDL.LU R252, [R1+0x620] ;  /* 0x0006200001fc7983 */ /* 0x001ee80000300800 */
[----:B------:R0:W-:Y:S04]  /*1b810*/  STL [R1+0x660], R240 ;  /* 0x000660f001007387 */ /* 0x0001e80000100800 */
[----:B0-----:R-:W3:Y:S01]  /*1b820*/  LDL.LU R240, [R1+0xc10] ;  /* 0x000c100001f07983 */ /* 0x001ee20000300800 */
[----:B------:R-:W-:-:S02]  /*1b830*/  IADD3 R235, P6, R235, UR6, RZ ;  /* 0x00000006ebeb7c10 */ /* 0x000fc4000ffde0ff */
[----:B------:R-:W-:Y:S02]  /*1b840*/  IADD3.X R238, R238, UR5, RZ, P1, !PT ;  /* 0x00000005eeee7c10 */ /* 0x000fe40008ffe4ff */
[----:B------:R-:W-:Y:S01]  /*1b850*/  IADD3 R236, P1, R236, UR6, RZ ;  /* 0x00000006ecec7c10 */ /* 0x000fe2000ff3e0ff */
[----:B------:R-:W-:Y:S04]  /*1b860*/  STL [R1+0x634], R235 ;  /* 0x000634eb01007387 */ /* 0x000fe80000100800 */
[----:B------:R-:W-:Y:S04]  /*1b870*/  STL [R1+0x658], R238 ;  /* 0x000658ee01007387 */ /* 0x000fe80000100800 */
[----:B------:R-:W-:Y:S01]  /*1b880*/  STL [R1+0x62c], R236 ;  /* 0x00062cec01007387 */ /* 0x000fe20000100800 */
[----:B----4-:R-:W-:-:S02]  /*1b890*/  IADD3.X R245, R245, UR5, RZ, P2, !PT ;  /* 0x00000005f5f57c10 */ /* 0x010fc400097fe4ff */
[----:B------:R-:W-:Y:S02]  /*1b8a0*/  IADD3 R241, P2, R241, UR6, RZ ;  /* 0x00000006f1f17c10 */ /* 0x000fe4000ff5e0ff */
[----:B------:R-:W-:Y:S02]  /*1b8b0*/  IADD3.X R243, R243, UR5, RZ, P3, !PT ;  /* 0x00000005f3f37c10 */ /* 0x000fe40009ffe4ff */
[----:B------:R-:W-:-:S03]  /*1b8c0*/  IADD3 R246, P3, R246, UR6, RZ ;  /* 0x00000006f6f67c10 */ /* 0x000fc6000ff7e0ff */
[----:B------:R0:W-:Y:S04]  /*1b8d0*/  STL [R1+0x648], R243 ;  /* 0x000648f301007387 */ /* 0x0001e80000100800 */
[----:B------:R-:W-:Y:S04]  /*1b8e0*/  STL [R1+0x650], R245 ;  /* 0x000650f501007387 */ /* 0x000fe80000100800 */
[----:B0-----:R-:W4:Y:S04]  /*1b8f0*/  LDL.LU R243, [R1+0x618] ;  /* 0x0006180001f37983 */ /* 0x001f280000300800 */
[----:B------:R-:W-:Y:S01]  /*1b900*/  STL [R1+0x624], R241 ;  /* 0x000624f101007387 */ /* 0x000fe20000100800 */
[----:B------:R-:W-:-:S05]  /*1b910*/  IADD3.X R244, R244, UR5, RZ, P4, !PT ;  /* 0x00000005f4f47c10 */ /* 0x000fca000a7fe4ff */
[----:B------:R0:W-:Y:S01]  /*1b920*/  STL [R1+0x640], R244 ;  /* 0x000640f401007387 */ /* 0x0001e20000100800 */
[----:B------:R-:W-:-:S03]  /*1b930*/  IADD3 R247, P4, R247, UR6, RZ ;  /* 0x00000006f7f77c10 */ /* 0x000fc6000ff9e0ff */
[----:B0-----:R-:W4:Y:S04]  /*1b940*/  LDL.LU R244, [R1+0xc08] ;  /* 0x000c080001f47983 */ /* 0x001f280000300800 */
[----:B------:R-:W-:Y:S04]  /*1b950*/  STL [R1+0x61c], R246 ;  /* 0x00061cf601007387 */ /* 0x000fe80000100800 */
[----:B------:R0:W-:Y:S01]  /*1b960*/  STL [R1+0xc28], R247 ;  /* 0x000c28f701007387 */ /* 0x0001e20000100800 */
[----:B------:R-:W-:-:S03]  /*1b970*/  IADD3.X R250, R250, UR5, RZ, P5, !PT ;  /* 0x00000005fafa7c10 */ /* 0x000fc6000affe4ff */
[----:B0-----:R-:W4:Y:S01]  /*1b980*/  LDL.LU R247, [R1+0x614] ;  /* 0x0006140001f77983 */ /* 0x001f220000300800 */
[----:B------:R-:W-:Y:S02]  /*1b990*/  IADD3.X R249, R249, UR5, RZ, P6, !PT ;  /* 0x00000005f9f97c10 */ /* 0x000fe4000b7fe4ff */
[----:B------:R-:W-:Y:S01]  /*1b9a0*/  IADD3 R242, P5, R242, UR6, RZ ;  /* 0x00000006f2f27c10 */ /* 0x000fe2000ffbe0ff */
[----:B------:R0:W-:Y:S01]  /*1b9b0*/  STL [R1+0x638], R250 ;  /* 0x000638fa01007387 */ /* 0x0001e20000100800 */
[----:B------:R-:W-:-:S03]  /*1b9c0*/  IADD3 R248, P6, R248, UR6, RZ ;  /* 0x00000006f8f87c10 */ /* 0x000fc6000ffde0ff */
[----:B0-----:R-:W4:Y:S04]  /*1b9d0*/  LDL.LU R250, [R1+0xc00] ;  /* 0x000c000001fa7983 */ /* 0x001f280000300800 */
[----:B------:R0:W-:Y:S04]  /*1b9e0*/  STL [R1+0xc20], R248 ;  /* 0x000c20f801007387 */ /* 0x0001e80000100800 */
[----:B------:R-:W-:Y:S04]  /*1b9f0*/  STL [R1+0xc24], R242 ;  /* 0x000c24f201007387 */ /* 0x000fe80000100800 */
[----:B0-----:R-:W4:Y:S04]  /*1ba00*/  LDL.LU R248, [R1+0x610] ;  /* 0x0006100001f87983 */ /* 0x001f280000300800 */
[----:B------:R-:W-:Y:S04]  /*1ba10*/  STL [R1+0x630], R249 ;  /* 0x000630f901007387 */ /* 0x000fe80000100800 */
[----:B------:R-:W4:Y:S04]  /*1ba20*/  LDL.LU R228, [R1+0xbf8] ;  /* 0x000bf80001e47983 */ /* 0x000f280000300800 */
[----:B------:R-:W4:Y:S04]  /*1ba30*/  LDL.LU R233, [R1+0xc1c] ;  /* 0x000c1c0001e97983 */ /* 0x000f280000300800 */
[----:B------:R-:W4:Y:S01]  /*1ba40*/  LDL.LU R231, [R1+0xbf0] ;  /* 0x000bf00001e77983 */ /* 0x000f220000300800 */
[----:B------:R-:W-:-:S05]  /*1ba50*/  IADD3.X R251, R251, UR5, RZ, P1, !PT ;  /* 0x00000005fbfb7c10 */ /* 0x000fca0008ffe4ff */
[----:B------:R0:W-:Y:S04]  /*1ba60*/  STL [R1+0x628], R251 ;  /* 0x000628fb01007387 */ /* 0x0001e80000100800 */
[----:B------:R-:W4:Y:S04]  /*1ba70*/  LDL.LU R234, [R1+0xc14] ;  /* 0x000c140001ea7983 */ /* 0x000f280000300800 */
[----:B------:R-:W4:Y:S04]  /*1ba80*/  LDL.LU R232, [R1+0xbe8] ;  /* 0x000be80001e87983 */ /* 0x000f280000300800 */
[----:B0-----:R-:W4:Y:S04]  /*1ba90*/  LDL.LU R251, [R1+0xc0c] ;  /* 0x000c0c0001fb7983 */ /* 0x001f280000300800 */
[----:B------:R-:W4:Y:S04]  /*1baa0*/  LDL.LU R237, [R1+0xbe0] ;  /* 0x000be00001ed7983 */ /* 0x000f280000300800 */
[----:B------:R-:W4:Y:S01]  /*1bab0*/  LDL.LU R249, [R1+0xc04] ;  /* 0x000c040001f97983 */ /* 0x000f220000300800 */
[----:B--2---:R-:W-:-:S05]  /*1bac0*/  IADD3 R239, P1, R239, UR6, RZ ;  /* 0x00000006efef7c10 */ /* 0x004fca000ff3e0ff */
[----:B------:R0:W-:Y:S01]  /*1bad0*/  STL [R1+0xc18], R239 ;  /* 0x000c18ef01007387 */ /* 0x0001e20000100800 */
[----:B---3--:R-:W-:-:S03]  /*1bae0*/  IADD3.X R252, R252, UR5, RZ, P2, !PT ;  /* 0x00000005fcfc7c10 */ /* 0x008fc600097fe4ff */
[----:B0-----:R-:W2:Y:S04]  /*1baf0*/  LDL.LU R239, [R1+0xbd8] ;  /* 0x000bd80001ef7983 */ /* 0x001ea80000300800 */
[----:B------:R-:W3:Y:S04]  /*1bb00*/  LDL.LU R235, [R1+0xbfc] ;  /* 0x000bfc0001eb7983 */ /* 0x000ee80000300800 */
[----:B------:R-:W3:Y:S04]  /*1bb10*/  LDL.LU R238, [R1+0xbd0] ;  /* 0x000bd00001ee7983 */ /* 0x000ee80000300800 */
[----:B------:R-:W-:Y:S04]  /*1bb20*/  STL [R1+0x620], R252 ;  /* 0x000620fc01007387 */ /* 0x000fe80000100800 */
[----:B------:R-:W3:Y:S01]  /*1bb30*/  LDL.LU R236, [R1+0xbf4] ;  /* 0x000bf40001ec7983 */ /* 0x000ee20000300800 */
[----:B------:R-:W-:-:S05]  /*1bb40*/  IADD3 R240, P2, R240, UR6, RZ ;  /* 0x00000006f0f07c10 */ /* 0x000fca000ff5e0ff */
[----:B------:R0:W-:Y:S04]  /*1bb50*/  STL [R1+0xc10], R240 ;  /* 0x000c10f001007387 */ /* 0x0001e80000100800 */
[----:B------:R-:W3:Y:S04]  /*1bb60*/  LDL.LU R245, [R1+0xbc8] ;  /* 0x000bc80001f57983 */ /* 0x000ee80000300800 */
[----:B------:R-:W3:Y:S04]  /*1bb70*/  LDL.LU R241, [R1+0xbec] ;  /* 0x000bec0001f17983 */ /* 0x000ee80000300800 */
[----:B0-----:R-:W3:Y:S04]  /*1bb80*/  LDL.LU R240, [R1+0xbc0] ;  /* 0x000bc00001f07983 */ /* 0x001ee80000300800 */
[----:B------:R-:W3:Y:S01]  /*1bb90*/  LDL.LU R246, [R1+0xbe4] ;  /* 0x000be40001f67983 */ /* 0x000ee20000300800 */
[----:B----4-:R-:W-:-:S05]  /*1bba0*/  IADD3.X R243, R243, UR5, RZ, P3, !PT ;  /* 0x00000005f3f37c10 */ /* 0x010fca0009ffe4ff */
[----:B------:R0:W-:Y:S04]  /*1bbb0*/  STL [R1+0x618], R243 ;  /* 0x000618f301007387 */ /* 0x0001e80000100800 */
[----:B0-----:R-:W4:Y:S01]  /*1bbc0*/  LDL.LU R243, [R1+0xbb8] ;  /* 0x000bb80001f37983 */ /* 0x001f220000300800 */
[----:B------:R-:W-:-:S05]  /*1bbd0*/  IADD3 R244, P3, R244, UR6, RZ ;  /* 0x00000006f4f47c10 */ /* 0x000fca000ff7e0ff */
[----:B------:R0:W-:Y:S01]  /*1bbe0*/  STL [R1+0xc08], R244 ;  /* 0x000c08f401007387 */ /* 0x0001e20000100800 */
[----:B------:R-:W-:-:S03]  /*1bbf0*/  IADD3.X R247, R247, UR5, RZ, P4, !PT ;  /* 0x00000005f7f77c10 */ /* 0x000fc6000a7fe4ff */
[----:B0-----:R-:W4:Y:S04]  /*1bc00*/  LDL.LU R244, [R1+0xbdc] ;  /* 0x000bdc0001f47983 */ /* 0x001f280000300800 */
[----:B------:R0:W-:Y:S01]  /*1bc10*/  STL [R1+0x614], R247 ;  /* 0x000614f701007387 */ /* 0x0001e20000100800 */
[----:B------:R-:W-:-:S03]  /*1bc20*/  IADD3 R250, P4, R250, UR6, RZ ;  /* 0x00000006fafa7c10 */ /* 0x000fc6000ff9e0ff */
[----:B0-----:R-:W4:Y:S04]  /*1bc30*/  LDL.LU R247, [R1+0xbb0] ;  /* 0x000bb00001f77983 */ /* 0x001f280000300800 */
[----:B------:R-:W4:Y:S04]  /*1bc40*/  LDL.LU R242, [R1+0xbd4] ;  /* 0x000bd40001f27983 */ /* 0x000f280000300800 */
[----:B------:R-:W4:Y:S04]  /*1bc50*/  LDL.LU R252, [R1+0xba8] ;  /* 0x000ba80001fc7983 */ /* 0x000f280000300800 */
[----:B------:R0:W-:Y:S01]  /*1bc60*/  STL [R1+0xc00], R250 ;  /* 0x000c00fa01007387 */ /* 0x0001e20000100800 */
[----:B------:R-:W-:-:S03]  /*1bc70*/  IADD3.X R248, R248, UR5, RZ, P5, !PT ;  /* 0x00000005f8f87c10 */ /* 0x000fc6000affe4ff */
[----:B0-----:R-:W4:Y:S01]  /*1bc80*/  LDL.LU R250, [R1+0xbcc] ;  /* 0x000bcc0001fa7983 */ /* 0x001f220000300800 */
[----:B------:R-:W-:Y:S02]  /*1bc90*/  IADD3 R228, P5, R228, UR6, RZ ;  /* 0x00000006e4e47c10 */ /* 0x000fe4000ffbe0ff */
[----:B------:R-:W-:Y:S01]  /*1bca0*/  IADD3.X R233, R233, UR5, RZ, P6, !PT ;  /* 0x00000005e9e97c10 */ /* 0x000fe2000b7fe4ff */
[----:B------:R0:W-:Y:S01]  /*1bcb0*/  STL [R1+0x610], R248 ;  /* 0x000610f801007387 */ /* 0x0001e20000100800 */
[----:B------:R-:W-:-:S03]  /*1bcc0*/  IADD3 R231, P6, R231, UR6, RZ ;  /* 0x00000006e7e77c10 */ /* 0x000fc6000ffde0ff */
[----:B0-----:R-:W4:Y:S04]  /*1bcd0*/  LDL.LU R248, [R1+0xba0] ;  /* 0x000ba00001f87983 */ /* 0x001f280000300800 */
[----:B------:R-:W-:Y:S04]  /*1bce0*/  STL [R1+0xbf8], R228 ;  /* 0x000bf8e401007387 */ /* 0x000fe80000100800 */
[----:B------:R-:W-:Y:S04]  /*1bcf0*/  STL [R1+0xc1c], R233 ;  /* 0x000c1ce901007387 */ /* 0x000fe80000100800 */
[----:B------:R-:W-:Y:S01]  /*1bd00*/  STL [R1+0xbf0], R231 ;  /* 0x000bf0e701007387 */ /* 0x000fe20000100800 */
[----:B------:R-:W-:-:S02]  /*1bd10*/  IADD3.X R234, R234, UR5, RZ, P1, !PT ;  /* 0x00000005eaea7c10 */ /* 0x000fc40008ffe4ff */
[----:B------:R-:W-:Y:S02]  /*1bd20*/  IADD3 R232, P1, R232, UR6, RZ ;  /* 0x00000006e8e87c10 */ /* 0x000fe4000ff3e0ff */
[----:B------:R-:W-:Y:S02]  /*1bd30*/  IADD3.X R251, R251, UR5, RZ, P2, !PT ;  /* 0x00000005fbfb7c10 */ /* 0x000fe400097fe4ff */
[----:B------:R-:W-:Y:S02]  /*1bd40*/  IADD3 R237, P2, R237, UR6, RZ ;  /* 0x00000006eded7c10 */ /* 0x000fe4000ff5e0ff */
[----:B------:R-:W-:Y:S01]  /*1bd50*/  IADD3.X R249, R249, UR5, RZ, P3, !PT ;  /* 0x00000005f9f97c10 */ /* 0x000fe20009ffe4ff */
[----:B------:R0:W-:Y:S04]  /*1bd60*/  STL [R1+0xc0c], R251 ;  /* 0x000c0cfb01007387 */ /* 0x0001e80000100800 */
[----:B------:R-:W-:Y:S04]  /*1bd70*/  STL [R1+0xc14], R234 ;  /* 0x000c14ea01007387 */ /* 0x000fe80000100800 */
[----:B0-----:R-:W4:Y:S04]  /*1bd80*/  LDL.LU R251, [R1+0xbc4] ;  /* 0x000bc40001fb7983 */ /* 0x001f280000300800 */
[----:B------:R-:W-:Y:S04]  /*1bd90*/  STL [R1+0xbe8], R232 ;  /* 0x000be8e801007387 */ /* 0x000fe80000100800 */
[----:B------:R0:W-:Y:S04]  /*1bda0*/  STL [R1+0xc04], R249 ;  /* 0x000c04f901007387 */ /* 0x0001e80000100800 */
[----:B------:R-:W-:Y:S04]  /*1bdb0*/  STL [R1+0xbe0], R237 ;  /* 0x000be0ed01007387 */ /* 0x000fe80000100800 */
[----:B0-----:R-:W4:Y:S01]  /*1bdc0*/  LDL.LU R249, [R1+0xb98] ;  /* 0x000b980001f97983 */ /* 0x001f220000300800 */
[----:B--2---:R-:W-:-:S02]  /*1bdd0*/  IADD3 R239, P3, R239, UR6, RZ ;  /* 0x00000006efef7c10 */ /* 0x004fc4000ff7e0ff */
[----:B---3--:R-:W-:Y:S02]  /*1bde0*/  IADD3.X R235, R235, UR5, RZ, P4, !PT ;  /* 0x00000005ebeb7c10 */ /* 0x008fe4000a7fe4ff */
[----:B------:R-:W-:Y:S01]  /*1bdf0*/  IADD3 R238, P4, R238, UR6, RZ ;  /* 0x00000006eeee7c10 */ /* 0x000fe2000ff9e0ff */
[----:B------:R0:W-:Y:S01]  /*1be00*/  STL [R1+0xbd8], R239 ;  /* 0x000bd8ef01007387 */ /* 0x0001e20000100800 */
[----:B------:R-:W-:-:S03]  /*1be10*/  IADD3.X R236, R236, UR5, RZ, P5, !PT ;  /* 0x00000005ecec7c10 */ /* 0x000fc6000affe4ff */
[----:B0-----:R-:W2:Y:S01]  /*1be20*/  LDL.LU R239, [R1+0xbbc] ;  /* 0x000bbc0001ef7983 */ /* 0x001ea20000300800 */
[----:B------:R-:W-:Y:S02]  /*1be30*/  IADD3.X R241, R241, UR5, RZ, P6, !PT ;  /* 0x00000005f1f17c10 */ /* 0x000fe4000b7fe4ff */
[----:B------:R-:W-:Y:S01]  /*1be40*/  IADD3 R245, P5, R245, UR6, RZ ;  /* 0x00000006f5f57c10 */ /* 0x000fe2000ffbe0ff */
[----:B------:R-:W-:Y:S04]  /*1be50*/  STL [R1+0xbfc], R235 ;  /* 0x000bfceb01007387 */ /* 0x000fe80000100800 */
[----:B------:R-:W-:Y:S04]  /*1be60*/  STL [R1+0xbd0], R238 ;  /* 0x000bd0ee01007387 */ /* 0x000fe80000100800 */
[----:B------:R-:W-:Y:S01]  /*1be70*/  STL [R1+0xbf4], R236 ;  /* 0x000bf4ec01007387 */ /* 0x000fe20000100800 */
[----:B------:R-:W-:-:S05]  /*1be80*/  IADD3 R240, P6, R240, UR6, RZ ;  /* 0x00000006f0f07c10 */ /* 0x000fca000ffde0ff */
[----:B------:R0:W-:Y:S04]  /*1be90*/  STL [R1+0xbc0], R240 ;  /* 0x000bc0f001007387 */ /* 0x0001e80000100800 */
[----:B------:R-:W-:Y:S04]  /*1bea0*/  STL [R1+0xbc8], R245 ;  /* 0x000bc8f501007387 */ /* 0x000fe80000100800 */
[----:B0-----:R-:W3:Y:S01]  /*1beb0*/  LDL.LU R240, [R1+0xb90] ;  /* 0x000b900001f07983 */ /* 0x001ee20000300800 */
[----:B------:R-:W-:-:S03]  /*1bec0*/  IADD3.X R246, R246, UR5, RZ, P1, !PT ;  /* 0x00000005f6f67c10 */ /* 0x000fc60008ffe4ff */
[----:B------:R-:W-:Y:S01]  /*1bed0*/  STL [R1+0xbec], R241 ;  /* 0x000becf101007387 */ /* 0x000fe20000100800 */
[----:B----4-:R-:W-:-:S05]  /*1bee0*/  IADD3 R243, P1, R243, UR6, RZ ;  /* 0x00000006f3f37c10 */ /* 0x010fca000ff3e0ff */
[----:B------:R0:W-:Y:S04]  /*1bef0*/  STL [R1+0xbb8], R243 ;  /* 0x000bb8f301007387 */ /* 0x0001e80000100800 */
[----:B0-----:R-:W4:Y:S04]  /*1bf00*/  LDL.LU R243, [R1+0xbb4] ;  /* 0x000bb40001f37983 */ /* 0x001f280000300800 */
[----:B------:R-:W-:Y:S01]  /*1bf10*/  STL [R1+0xbe4], R246 ;  /* 0x000be4f601007387 */ /* 0x000fe20000100800 */
[----:B------:R-:W-:-:S05]  /*1bf20*/  IADD3.X R244, R244, UR5, RZ, P2, !PT ;  /* 0x00000005f4f47c10 */ /* 0x000fca00097fe4ff */
[----:B------:R0:W-:Y:S01]  /*1bf30*/  STL [R1+0xbdc], R244 ;  /* 0x000bdcf401007387 */ /* 0x0001e20000100800 */
[----:B------:R-:W-:-:S03]  /*1bf40*/  IADD3 R247, P2, R247, UR6, RZ ;  /* 0x00000006f7f77c10 */ /* 0x000fc6000ff5e0ff */
[----:B0-----:R-:W4:Y:S01]  /*1bf50*/  LDL.LU R244, [R1+0xb88] ;  /* 0x000b880001f47983 */ /* 0x001f220000300800 */
        /* <DEDUP_REMOVED lines=15> */
[----:B------:R-:W4:Y:S04]  /*1c050*/  LDL.LU R232, [R1+0xb94] ;  /* 0x000b940001e87983 */ /* 0x000f280000300800 */
[----:B0-----:R-:W4:Y:S04]  /*1c060*/  LDL.LU R248, [R1+0xb68] ;  /* 0x000b680001f87983 */ /* 0x001f280000300800 */
[----:B------:R-:W4:Y:S04]  /*1c070*/  LDL.LU R237, [R1+0xb8c] ;  /* 0x000b8c0001ed7983 */ /* 0x000f280000300800 */
[----:B------:R-:W4:Y:S01]  /*1c080*/  LDL.LU R252, [R1+0xb60] ;  /* 0x000b600001fc7983 */ /* 0x000f220000300800 */
[----:B------:R-:W-:-:S05]  /*1c090*/  IADD3.X R251, R251, UR5, RZ, P5, !PT ;  /* 0x00000005fbfb7c10 */ /* 0x000fca000affe4ff */
[----:B------:R0:W-:Y:S01]  /*1c0a0*/  STL [R1+0xbc4], R251 ;  /* 0x000bc4fb01007387 */ /* 0x0001e20000100800 */
[----:B------:R-:W-:-:S03]  /*1c0b0*/  IADD3 R249, P5, R249, UR6, RZ ;  /* 0x00000006f9f97c10 */ /* 0x000fc6000ffbe0ff */
[----:B0-----:R-:W4:Y:S04]  /*1c0c0*/  LDL.LU R251, [R1+0xb84] ;  /* 0x000b840001fb7983 */ /* 0x001f280000300800 */
[----:B------:R-:W4:Y:S04]  /*1c0d0*/  LDL.LU R235, [R1+0xb58] ;  /* 0x000b580001eb7983 */ /* 0x000f280000300800 */
[----:B------:R-:W4:Y:S04]  /*1c0e0*/  LDL.LU R238, [R1+0xb7c] ;  /* 0x000b7c0001ee7983 */ /* 0x000f280000300800 */
[----:B------:R-:W-:Y:S04]  /*1c0f0*/  STL [R1+0xb98], R249 ;  /* 0x000b98f901007387 */ /* 0x000fe80000100800 */
[----:B------:R-:W4:Y:S01]  /*1c100*/  LDL.LU R236, [R1+0xb50] ;  /* 0x000b500001ec7983 */ /* 0x000f220000300800 */
[----:B--2---:R-:W-:-:S05]  /*1c110*/  IADD3.X R239, R239, UR5, RZ, P6, !PT ;  /* 0x00000005efef7c10 */ /* 0x004fca000b7fe4ff */
[----:B------:R0:W-:Y:S04]  /*1c120*/  STL [R1+0xbbc], R239 ;  /* 0x000bbcef01007387 */ /* 0x0001e80000100800 */
[----:B------:R-:W2:Y:S04]  /*1c130*/  LDL.LU R245, [R1+0xb74] ;  /* 0x000b740001f57983 */ /* 0x000ea80000300800 */
[----:B------:R-:W2:Y:S04]  /*1c140*/  LDL.LU R241, [R1+0xb48] ;  /* 0x000b480001f17983 */ /* 0x000ea80000300800 */
[----:B0-----:R-:W2:Y:S04]  /*1c150*/  LDL.LU R239, [R1+0xb6c] ;  /* 0x000b6c0001ef7983 */ /* 0x001ea80000300800 */
[----:B------:R-:W2:Y:S01]  /*1c160*/  LDL.LU R246, [R1+0xb40] ;  /* 0x000b400001f67983 */ /* 0x000ea20000300800 */
[----:B---3--:R-:W-:-:S05]  /*1c170*/  IADD3 R240, P6, R240, UR6, RZ ;  /* 0x00000006f0f07c10 */ /* 0x008fca000ffde0ff */
[----:B------:R0:W-:Y:S04]  /*1c180*/  STL [R1+0xb90], R240 ;  /* 0x000b90f001007387 */ /* 0x0001e80000100800 */
[----:B0-----:R-:W3:Y:S01]  /*1c190*/  LDL.LU R240, [R1+0xb64] ;  /* 0x000b640001f07983 */ /* 0x001ee20000300800 */
[----:B----4-:R-:W-:-:S05]  /*1c1a0*/  IADD3.X R243, R243, UR5, RZ, P1, !PT ;  /* 0x00000005f3f37c10 */ /* 0x010fca0008ffe4ff */
[----:B------:R0:W-:Y:S04]  /*1c1b0*/  STL [R1+0xbb4], R243 ;  /* 0x000bb4f301007387 */ /* 0x0001e80000100800 */
[----:B0-----:R-:W4:Y:S01]  /*1c1c0*/  LDL.LU R243, [R1+0xb38] ;  /* 0x000b380001f37983 */ /* 0x001f220000300800 */
[----:B------:R-:W-:-:S05]  /*1c1d0*/  IADD3 R244, P1, R244, UR6, RZ ;  /* 0x00000006f4f47c10 */ /* 0x000fca000ff3e0ff */
[----:B------:R0:W-:Y:S01]  /*1c1e0*/  STL [R1+0xb88], R244 ;  /* 0x000b88f401007387 */ /* 0x0001e20000100800 */
[----:B------:R-:W-:-:S03]  /*1c1f0*/  IADD3.X R247, R247, UR5, RZ, P2, !PT ;  /* 0x00000005f7f77c10 */ /* 0x000fc600097fe4ff */
[----:B0-----:R-:W4:Y:S04]  /*1c200*/  LDL.LU R244, [R1+0xb5c] ;  /* 0x000b5c0001f47983 */ /* 0x001f280000300800 */
[----:B------:R-:W4:Y:S04]  /*1c210*/  LDL.LU R242, [R1+0xb30] ;  /* 0x000b300001f27983 */ /* 0x000f280000300800 */
[----:B------:R-:W4:Y:S04]  /*1c220*/  LDL.LU R249, [R1+0xb54] ;  /* 0x000b540001f97983 */ /* 0x000f280000300800 */
[----:B------:R0:W-:Y:S01]  /*1c230*/  STL [R1+0xbac], R247 ;  /* 0x000bacf701007387 */ /* 0x0001e20000100800 */
[----:B------:R-:W-:-:S03]  /*1c240*/  IADD3 R250, P2, R250, UR6, RZ ;  /* 0x00000006fafa7c10 */ /* 0x000fc6000ff5e0ff */
[----:B0-----:R-:W4:Y:S01]  /*1c250*/  LDL.LU R247, [R1+0xb28] ;  /* 0x000b280001f77983 */ /* 0x001f220000300800 */
[----:B------:R-:W-:Y:S02]  /*1c260*/  IADD3.X R228, R228, UR5, RZ, P3, !PT ;  /* 0x00000005e4e47c10 */ /* 0x000fe40009ffe4ff */
[----:B------:R-:W-:Y:S02]  /*1c270*/  IADD3 R233, P3, R233, UR6, RZ ;  /* 0x00000006e9e97c10 */ /* 0x000fe4000ff7e0ff */
[----:B------:R-:W-:Y:S01]  /*1c280*/  IADD3.X R231, R231, UR5, RZ, P4, !PT ;  /* 0x00000005e7e77c10 */ /* 0x000fe2000a7fe4ff */
[----:B------:R0:W-:Y:S01]  /*1c290*/  STL [R1+0xb80], R250 ;  /* 0x000b80fa01007387 */ /* 0x0001e20000100800 */
        /* <DEDUP_REMOVED lines=10> */
[----:B------:R-:W-:Y:S04]  /*1c340*/  STL [R1+0xb70], R234 ;  /* 0x000b70ea01007387 */ /* 0x000fe80000100800 */
[----:B0-----:R-:W4:Y:S04]  /*1c350*/  LDL.LU R248, [R1+0xb20] ;  /* 0x000b200001f87983 */ /* 0x001f280000300800 */
[----:B------:R-:W-:Y:S04]  /*1c360*/  STL [R1+0xb94], R232 ;  /* 0x000b94e801007387 */ /* 0x000fe80000100800 */
[----:B------:R0:W-:Y:S04]  /*1c370*/  STL [R1+0xb60], R252 ;  /* 0x000b60fc01007387 */ /* 0x0001e80000100800 */
[----:B------:R-:W-:Y:S04]  /*1c380*/  STL [R1+0xb8c], R237 ;  /* 0x000b8ced01007387 */ /* 0x000fe80000100800 */
[----:B0-----:R-:W4:Y:S01]  /*1c390*/  LDL.LU R252, [R1+0xb44] ;  /* 0x000b440001fc7983 */ /* 0x001f220000300800 */
[----:B------:R-:W-:-:S02]  /*1c3a0*/  IADD3.X R251, R251, UR5, RZ, P1, !PT ;  /* 0x00000005fbfb7c10 */ /* 0x000fc40008ffe4ff */
[----:B------:R-:W-:Y:S02]  /*1c3b0*/  IADD3 R235, P1, R235, UR6, RZ ;  /* 0x00000006ebeb7c10 */ /* 0x000fe4000ff3e0ff */
[----:B------:R-:W-:Y:S02]  /*1c3c0*/  IADD3.X R238, R238, UR5, RZ, P2, !PT ;  /* 0x00000005eeee7c10 */ /* 0x000fe400097fe4ff */
[----:B------:R-:W-:Y:S01]  /*1c3d0*/  IADD3 R236, P2, R236, UR6, RZ ;  /* 0x00000006ecec7c10 */ /* 0x000fe2000ff5e0ff */
[----:B------:R0:W-:Y:S04]  /*1c3e0*/  STL [R1+0xb84], R251 ;  /* 0x000b84fb01007387 */ /* 0x0001e80000100800 */
[----:B0-----:R-:W4:Y:S04]  /*1c3f0*/  LDL.LU R251, [R1+0xb18] ;  /* 0x000b180001fb7983 */ /* 0x001f280000300800 */
[----:B------:R-:W-:Y:S04]  /*1c400*/  STL [R1+0xb58], R235 ;  /* 0x000b58eb01007387 */ /* 0x000fe80000100800 */
[----:B------:R-:W-:Y:S04]  /*1c410*/  STL [R1+0xb7c], R238 ;  /* 0x000b7cee01007387 */ /* 0x000fe80000100800 */
[----:B------:R-:W-:Y:S01]  /*1c420*/  STL [R1+0xb50], R236 ;  /* 0x000b50ec01007387 */ /* 0x000fe20000100800 */
[----:B--2---:R-:W-:-:S02]  /*1c430*/  IADD3.X R245, R245, UR5, RZ, P3, !PT ;  /* 0x00000005f5f57c10 */ /* 0x004fc40009ffe4ff */
[----:B------:R-:W-:Y:S02]  /*1c440*/  IADD3 R241, P3, R241, UR6, RZ ;  /* 0x00000006f1f17c10 */ /* 0x000fe4000ff7e0ff */
[----:B------:R-:W-:-:S05]  /*1c450*/  IADD3.X R239, R239, UR5, RZ, P4, !PT ;  /* 0x00000005efef7c10 */ /* 0x000fca000a7fe4ff */
[----:B------:R0:W-:Y:S04]  /*1c460*/  STL [R1+0xb6c], R239 ;  /* 0x000b6cef01007387 */ /* 0x0001e80000100800 */
[----:B------:R-:W-:Y:S04]  /*1c470*/  STL [R1+0xb74], R245 ;  /* 0x000b74f501007387 */ /* 0x000fe80000100800 */
[----:B0-----:R-:W2:Y:S04]  /*1c480*/  LDL.LU R239, [R1+0xb3c] ;  /* 0x000b3c0001ef7983 */ /* 0x001ea80000300800 */
[----:B------:R-:W-:Y:S01]  /*1c490*/  STL [R1+0xb48], R241 ;  /* 0x000b48f101007387 */ /* 0x000fe20000100800 */
[----:B---3--:R-:W-:-:S05]  /*1c4a0*/  IADD3.X R240, R240, UR5, RZ, P5, !PT ;  /* 0x00000005f0f07c10 */ /* 0x008fca000affe4ff */
[----:B------:R0:W-:Y:S04]  /*1c4b0*/  STL [R1+0xb64], R240 ;  /* 0x000b64f001007387 */ /* 0x0001e80000100800 */
[----:B0-----:R-:W3:Y:S01]  /*1c4c0*/  LDL.LU R240, [R1+0xb10] ;  /* 0x000b100001f07983 */ /* 0x001ee20000300800 */
[----:B------:R-:W-:-:S05]  /*1c4d0*/  IADD3 R246, P4, R246, UR6, RZ ;  /* 0x00000006f6f67c10 */ /* 0x000fca000ff9e0ff */
[----:B------:R-:W-:Y:S01]  /*1c4e0*/  STL [R1+0xb40], R246 ;  /* 0x000b40f601007387 */ /* 0x000fe20000100800 */
[----:B----4-:R-:W-:-:S05]  /*1c4f0*/  IADD3 R243, P5, R243, UR6, RZ ;  /* 0x00000006f3f37c10 */ /* 0x010fca000ffbe0ff */
[----:B------:R0:W-:Y:S04]  /*1c500*/  STL [R1+0xb38], R243 ;  /* 0x000b38f301007387 */ /* 0x0001e80000100800 */
[----:B0-----:R-:W4:Y:S01]  /*1c510*/  LDL.LU R243, [R1+0xb34] ;  /* 0x000b340001f37983 */ /* 0x001f220000300800 */
[----:B------:R-:W-:Y:S02]  /*1c520*/  IADD3.X R244, R244, UR5, RZ, P6, !PT ;  /* 0x00000005f4f47c10 */ /* 0x000fe4000b7fe4ff */
[----:B------:R-:W-:Y:S02]  /*1c530*/  IADD3.X R249, R249, UR5, RZ, P1, !PT ;  /* 0x00000005f9f97c10 */ /* 0x000fe40008ffe4ff */
[----:B------:R-:W-:Y:S01]  /*1c540*/  IADD3 R242, P6, R242, UR6, RZ ;  /* 0x00000006f2f27c10 */ /* 0x000fe2000ffde0ff */
[----:B------:R0:W-:Y:S01]  /*1c550*/  STL [R1+0xb5c], R244 ;  /* 0x000b5cf401007387 */ /* 0x0001e20000100800 */
[----:B------:R-:W-:-:S03]  /*1c560*/  IADD3 R247, P1, R247, UR6, RZ ;  /* 0x00000006f7f77c10 */ /* 0x000fc6000ff3e0ff */
[----:B0-----:R-:W4:Y:S04]  /*1c570*/  LDL.LU R244, [R1+0xb08] ;  /* 0x000b080001f47983 */ /* 0x001f280000300800 */
[----:B------:R0:W-:Y:S04]  /*1c580*/  STL [R1+0xb28], R247 ;  /* 0x000b28f701007387 */ /* 0x0001e80000100800 */
[----:B------:R-:W-:Y:S04]  /*1c590*/  STL [R1+0xb30], R242 ;  /* 0x000b30f201007387 */ /* 0x000fe80000100800 */
[----:B0-----:R-:W4:Y:S01]  /*1c5a0*/  LDL.LU R247, [R1+0xb2c] ;  /* 0x000b2c0001f77983 */ /* 0x001f220000300800 */
[----:B------:R-:W-:-:S03]  /*1c5b0*/  IADD3.X R250, R250, UR5, RZ, P2, !PT ;  /* 0x00000005fafa7c10 */ /* 0x000fc600097fe4ff */
[----:B------:R0:W-:Y:S04]  /*1c5c0*/  STL [R1+0xb54], R249 ;  /* 0x000b54f901007387 */ /* 0x0001e80000100800 */
[----:B------:R-:W4:Y:S04]  /*1c5d0*/  LDL.LU R233, [R1+0xb00] ;  /* 0x000b000001e97983 */ /* 0x000f280000300800 */
[----:B------:R-:W4:Y:S04]  /*1c5e0*/  LDL.LU R231, [R1+0xb24] ;  /* 0x000b240001e77983 */ /* 0x000f280000300800 */
[----:B------:R-:W4:Y:S04]  /*1c5f0*/  LDL.LU R234, [R1+0xaf8] ;  /* 0x000af80001ea7983 */ /* 0x000f280000300800 */
[----:B------:R1:W-:Y:S04]  /*1c600*/  STL [R1+0xb4c], R250 ;  /* 0x000b4cfa01007387 */ /* 0x0003e80000100800 */
[----:B0-----:R-:W4:Y:S01]  /*1c610*/  LDL.LU R249, [R1+0xb1c] ;  /* 0x000b1c0001f97983 */ /* 0x001f220000300800 */
[----:B------:R-:W-:-:S03]  /*1c620*/  IADD3 R248, P2, R248, UR6, RZ ;  /* 0x00000006f8f87c10 */ /* 0x000fc6000ff5e0ff */
[----:B-1----:R-:W4:Y:S04]  /*1c630*/  LDL.LU R250, [R1+0xaf0] ;  /* 0x000af00001fa7983 */ /* 0x002f280000300800 */
        /* <DEDUP_REMOVED lines=16> */
[----:B------:R0:W-:Y:S04]  /*1c740*/  STL [R1+0xb3c], R239 ;  /* 0x000b3cef01007387 */ /* 0x0001e80000100800 */
[----:B0-----:R-:W2:Y:S01]  /*1c750*/  LDL.LU R239, [R1+0xaec] ;  /* 0x000aec0001ef7983 */ /* 0x001ea20000300800 */
[----:B---3--:R-:W-:-:S05]  /*1c760*/  IADD3 R240, P4, R240, UR6, RZ ;  /* 0x00000006f0f07c10 */ /* 0x008fca000ff9e0ff */
[----:B------:R0:W-:Y:S04]  /*1c770*/  STL [R1+0xb10], R240 ;  /* 0x000b10f001007387 */ /* 0x0001e80000100800 */
[----:B0-----:R-:W3:Y:S01]  /*1c780*/  LDL.LU R240, [R1+0xac0] ;  /* 0x000ac00001f07983 */ /* 0x001ee20000300800 */
[----:B----4-:R-:W-:-:S05]  /*1c790*/  IADD3.X R243, R243, UR5, RZ, P5, !PT ;  /* 0x00000005f3f37c10 */ /* 0x010fca000affe4ff */
[----:B------:R0:W-:Y:S04]  /*1c7a0*/  STL [R1+0xb34], R243 ;  /* 0x000b34f301007387 */ /* 0x0001e80000100800 */
[----:B0-----:R-:W4:Y:S04]  /*1c7b0*/  LDL.LU R243, [R1+0xae4] ;  /* 0x000ae40001f37983 */ /* 0x001f280000300800 */
[----:B------:R-:W4:Y:S04]  /*1c7c0*/  LDL.LU R246, [R1+0xab8] ;  /* 0x000ab80001f67983 */ /* 0x000f280000300800 */
[----:B------:R-:W4:Y:S01]  /*1c7d0*/  LDL.LU R252, [R1+0xadc] ;  /* 0x000adc0001fc7983 */ /* 0x000f220000300800 */
[----:B------:R-:W-:-:S05]  /*1c7e0*/  IADD3 R244, P5, R244, UR6, RZ ;  /* 0x00000006f4f47c10 */ /* 0x000fca000ffbe0ff */
[----:B------:R0:W-:Y:S01]  /*1c7f0*/  STL [R1+0xb08], R244 ;  /* 0x000b08f401007387 */ /* 0x0001e20000100800 */
[----:B------:R-:W-:-:S03]  /*1c800*/  IADD3.X R247, R247, UR5, RZ, P6, !PT ;  /* 0x00000005f7f77c10 */ /* 0x000fc6000b7fe4ff */
[----:B0-----:R-:W4:Y:S01]  /*1c810*/  LDL.LU R244, [R1+0xab0] ;  /* 0x000ab00001f47983 */ /* 0x001f220000300800 */
[----:B------:R-:W-:Y:S02]  /*1c820*/  IADD3 R233, P6, R233, UR6, RZ ;  /* 0x00000006e9e97c10 */ /* 0x000fe4000ffde0ff */
[----:B------:R-:W-:Y:S01]  /*1c830*/  IADD3.X R231, R231, UR5, RZ, P1, !PT ;  /* 0x00000005e7e77c10 */ /* 0x000fe20008ffe4ff */
[----:B------:R0:W-:Y:S01]  /*1c840*/  STL [R1+0xb2c], R247 ;  /* 0x000b2cf701007387 */ /* 0x0001e20000100800 */
[----:B------:R-:W-:Y:S02]  /*1c850*/  IADD3 R234, P1, R234, UR6, RZ ;  /* 0x00000006eaea7c10 */ /* 0x000fe4000ff3e0ff */
[----:B------:R-:W-:Y:S01]  /*1c860*/  IADD3.X R249, R249, UR5, RZ, P2, !PT ;  /* 0x00000005f9f97c10 */ /* 0x000fe200097fe4ff */
[----:B0-----:R-:W4:Y:S04]  /*1c870*/  LDL.LU R247, [R1+0xad4] ;  /* 0x000ad40001f77983 */ /* 0x001f280000300800 */
[----:B------:R-:W-:Y:S01]  /*1c880*/  STL [R1+0xb00], R233 ;  /* 0x000b00e901007387 */ /* 0x000fe20000100800 */
[----:B------:R-:W-:-:S03]  /*1c890*/  IADD3 R250, P2, R250, UR6, RZ ;  /* 0x00000006fafa7c10 */ /* 0x000fc6000ff5e0ff */
[----:B------:R-:W-:Y:S04]  /*1c8a0*/  STL [R1+0xb24], R231 ;  /* 0x000b24e701007387 */ /* 0x000fe80000100800 */
[----:B------:R0:W-:Y:S01]  /*1c8b0*/  STL [R1+0xb1c], R249 ;  /* 0x000b1cf901007387 */ /* 0x0001e20000100800 */
[----:B------:R-:W-:-:S03]  /*1c8c0*/  IADD3.X R232, R232, UR5, RZ, P3, !PT ;  /* 0x00000005e8e87c10 */ /* 0x000fc60009ffe4ff */
[----:B------:R-:W-:Y:S01]  /*1c8d0*/  STL [R1+0xaf8], R234 ;  /* 0x000af8ea01007387 */ /* 0x000fe20000100800 */
[----:B------:R-:W-:-:S03]  /*1c8e0*/  IADD3 R242, P3, R242, UR6, RZ ;  /* 0x00000006f2f27c10 */ /* 0x000fc6000ff7e0ff */
[----:B0-----:R-:W4:Y:S04]  /*1c8f0*/  LDL.LU R249, [R1+0xaa8] ;  /* 0x000aa80001f97983 */ /* 0x001f280000300800 */
[----:B------:R0:W-:Y:S01]  /*1c900*/  STL [R1+0xaf0], R250 ;  /* 0x000af0fa01007387 */ /* 0x0001e20000100800 */
[----:B------:R-:W-:Y:S02]  /*1c910*/  IADD3.X R248, R248, UR5, RZ, P4, !PT ;  /* 0x00000005f8f87c10 */ /* 0x000fe4000a7fe4ff */
[----:B------:R-:W-:Y:S02]  /*1c920*/  IADD3 R237, P4, R237, UR6, RZ ;  /* 0x00000006eded7c10 */ /* 0x000fe4000ff9e0ff */
[----:B------:R-:W-:Y:S02]  /*1c930*/  IADD3.X R235, R235, UR5, RZ, P5, !PT ;  /* 0x00000005ebeb7c10 */ /* 0x000fe4000affe4ff */
[----:B------:R-:W-:Y:S01]  /*1c940*/  IADD3 R238, P5, R238, UR6, RZ ;  /* 0x00000006eeee7c10 */ /* 0x000fe2000ffbe0ff */
[----:B0-----:R-:W4:Y:S04]  /*1c950*/  LDL.LU R250, [R1+0xacc] ;  /* 0x000acc0001fa7983 */ /* 0x001f280000300800 */
[----:B------:R0:W-:Y:S04]  /*1c960*/  STL [R1+0xae8], R242 ;  /* 0x000ae8f201007387 */ /* 0x0001e80000100800 */
[----:B------:R-:W-:Y:S04]  /*1c970*/  STL [R1+0xb14], R232 ;  /* 0x000b14e801007387 */ /* 0x000fe80000100800 */
[----:B0-----:R-:W4:Y:S04]  /*1c980*/  LDL.LU R242, [R1+0xaa0] ;  /* 0x000aa00001f27983 */ /* 0x001f280000300800 */
[----:B------:R0:W-:Y:S04]  /*1c990*/  STL [R1+0xb0c], R248 ;  /* 0x000b0cf801007387 */ /* 0x0001e80000100800 */
[----:B0-----:R-:W4:Y:S04]  /*1c9a0*/  LDL.LU R248, [R1+0xac4] ;  /* 0x000ac40001f87983 */ /* 0x001f280000300800 */
[----:B------:R-:W-:Y:S04]  /*1c9b0*/  STL [R1+0xae0], R237 ;  /* 0x000ae0ed01007387 */ /* 0x000fe80000100800 */
[----:B------:R-:W-:Y:S04]  /*1c9c0*/  STL [R1+0xb04], R235 ;  /* 0x000b04eb01007387 */ /* 0x000fe80000100800 */
[----:B------:R-:W-:Y:S01]  /*1c9d0*/  STL [R1+0xad8], R238 ;  /* 0x000ad8ee01007387 */ /* 0x000fe20000100800 */
[----:B------:R-:W-:-:S02]  /*1c9e0*/  IADD3.X R236, R236, UR5, RZ, P6, !PT ;  /* 0x00000005ecec7c10 */ /* 0x000fc4000b7fe4ff */
[----:B------:R-:W-:Y:S02]  /*1c9f0*/  IADD3 R245, P6, R245, UR6, RZ ;  /* 0x00000006f5f57c10 */ /* 0x000fe4000ffde0ff */
[----:B------:R-:W-:-:S05]  /*1ca00*/  IADD3.X R251, R251, UR5, RZ, P1, !PT ;  /* 0x00000005fbfb7c10 */ /* 0x000fca0008ffe4ff */
[----:B------:R0:W-:Y:S04]  /*1ca10*/  STL [R1+0xaf4], R251 ;  /* 0x000af4fb01007387 */ /* 0x0001e80000100800 */
[----:B------:R-:W-:Y:S01]  /*1ca20*/  STL [R1+0xafc], R236 ;  /* 0x000afcec01007387 */ /* 0x000fe20000100800 */
[----:B------:R-:W-:-:S03]  /*1ca30*/  IADD3 R241, P1, R241, UR6, RZ ;  /* 0x00000006f1f17c10 */ /* 0x000fc6000ff3e0ff */
[----:B0-----:R-:W4:Y:S04]  /*1ca40*/  LDL.LU R251, [R1+0xa98] ;  /* 0x000a980001fb7983 */ /* 0x001f280000300800 */
[----:B------:R-:W-:Y:S01]  /*1ca50*/  STL [R1+0xad0], R245 ;  /* 0x000ad0f501007387 */ /* 0x000fe20000100800 */
[----:B--2---:R-:W-:-:S05]  /*1ca60*/  IADD3.X R239, R239, UR5, RZ, P2, !PT ;  /* 0x00000005efef7c10 */ /* 0x004fca00097fe4ff */
[----:B------:R0:W-:Y:S04]  /*1ca70*/  STL [R1+0xaec], R239 ;  /* 0x000aecef01007387 */ /* 0x0001e80000100800 */
[----:B0-----:R-:W2:Y:S04]  /*1ca80*/  LDL.LU R239, [R1+0xabc] ;  /* 0x000abc0001ef7983 */ /* 0x001ea80000300800 */
[----:B------:R-:W-:Y:S01]  /*1ca90*/  STL [R1+0xac8], R241 ;  /* 0x000ac8f101007387 */ /* 0x000fe20000100800 */
[----:B---3--:R-:W-:-:S05]  /*1caa0*/  IADD3 R240, P2, R240, UR6, RZ ;  /* 0x00000006f0f07c10 */ /* 0x008fca000ff5e0ff */
[----:B------:R0:W-:Y:S04]  /*1cab0*/  STL [R1+0xac0], R240 ;  /* 0x000ac0f001007387 */ /* 0x0001e80000100800 */
[----:B0-----:R-:W3:Y:S01]  /*1cac0*/  LDL.LU R240, [R1+0xa90] ;  /* 0x000a900001f07983 */ /* 0x001ee20000300800 */
[----:B----4-:R-:W-:Y:S02]  /*1cad0*/  IADD3.X R243, R243, UR5, RZ, P3, !PT ;  /* 0x00000005f3f37c10 */ /* 0x010fe40009ffe4ff */
[----:B------:R-:W-:Y:S02]  /*1cae0*/  IADD3.X R252, R252, UR5, RZ, P4, !PT ;  /* 0x00000005fcfc7c10 */ /* 0x000fe4000a7fe4ff */
[----:B------:R-:W-:Y:S01]  /*1caf0*/  IADD3 R246, P3, R246, UR6, RZ ;  /* 0x00000006f6f67c10 */ /* 0x000fe2000ff7e0ff */
[----:B------:R0:W-:Y:S04]  /*1cb00*/  STL [R1+0xae4], R243 ;  /* 0x000ae4f301007387 */ /* 0x0001e80000100800 */
[----:B0-----:R-:W4:Y:S01]  /*1cb10*/  LDL.LU R243, [R1+0xab4] ;  /* 0x000ab40001f37983 */ /* 0x001f220000300800 */
[----:B------:R-:W-:-:S05]  /*1cb20*/  IADD3 R244, P4, R244, UR6, RZ ;  /* 0x00000006f4f47c10 */ /* 0x000fca000ff9e0ff */
[----:B------:R0:W-:Y:S04]  /*1cb30*/  STL [R1+0xab0], R244 ;  /* 0x000ab0f401007387 */ /* 0x0001e80000100800 */
[----:B------:R-:W-:Y:S01]  /*1cb40*/  STL [R1+0xab8], R246 ;  /* 0x000ab8f601007387 */ /* 0x000fe20000100800 */
[----:B------:R-:W-:-:S03]  /*1cb50*/  IADD3.X R247, R247, UR5, RZ, P5, !PT ;  /* 0x00000005f7f77c10 */ /* 0x000fc6000affe4ff */
[----:B0-----:R-:W4:Y:S04]  /*1cb60*/  LDL.LU R244, [R1+0xa88] ;  /* 0x000a880001f47983 */ /* 0x001f280000300800 */
        /* <DEDUP_REMOVED lines=29> */
[----:B------:R0:W-:Y:S04]  /*1cd40*/  STL [R1+0xabc], R239 ;  /* 0x000abcef01007387 */ /* 0x0001e80000100800 */
[----:B0-----:R-:W2:Y:S01]  /*1cd50*/  LDL.LU R239, [R1+0xa6c] ;  /* 0x000a6c0001ef7983 */ /* 0x001ea20000300800 */
[----:B---3--:R-:W-:-:S05]  /*1cd60*/  IADD3 R240, P2, R240, UR6, RZ ;  /* 0x00000006f0f07c10 */ /* 0x008fca000ff5e0ff */
[----:B------:R0:W-:Y:S04]  /*1cd70*/  STL [R1+0xa90], R240 ;  /* 0x000a90f001007387 */ /* 0x0001e80000100800 */
[----:B0-----:R-:W3:Y:S04]  /*1cd80*/  LDL.LU R240, [R1+0xa40] ;  /* 0x000a400001f07983 */ /* 0x001ee80000300800 */
[----:B------:R-:W3:Y:S04]  /*1cd90*/  LDL.LU R246, [R1+0xa64] ;  /* 0x000a640001f67983 */ /* 0x000ee80000300800 */
[----:B------:R-:W3:Y:S01]  /*1cda0*/  LDL.LU R242, [R1+0xa38] ;  /* 0x000a380001f27983 */ /* 0x000ee20000300800 */
[----:B----4-:R-:W-:-:S05]  /*1cdb0*/  IADD3.X R243, R243, UR5, RZ, P3, !PT ;  /* 0x00000005f3f37c10 */ /* 0x010fca0009ffe4ff */
[----:B------:R0:W-:Y:S04]  /*1cdc0*/  STL [R1+0xab4], R243 ;  /* 0x000ab4f301007387 */ /* 0x0001e80000100800 */
[----:B0-----:R-:W4:Y:S01]  /*1cdd0*/  LDL.LU R243, [R1+0xa5c] ;  /* 0x000a5c0001f37983 */ /* 0x001f220000300800 */
[----:B------:R-:W-:Y:S02]  /*1cde0*/  IADD3 R244, P3, R244, UR6, RZ ;  /* 0x00000006f4f47c10 */ /* 0x000fe4000ff7e0ff */
[----:B------:R-:W-:Y:S02]  /*1cdf0*/  IADD3.X R233, R233, UR5, RZ, P4, !PT ;  /* 0x00000005e9e97c10 */ /* 0x000fe4000a7fe4ff */
[----:B------:R-:W-:Y:S02]  /*1ce00*/  IADD3 R231, P4, R231, UR6, RZ ;  /* 0x00000006e7e77c10 */ /* 0x000fe4000ff9e0ff */
[----:B------:R-:W-:Y:S01]  /*1ce10*/  IADD3.X R234, R234, UR5, RZ, P5, !PT ;  /* 0x00000005eaea7c10 */ /* 0x000fe2000affe4ff */
[----:B------:R0:W-:Y:S01]  /*1ce20*/  STL [R1+0xa88], R244 ;  /* 0x000a88f401007387 */ /* 0x0001e20000100800 */
[----:B------:R-:W-:-:S03]  /*1ce30*/  IADD3 R252, P5, R252, UR6, RZ ;  /* 0x00000006fcfc7c10 */ /* 0x000fc6000ffbe0ff */
[----:B0-----:R-:W4:Y:S04]  /*1ce40*/  LDL.LU R244, [R1+0xa30] ;  /* 0x000a300001f47983 */ /* 0x001f280000300800 */
[----:B------:R-:W-:Y:S01]  /*1ce50*/  STL [R1+0xaac], R233 ;  /* 0x000aace901007387 */ /* 0x000fe20000100800 */
[----:B------:R-:W-:-:S03]  /*1ce60*/  IADD3.X R247, R247, UR5, RZ, P6, !PT ;  /* 0x00000005f7f77c10 */ /* 0x000fc6000b7fe4ff */
[----:B------:R-:W-:Y:S04]  /*1ce70*/  STL [R1+0xa80], R231 ;  /* 0x000a80e701007387 */ /* 0x000fe80000100800 */
[----:B------:R0:W-:Y:S04]  /*1ce80*/  STL [R1+0xa78], R252 ;  /* 0x000a78fc01007387 */ /* 0x0001e80000100800 */
[----:B------:R-:W-:Y:S01]  /*1ce90*/  STL [R1+0xaa4], R234 ;  /* 0x000aa4ea01007387 */ /* 0x000fe20000100800 */
[----:B------:R-:W-:Y:S02]  /*1cea0*/  IADD3 R232, P6, R232, UR6, RZ ;  /* 0x00000006e8e87c10 */ /* 0x000fe4000ffde0ff */
[----:B------:R-:W-:Y:S01]  /*1ceb0*/  IADD3.X R249, R249, UR5, RZ, P1, !PT ;  /* 0x00000005f9f97c10 */ /* 0x000fe20008ffe4ff */
[----:B0-----:R-:W4:Y:S04]  /*1cec0*/  LDL.LU R252, [R1+0xa54] ;  /* 0x000a540001fc7983 */ /* 0x001f280000300800 */
[----:B------:R0:W-:Y:S01]  /*1ced0*/  STL [R1+0xa9c], R247 ;  /* 0x000a9cf701007387 */ /* 0x0001e20000100800 */
[----:B------:R-:W-:-:S03]  /*1cee0*/  IADD3 R250, P1, R250, UR6, RZ ;  /* 0x00000006fafa7c10 */ /* 0x000fc6000ff3e0ff */
[----:B0-----:R-:W4:Y:S04]  /*1cef0*/  LDL.LU R247, [R1+0xa28] ;  /* 0x000a280001f77983 */ /* 0x001f280000300800 */
[----:B------:R0:W-:Y:S01]  /*1cf00*/  STL [R1+0xa94], R249 ;  /* 0x000a94f901007387 */ /* 0x0001e20000100800 */
[----:B------:R-:W-:-:S03]  /*1cf10*/  IADD3.X R237, R237, UR5, RZ, P2, !PT ;  /* 0x00000005eded7c10 */ /* 0x000fc600097fe4ff */
[----:B------:R-:W-:Y:S01]  /*1cf20*/  STL [R1+0xa70], R232 ;  /* 0x000a70e801007387 */ /* 0x000fe20000100800 */
        /* <DEDUP_REMOVED lines=9> */
[----:B------:R-:W-:Y:S01]  /*1cfc0*/  STL [R1+0xa60], R235 ;  /* 0x000a60eb01007387 */ /* 0x000fe20000100800 */
[----:B------:R-:W-:-:S03]  /*1cfd0*/  IADD3.X R241, R241, UR5, RZ, P5, !PT ;  /* 0x00000005f1f17c10 */ /* 0x000fc6000affe4ff */
[----:B------:R-:W-:Y:S04]  /*1cfe0*/  STL [R1+0xa84], R238 ;  /* 0x000a84ee01007387 */ /* 0x000fe80000100800 */
[----:B------:R0:W-:Y:S04]  /*1cff0*/  STL [R1+0xa50], R248 ;  /* 0x000a50f801007387 */ /* 0x0001e80000100800 */
[----:B------:R-:W-:Y:S04]  /*1d000*/  STL [R1+0xa58], R236 ;  /* 0x000a58ec01007387 */ /* 0x000fe80000100800 */
[----:B0-----:R-:W4:Y:S04]  /*1d010*/  LDL.LU R248, [R1+0xa44] ;  /* 0x000a440001f87983 */ /* 0x001f280000300800 */
[----:B------:R-:W-:Y:S01]  /*1d020*/  STL [R1+0xa7c], R245 ;  /* 0x000a7cf501007387 */ /* 0x000fe20000100800 */
[----:B------:R-:W-:-:S05]  /*1d030*/  IADD3 R251, P5, R251, UR6, RZ ;  /* 0x00000006fbfb7c10 */ /* 0x000fca000ffbe0ff */
[----:B------:R0:W-:Y:S04]  /*1d040*/  STL [R1+0xa48], R251 ;  /* 0x000a48fb01007387 */ /* 0x0001e80000100800 */
[----:B0-----:R-:W4:Y:S04]  /*1d050*/  LDL.LU R251, [R1+0xa18] ;  /* 0x000a180001fb7983 */ /* 0x001f280000300800 */
[----:B------:R-:W-:Y:S01]  /*1d060*/  STL [R1+0xa74], R241 ;  /* 0x000a74f101007387 */ /* 0x000fe20000100800 */
[----:B--2---:R-:W-:-:S05]  /*1d070*/  IADD3.X R239, R239, UR5, RZ, P6, !PT ;  /* 0x00000005efef7c10 */ /* 0x004fca000b7fe4ff */
[----:B------:R0:W-:Y:S04]  /*1d080*/  STL [R1+0xa6c], R239 ;  /* 0x000a6cef01007387 */ /* 0x0001e80000100800 */
[----:B0-----:R-:W2:Y:S01]  /*1d090*/  LDL.LU R239, [R1+0xa3c] ;  /* 0x000a3c0001ef7983 */ /* 0x001ea20000300800 */
[----:B---3--:R-:W-:-:S05]  /*1d0a0*/  IADD3 R240, P6, R240, UR6, RZ ;  /* 0x00000006f0f07c10 */ /* 0x008fca000ffde0ff */
[----:B------:R0:W-:Y:S04]  /*1d0b0*/  STL [R1+0xa40], R240 ;  /* 0x000a40f001007387 */ /* 0x0001e80000100800 */
[----:B0-----:R-:W3:Y:S01]  /*1d0c0*/  LDL.LU R240, [R1+0xa10] ;  /* 0x000a100001f07983 */ /* 0x001ee20000300800 */
[----:B------:R-:W-:Y:S02]  /*1d0d0*/  IADD3.X R246, R246, UR5, RZ, P1, !PT ;  /* 0x00000005f6f67c10 */ /* 0x000fe40008ffe4ff */
[----:B------:R-:W-:Y:S02]  /*1d0e0*/  IADD3 R242, P1, R242, UR6, RZ ;  /* 0x00000006f2f27c10 */ /* 0x000fe4000ff3e0ff */
[----:B----4-:R-:W-:-:S05]  /*1d0f0*/  IADD3.X R243, R243, UR5, RZ, P2, !PT ;  /* 0x00000005f3f37c10 */ /* 0x010fca00097fe4ff */
[----:B------:R0:W-:Y:S04]  /*1d100*/  STL [R1+0xa5c], R243 ;  /* 0x000a5cf301007387 */ /* 0x0001e80000100800 */
[----:B------:R-:W-:Y:S04]  /*1d110*/  STL [R1+0xa64], R246 ;  /* 0x000a64f601007387 */ /* 0x000fe80000100800 */
[----:B0-----:R-:W4:Y:S04]  /*1d120*/  LDL.LU R243, [R1+0xa34] ;  /* 0x000a340001f37983 */ /* 0x001f280000300800 */
[----:B------:R-:W-:Y:S04]  /*1d130*/  STL [R1+0xa38], R242 ;  /* 0x000a38f201007387 */ /* 0x000fe80000100800 */
[----:B------:R-:W4:Y:S04]  /*1d140*/  LDL.LU R233, [R1+0xa08] ;  /* 0x000a080001e97983 */ /* 0x000f280000300800 */
[----:B------:R-:W4:Y:S04]  /*1d150*/  LDL.LU R231, [R1+0xa2c] ;  /* 0x000a2c0001e77983 */ /* 0x000f280000300800 */
[----:B------:R-:W4:Y:S01]  /*1d160*/  LDL.LU R234, [R1+0xa00] ;  /* 0x000a000001ea7983 */ /* 0x000f220000300800 */
[----:B------:R-:W-:-:S05]  /*1d170*/  IADD3 R244, P2, R244, UR6, RZ ;  /* 0x00000006f4f47c10 */ /* 0x000fca000ff5e0ff */
[----:B------:R0:W-:Y:S04]  /*1d180*/  STL [R1+0xa30], R244 ;  /* 0x000a30f401007387 */ /* 0x0001e80000100800 */
[----:B------:R-:W4:Y:S01]  /*1d190*/  LDL.LU R232, [R1+0xa24] ;  /* 0x000a240001e87983 */ /* 0x000f220000300800 */
[----:B------:R-:W-:-:S03]  /*1d1a0*/  IADD3.X R252, R252, UR5, RZ, P3, !PT ;  /* 0x00000005fcfc7c10 */ /* 0x000fc60009ffe4ff */
[----:B0-----:R-:W4:Y:S04]  /*1d1b0*/  LDL.LU R244, [R1+0x9f8] ;  /* 0x0009f80001f47983 */ /* 0x001f280000300800 */
[----:B------:R-:W4:Y:S04]  /*1d1c0*/  LDL.LU R237, [R1+0xa1c] ;  /* 0x000a1c0001ed7983 */ /* 0x000f280000300800 */
[----:B------:R-:W4:Y:S04]  /*1d1d0*/  LDL.LU R235, [R1+0x9f0] ;  /* 0x0009f00001eb7983 */ /* 0x000f280000300800 */
[----:B------:R-:W-:Y:S01]  /*1d1e0*/  STL [R1+0xa54], R252 ;  /* 0x000a54fc01007387 */ /* 0x000fe20000100800 */
[----:B------:R-:W-:-:S05]  /*1d1f0*/  IADD3 R247, P3, R247, UR6, RZ ;  /* 0x00000006f7f77c10 */ /* 0x000fca000ff7e0ff */
        /* <DEDUP_REMOVED lines=20> */
[----:B------:R0:W-:Y:S04]  /*1d340*/  STL [R1+0xa3c], R239 ;  /* 0x000a3cef01007387 */ /* 0x0001e80000100800 */
[----:B0-----:R-:W2:Y:S04]  /*1d350*/  LDL.LU R239, [R1+0x9ec] ;  /* 0x0009ec0001ef7983 */ /* 0x001ea80000300800 */
[----:B------:R-:W2:Y:S04]  /*1d360*/  LDL.LU R252, [R1+0x9c0] ;  /* 0x0009c00001fc7983 */ /* 0x000ea80000300800 */
[----:B------:R-:W2:Y:S01]  /*1d370*/  LDL.LU R249, [R1+0x9e4] ;  /* 0x0009e40001f97983 */ /* 0x000ea20000300800 */
[----:B---3--:R-:W-:-:S05]  /*1d380*/  IADD3 R240, P6, R240, UR6, RZ ;  /* 0x00000006f0f07c10 */ /* 0x008fca000ffde0ff */
[----:B------:R0:W-:Y:S04]  /*1d390*/  STL [R1+0xa10], R240 ;  /* 0x000a10f001007387 */ /* 0x0001e80000100800 */
[----:B0-----:R-:W3:Y:S01]  /*1d3a0*/  LDL.LU R240, [R1+0x9b8] ;  /* 0x0009b80001f07983 */ /* 0x001ee20000300800 */
[----:B----4-:R-:W-:Y:S02]  /*1d3b0*/  IADD3.X R243, R243, UR5, RZ, P1, !PT ;  /* 0x00000005f3f37c10 */ /* 0x010fe40008ffe4ff */
[----:B------:R-:W-:Y:S02]  /*1d3c0*/  IADD3 R233, P1, R233, UR6, RZ ;  /* 0x00000006e9e97c10 */ /* 0x000fe4000ff3e0ff */
[----:B------:R-:W-:Y:S01]  /*1d3d0*/  IADD3.X R231, R231, UR5, RZ, P2, !PT ;  /* 0x00000005e7e77c10 */ /* 0x000fe200097fe4ff */
[----:B------:R0:W-:Y:S01]  /*1d3e0*/  STL [R1+0xa34], R243 ;  /* 0x000a34f301007387 */ /* 0x0001e20000100800 */
[----:B------:R-:W-:-:S02]  /*1d3f0*/  IADD3 R234, P2, R234, UR6, RZ ;  /* 0x00000006eaea7c10 */ /* 0x000fc4000ff5e0ff */
[----:B------:R-:W-:Y:S01]  /*1d400*/  IADD3.X R232, R232, UR5, RZ, P3, !PT ;  /* 0x00000005e8e87c10 */ /* 0x000fe20009ffe4ff */
[----:B0-----:R-:W4:Y:S04]  /*1d410*/  LDL.LU R243, [R1+0x9dc] ;  /* 0x0009dc0001f37983 */ /* 0x001f280000300800 */
[----:B------:R-:W-:Y:S04]  /*1d420*/  STL [R1+0xa08], R233 ;  /* 0x000a08e901007387 */ /* 0x000fe80000100800 */
[----:B------:R-:W-:Y:S01]  /*1d430*/  STL [R1+0xa2c], R231 ;  /* 0x000a2ce701007387 */ /* 0x000fe20000100800 */
[----:B------:R-:W-:-:S02]  /*1d440*/  IADD3 R244, P3, R244, UR6, RZ ;  /* 0x00000006f4f47c10 */ /* 0x000fc4000ff7e0ff */
[----:B------:R-:W-:Y:S02]  /*1d450*/  IADD3.X R237, R237, UR5, RZ, P4, !PT ;  /* 0x00000005eded7c10 */ /* 0x000fe4000a7fe4ff */
[----:B------:R-:W-:Y:S01]  /*1d460*/  IADD3 R235, P4, R235, UR6, RZ ;  /* 0x00000006ebeb7c10 */ /* 0x000fe2000ff9e0ff */
[----:B------:R0:W-:Y:S04]  /*1d470*/  STL [R1+0x9f8], R244 ;  /* 0x0009f8f401007387 */ /* 0x0001e80000100800 */
[----:B------:R-:W-:Y:S04]  /*1d480*/  STL [R1+0xa00], R234 ;  /* 0x000a00ea01007387 */ /* 0x000fe80000100800 */
[----:B0-----:R-:W4:Y:S04]  /*1d490*/  LDL.LU R244, [R1+0x9b0] ;  /* 0x0009b00001f47983 */ /* 0x001f280000300800 */
[----:B------:R-:W-:Y:S01]  /*1d4a0*/  STL [R1+0xa24], R232 ;  /* 0x000a24e801007387 */ /* 0x000fe20000100800 */
[----:B------:R-:W-:-:S02]  /*1d4b0*/  IADD3.X R247, R247, UR5, RZ, P5, !PT ;  /* 0x00000005f7f77c10 */ /* 0x000fc4000affe4ff */
        /* <DEDUP_REMOVED lines=8> */
[----:B------:R-:W-:Y:S01]  /*1d540*/  STL [R1+0x9e8], R238 ;  /* 0x0009e8ee01007387 */ /* 0x000fe20000100800 */
[----:B------:R-:W-:-:S03]  /*1d550*/  IADD3 R246, P1, R246, UR6, RZ ;  /* 0x00000006f6f67c10 */ /* 0x000fc6000ff3e0ff */
[----:B------:R-:W-:Y:S01]  /*1d560*/  STL [R1+0xa0c], R236 ;  /* 0x000a0cec01007387 */ /* 0x000fe20000100800 */
[----:B------:R-:W-:-:S03]  /*1d570*/  IADD3.X R250, R250, UR5, RZ, P2, !PT ;  /* 0x00000005fafa7c10 */ /* 0x000fc600097fe4ff */
[----:B------:R-:W-:Y:S01]  /*1d580*/  STL [R1+0x9e0], R245 ;  /* 0x0009e0f501007387 */ /* 0x000fe20000100800 */
[----:B------:R-:W-:-:S03]  /*1d590*/  IADD3 R242, P2, R242, UR6, RZ ;  /* 0x00000006f2f27c10 */ /* 0x000fc6000ff5e0ff */
[----:B------:R0:W-:Y:S04]  /*1d5a0*/  STL [R1+0x9fc], R250 ;  /* 0x0009fcfa01007387 */ /* 0x0001e80000100800 */
[----:B------:R-:W-:Y:S01]  /*1d5b0*/  STL [R1+0xa04], R241 ;  /* 0x000a04f101007387 */ /* 0x000fe20000100800 */
[----:B------:R-:W-:-:S03]  /*1d5c0*/  IADD3.X R248, R248, UR5, RZ, P3, !PT ;  /* 0x00000005f8f87c10 */ /* 0x000fc60009ffe4ff */
[----:B0-----:R-:W4:Y:S04]  /*1d5d0*/  LDL.LU R250, [R1+0x9a8] ;  /* 0x0009a80001fa7983 */ /* 0x001f280000300800 */
[----:B------:R-:W-:Y:S04]  /*1d5e0*/  STL [R1+0x9d8], R246 ;  /* 0x0009d8f601007387 */ /* 0x000fe80000100800 */
[----:B------:R0:W-:Y:S04]  /*1d5f0*/  STL [R1+0x9f4], R248 ;  /* 0x0009f4f801007387 */ /* 0x0001e80000100800 */
[----:B0-----:R-:W4:Y:S04]  /*1d600*/  LDL.LU R248, [R1+0x9cc] ;  /* 0x0009cc0001f87983 */ /* 0x001f280000300800 */
[----:B------:R-:W-:Y:S01]  /*1d610*/  STL [R1+0x9d0], R242 ;  /* 0x0009d0f201007387 */ /* 0x000fe20000100800 */
[----:B------:R-:W-:-:S05]  /*1d620*/  IADD3 R251, P3, R251, UR6, RZ ;  /* 0x00000006fbfb7c10 */ /* 0x000fca000ff7e0ff */
[----:B------:R0:W-:Y:S04]  /*1d630*/  STL [R1+0x9c8], R251 ;  /* 0x0009c8fb01007387 */ /* 0x0001e80000100800 */
[----:B0-----:R-:W4:Y:S01]  /*1d640*/  LDL.LU R251, [R1+0x9a0] ;  /* 0x0009a00001fb7983 */ /* 0x001f220000300800 */
[----:B--2---:R-:W-:Y:S02]  /*1d650*/  IADD3.X R239, R239, UR5, RZ, P4, !PT ;  /* 0x00000005efef7c10 */ /* 0x004fe4000a7fe4ff */
[----:B------:R-:W-:Y:S02]  /*1d660*/  IADD3.X R249, R249, UR5, RZ, P5, !PT ;  /* 0x00000005f9f97c10 */ /* 0x000fe4000affe4ff */
[----:B------:R-:W-:Y:S01]  /*1d670*/  IADD3 R252, P4, R252, UR6, RZ ;  /* 0x00000006fcfc7c10 */ /* 0x000fe2000ff9e0ff */
[----:B------:R0:W-:Y:S04]  /*1d680*/  STL [R1+0x9ec], R239 ;  /* 0x0009ecef01007387 */ /* 0x0001e80000100800 */
[----:B0-----:R-:W2:Y:S01]  /*1d690*/  LDL.LU R239, [R1+0x9c4] ;  /* 0x0009c40001ef7983 */ /* 0x001ea20000300800 */
[----:B---3--:R-:W-:-:S05]  /*1d6a0*/  IADD3 R240, P5, R240, UR6, RZ ;  /* 0x00000006f0f07c10 */ /* 0x008fca000ffbe0ff */
[----:B------:R0:W-:Y:S04]  /*1d6b0*/  STL [R1+0x9b8], R240 ;  /* 0x0009b8f001007387 */ /* 0x0001e80000100800 */
[----:B------:R-:W-:Y:S04]  /*1d6c0*/  STL [R1+0x9c0], R252 ;  /* 0x0009c0fc01007387 */ /* 0x000fe80000100800 */
[----:B0-----:R-:W3:Y:S04]  /*1d6d0*/  LDL.LU R240, [R1+0x998] ;  /* 0x0009980001f07983 */ /* 0x001ee80000300800 */
[----:B------:R-:W-:Y:S04]  /*1d6e0*/  STL [R1+0x9e4], R249 ;  /* 0x0009e4f901007387 */ /* 0x000fe80000100800 */
[----:B------:R-:W3:Y:S04]  /*1d6f0*/  LDL.LU R230, [R1+0x9bc] ;  /* 0x0009bc0001e67983 */ /* 0x000ee80000300800 */
[----:B------:R-:W3:Y:S04]  /*1d700*/  LDL.LU R228, [R1+0x990] ;  /* 0x0009900001e47983 */ /* 0x000ee80000300800 */
[----:B------:R-:W3:Y:S01]  /*1d710*/  LDL.LU R233, [R1+0x9b4] ;  /* 0x0009b40001e97983 */ /* 0x000ee20000300800 */
[----:B----4-:R-:W-:-:S05]  /*1d720*/  IADD3.X R243, R243, UR5, RZ, P6, !PT ;  /* 0x00000005f3f37c10 */ /* 0x010fca000b7fe4ff */
[----:B------:R0:W-:Y:S04]  /*1d730*/  STL [R1+0x9dc], R243 ;  /* 0x0009dcf301007387 */ /* 0x0001e80000100800 */
[----:B------:R-:W4:Y:S04]  /*1d740*/  LDL.LU R231, [R1+0x988] ;  /* 0x0009880001e77983 */ /* 0x000f280000300800 */
[----:B------:R-:W4:Y:S04]  /*1d750*/  LDL.LU R234, [R1+0x9ac] ;  /* 0x0009ac0001ea7983 */ /* 0x000f280000300800 */
[----:B0-----:R-:W4:Y:S04]  /*1d760*/  LDL.LU R243, [R1+0x980] ;  /* 0x0009800001f37983 */ /* 0x001f280000300800 */
[----:B------:R-:W4:Y:S04]  /*1d770*/  LDL.LU R232, [R1+0x9a4] ;  /* 0x0009a40001e87983 */ /* 0x000f280000300800 */
[----:B------:R-:W4:Y:S01]  /*1d780*/  LDL.LU R237, [R1+0x978] ;  /* 0x0009780001ed7983 */ /* 0x000f220000300800 */
[----:B------:R-:W-:-:S05]  /*1d790*/  IADD3 R244, P6, R244, UR6, RZ ;  /* 0x00000006f4f47c10 */ /* 0x000fca000ffde0ff */
[----:B------:R0:W-:Y:S04]  /*1d7a0*/  STL [R1+0x9b0], R244 ;  /* 0x0009b0f401007387 */ /* 0x0001e80000100800 */
[----:B0-----:R-:W4:Y:S04]  /*1d7b0*/  LDL.LU R244, [R1+0x99c] ;  /* 0x00099c0001f47983 */ /* 0x001f280000300800 */
[----:B------:R-:W4:Y:S04]  /*1d7c0*/  LDL.LU R235, [R1+0x970] ;  /* 0x0009700001eb7983 */ /* 0x000f280000300800 */
[----:B------:R-:W4:Y:S04]  /*1d7d0*/  LDL.LU R238, [R1+0x994] ;  /* 0x0009940001ee7983 */ /* 0x000f280000300800 */
[----:B------:R-:W4:Y:S01]  /*1d7e0*/  LDL.LU R236, [R1+0x968] ;  /* 0x0009680001ec7983 */ /* 0x000f220000300800 */
[----:B------:R-:W-:-:S05]  /*1d7f0*/  IADD3.X R247, R247, UR5, RZ, P1, !PT ;  /* 0x00000005f7f77c10 */ /* 0x000fca0008ffe4ff */
[----:B------:R0:W-:Y:S04]  /*1d800*/  STL [R1+0x9d4], R247 ;  /* 0x0009d4f701007387 */ /* 0x0001e80000100800 */
[----:B------:R-:W4:Y:S04]  /*1d810*/  LDL.LU R245, [R1+0x98c] ;  /* 0x00098c0001f57983 */ /* 0x000f280000300800 */
        /* <DEDUP_REMOVED lines=41> */
[----:B------:R-:W-:Y:S04]  /*1dab0*/  STL [R1+0x9a4], R232 ;  /* 0x0009a4e801007387 */ /* 0x000fe80000100800 */
[----:B0-----:R-:W4:Y:S01]  /*1dac0*/  LDL.LU R244, [R1+0x930] ;  /* 0x0009300001f47983 */ /* 0x001f220000300800 */
[----:B------:R-:W-:-:S03]  /*1dad0*/  IADD3.X R245, R245, UR5, RZ, P4, !PT ;  /* 0x00000005f5f57c10 */ /* 0x000fc6000a7fe4ff */
[----:B------:R-:W-:Y:S01]  /*1dae0*/  STL [R1+0x978], R237 ;  /* 0x000978ed01007387 */ /* 0x000fe20000100800 */
[----:B------:R-:W-:-:S03]  /*1daf0*/  IADD3.X R246, R246, UR5, RZ, P5, !PT ;  /* 0x00000005f6f67c10 */ /* 0x000fc6000affe4ff */
[----:B------:R-:W-:Y:S01]  /*1db00*/  STL [R1+0x970], R235 ;  /* 0x000970eb01007387 */ /* 0x000fe20000100800 */
[----:B------:R-:W-:-:S03]  /*1db10*/  IADD3 R241, P4, R241, UR6, RZ ;  /* 0x00000006f1f17c10 */ /* 0x000fc6000ff9e0ff */
[----:B------:R-:W-:Y:S04]  /*1db20*/  STL [R1+0x994], R238 ;  /* 0x000994ee01007387 */ /* 0x000fe80000100800 */
[----:B------:R-:W-:Y:S01]  /*1db30*/  STL [R1+0x968], R236 ;  /* 0x000968ec01007387 */ /* 0x000fe20000100800 */
[----:B------:R-:W-:Y:S02]  /*1db40*/  IADD3 R247, P5, R247, UR6, RZ ;  /* 0x00000006f7f77c10 */ /* 0x000fe4000ffbe0ff */
[----:B------:R-:W-:Y:S01]  /*1db50*/  IADD3.X R242, R242, UR5, RZ, P6, !PT ;  /* 0x00000005f2f27c10 */ /* 0x000fe2000b7fe4ff */
[----:B------:R-:W-:Y:S04]  /*1db60*/  STL [R1+0x98c], R245 ;  /* 0x00098cf501007387 */ /* 0x000fe80000100800 */
[----:B------:R0:W-:Y:S04]  /*1db70*/  STL [R1+0x958], R247 ;  /* 0x000958f701007387 */ /* 0x0001e80000100800 */
[----:B------:R-:W-:Y:S04]  /*1db80*/  STL [R1+0x960], R241 ;  /* 0x000960f101007387 */ /* 0x000fe80000100800 */
[----:B0-----:R-:W4:Y:S04]  /*1db90*/  LDL.LU R247, [R1+0x954] ;  /* 0x0009540001f77983 */ /* 0x001f280000300800 */
[----:B------:R-:W-:Y:S01]  /*1dba0*/  STL [R1+0x984], R246 ;  /* 0x000984f601007387 */ /* 0x000fe20000100800 */
[----:B------:R-:W-:-:S05]  /*1dbb0*/  IADD3 R250, P6, R250, UR6, RZ ;  /* 0x00000006fafa7c10 */ /* 0x000fca000ffde0ff */
[----:B------:R0:W-:Y:S01]  /*1dbc0*/  STL [R1+0x950], R250 ;  /* 0x000950fa01007387 */ /* 0x0001e20000100800 */
[----:B------:R-:W-:-:S03]  /*1dbd0*/  IADD3.X R248, R248, UR5, RZ, P1, !PT ;  /* 0x00000005f8f87c10 */ /* 0x000fc60008ffe4ff */
[----:B0-----:R-:W4:Y:S04]  /*1dbe0*/  LDL.LU R250, [R1+0x928] ;  /* 0x0009280001fa7983 */ /* 0x001f280000300800 */
[----:B------:R-:W-:Y:S04]  /*1dbf0*/  STL [R1+0x97c], R242 ;  /* 0x00097cf201007387 */ /* 0x000fe80000100800 */
[----:B------:R0:W-:Y:S04]  /*1dc00*/  STL [R1+0x974], R248 ;  /* 0x000974f801007387 */ /* 0x0001e80000100800 */
[----:B0-----:R-:W4:Y:S01]  /*1dc10*/  LDL.LU R248, [R1+0x94c] ;  /* 0x00094c0001f87983 */ /* 0x001f220000300800 */
[----:B------:R-:W-:-:S02]  /*1dc20*/  IADD3 R251, P1, R251, UR6, RZ ;  /* 0x00000006fbfb7c10 */ /* 0x000fc4000ff3e0ff */
[----:B------:R-:W-:Y:S02]  /*1dc30*/  IADD3.X R252, R252, UR5, RZ, P2, !PT ;  /* 0x00000005fcfc7c10 */ /* 0x000fe400097fe4ff */
[----:B------:R-:W-:Y:S01]  /*1dc40*/  IADD3 R249, P2, R249, UR6, RZ ;  /* 0x00000006f9f97c10 */ /* 0x000fe2000ff5e0ff */
[----:B------:R0:W-:Y:S04]  /*1dc50*/  STL [R1+0x948], R251 ;  /* 0x000948fb01007387 */ /* 0x0001e80000100800 */
[----:B0-----:R-:W4:Y:S01]  /*1dc60*/  LDL.LU R251, [R1+0x608] ;  /* 0x0006080001fb7983 */ /* 0x001f220000300800 */
[----:B--2---:R-:W-:-:S05]  /*1dc70*/  IADD3.X R239, R239, UR5, RZ, P3, !PT ;  /* 0x00000005efef7c10 */ /* 0x004fca0009ffe4ff */
[----:B------:R0:W-:Y:S04]  /*1dc80*/  STL [R1+0x964], R239 ;  /* 0x000964ef01007387 */ /* 0x0001e80000100800 */
[----:B------:R-:W-:Y:S04]  /*1dc90*/  STL [R1+0x96c], R252 ;  /* 0x00096cfc01007387 */ /* 0x000fe80000100800 */
[----:B0-----:R-:W2:Y:S04]  /*1dca0*/  LDL.LU R239, [R1+0x944] ;  /* 0x0009440001ef7983 */ /* 0x001ea80000300800 */
[----:B------:R-:W-:Y:S04]  /*1dcb0*/  STL [R1+0x940], R249 ;  /* 0x000940f901007387 */ /* 0x000fe80000100800 */
[----:B------:R-:W2:Y:S04]  /*1dcc0*/  LDL.LU R230, [R1+0x600] ;  /* 0x0006000001e67983 */ /* 0x000ea80000300800 */
[----:B------:R-:W2:Y:S04]  /*1dcd0*/  LDL.LU R228, [R1+0x93c] ;  /* 0x00093c0001e47983 */ /* 0x000ea80000300800 */
[----:B------:R-:W2:Y:S01]  /*1dce0*/  LDL.LU R233, [R1+0x5f8] ;  /* 0x0005f80001e97983 */ /* 0x000ea20000300800 */
[----:B---3--:R-:W-:-:S05]  /*1dcf0*/  IADD3 R240, P3, R240, UR6, RZ ;  /* 0x00000006f0f07c10 */ /* 0x008fca000ff7e0ff */
[----:B------:R0:W-:Y:S04]  /*1dd00*/  STL [R1+0x938], R240 ;  /* 0x000938f001007387 */ /* 0x0001e80000100800 */
[----:B------:R-:W3:Y:S04]  /*1dd10*/  LDL.LU R231, [R1+0x934] ;  /* 0x0009340001e77983 */ /* 0x000ee80000300800 */
[----:B------:R-:W3:Y:S04]  /*1dd20*/  LDL.LU R234, [R1+0x5f0] ;  /* 0x0005f00001ea7983 */ /* 0x000ee80000300800 */
[----:B0-----:R-:W3:Y:S04]  /*1dd30*/  LDL.LU R240, [R1+0x92c] ;  /* 0x00092c0001f07983 */ /* 0x001ee80000300800 */
[----:B------:R-:W3:Y:S04]  /*1dd40*/  LDL.LU R232, [R1+0x5e8] ;  /* 0x0005e80001e87983 */ /* 0x000ee80000300800 */
[----:B------:R-:W3:Y:S01]  /*1dd50*/  LDL.LU R237, [R1+0x60c] ;  /* 0x00060c0001ed7983 */ /* 0x000ee20000300800 */
[----:B----4-:R-:W-:-:S05]  /*1dd60*/  IADD3.X R243, R243, UR5, RZ, P4, !PT ;  /* 0x00000005f3f37c10 */ /* 0x010fca000a7fe4ff */
[----:B------:R0:W-:Y:S04]  /*1dd70*/  STL [R1+0x95c], R243 ;  /* 0x00095cf301007387 */ /* 0x0001e80000100800 */
[----:B0-----:R-:W4:Y:S04]  /*1dd80*/  LDL.LU R243, [R1+0x5e0] ;  /* 0x0005e00001f37983 */ /* 0x001f280000300800 */
[----:B------:R-:W4:Y:S04]  /*1dd90*/  LDL.LU R235, [R1+0x604] ;  /* 0x0006040001eb7983 */ /* 0x000f280000300800 */
[----:B------:R-:W4:Y:S04]  /*1dda0*/  LDL.LU R238, [R1+0x5d8] ;  /* 0x0005d80001ee7983 */ /* 0x000f280000300800 */
[----:B------:R-:W4:Y:S01]  /*1ddb0*/  LDL.LU R236, [R1+0x5fc] ;  /* 0x0005fc0001ec7983 */ /* 0x000f220000300800 */
[----:B------:R-:W-:-:S05]  /*1ddc0*/  IADD3 R244, P4, R244, UR6, RZ ;  /* 0x00000006f4f47c10 */ /* 0x000fca000ff9e0ff */
[----:B------:R0:W-:Y:S04]  /*1ddd0*/  STL [R1+0x930], R244 ;  /* 0x000930f401007387 */ /* 0x0001e80000100800 */
[----:B------:R-:W4:Y:S04]  /*1dde0*/  LDL.LU R245, [R1+0x5d0] ;  /* 0x0005d00001f57983 */ /* 0x000f280000300800 */
[----:B------:R-:W4:Y:S04]  /*1ddf0*/  LDL.LU R241, [R1+0x5f4] ;  /* 0x0005f40001f17983 */ /* 0x000f280000300800 */
[----:B------:R-:W4:Y:S04]  /*1de00*/  LDL.LU R246, [R1+0x5c8] ;  /* 0x0005c80001f67983 */ /* 0x000f280000300800 */
[----:B0-----:R-:W4:Y:S04]  /*1de10*/  LDL.LU R244, [R1+0x5ec] ;  /* 0x0005ec0001f47983 */ /* 0x001f280000300800 */
[----:B------:R-:W4:Y:S01]  /*1de20*/  LDL.LU R242, [R1+0x5c0] ;  /* 0x0005c00001f27983 */ /* 0x000f220000300800 */
[----:B------:R-:W-:-:S05]  /*1de30*/  IADD3.X R247, R247, UR5, RZ, P5, !PT ;  /* 0x00000005f7f77c10 */ /* 0x000fca000affe4ff */
[----:B------:R0:W-:Y:S04]  /*1de40*/  STL [R1+0x954], R247 ;  /* 0x000954f701007387 */ /* 0x0001e80000100800 */
[----:B0-----:R-:W4:Y:S01]  /*1de50*/  LDL.LU R247, [R1+0x5e4] ;  /* 0x0005e40001f77983 */ /* 0x001f220000300800 */
[----:B------:R-:W-:-:S05]  /*1de60*/  IADD3 R250, P5, R250, UR6, RZ ;  /* 0x00000006fafa7c10 */ /* 0x000fca000ffbe0ff */
        /* <DEDUP_REMOVED lines=11> */
[----:B------:R-:W-:Y:S02]  /*1df20*/  IADD3 R230, P1, R230, UR6, RZ ;  /* 0x00000006e6e67c10 */ /* 0x000fe4000ff3e0ff */
[----:B------:R-:W-:Y:S02]  /*1df30*/  IADD3.X R228, R228, UR5, RZ, P2, !PT ;  /* 0x00000005e4e47c10 */ /* 0x000fe400097fe4ff */
[----:B------:R-:W-:Y:S01]  /*1df40*/  IADD3 R233, P2, R233, UR6, RZ ;  /* 0x00000006e9e97c10 */ /* 0x000fe2000ff5e0ff */
[----:B------:R0:W-:Y:S04]  /*1df50*/  STL [R1+0x944], R239 ;  /* 0x000944ef01007387 */ /* 0x0001e80000100800 */
[----:B0-----:R-:W2:Y:S01]  /*1df60*/  LDL.LU R239, [R1+0x5cc] ;  /* 0x0005cc0001ef7983 */ /* 0x001ea20000300800 */
[----:B---3--:R-:W-:-:S03]  /*1df70*/  IADD3.X R231, R231, UR5, RZ, P3, !PT ;  /* 0x00000005e7e77c10 */ /* 0x008fc60009ffe4ff */
[----:B------:R-:W-:Y:S04]  /*1df80*/  STL [R1+0x600], R230 ;  /* 0x000600e601007387 */ /* 0x000fe80000100800 */
[----:B------:R-:W-:Y:S04]  /*1df90*/  STL [R1+0x93c], R228 ;  /* 0x00093ce401007387 */ /* 0x000fe80000100800 */
[----:B------:R-:W-:Y:S01]  /*1dfa0*/  STL [R1+0x5f8], R233 ;  /* 0x0005f8e901007387 */ /* 0x000fe20000100800 */
[----:B------:R-:W-:-:S05]  /*1dfb0*/  IADD3.X R240, R240, UR5, RZ, P4, !PT ;  /* 0x00000005f0f07c10 */ /* 0x000fca000a7fe4ff */
[----:B------:R0:W-:Y:S04]  /*1dfc0*/  STL [R1+0x92c], R240 ;  /* 0x00092cf001007387 */ /* 0x0001e80000100800 */
[----:B------:R-:W-:Y:S04]  /*1dfd0*/  STL [R1+0x934], R231 ;  /* 0x000934e701007387 */ /* 0x000fe80000100800 */
[----:B0-----:R-:W3:Y:S01]  /*1dfe0*/  LDL.LU R240, [R1+0x5a0] ;  /* 0x0005a00001f07983 */ /* 0x001ee20000300800 */
[----:B------:R-:W-:Y:S02]  /*1dff0*/  IADD3 R234, P3, R234, UR6, RZ ;  /* 0x00000006eaea7c10 */ /* 0x000fe4000ff7e0ff */
[----:B------:R-:W-:-:S02]  /*1e000*/  IADD3.X R237, R237, UR5, RZ, P5, !PT ;  /* 0x00000005eded7c10 */ /* 0x000fc4000affe4ff */
[----:B------:R-:W-:Y:S01]  /*1e010*/  IADD3 R232, P4, R232, UR6, RZ ;  /* 0x00000006e8e87c10 */ /* 0x000fe2000ff9e0ff */
[----:B------:R-:W-:Y:S01]  /*1e020*/  STL [R1+0x5f0], R234 ;  /* 0x0005f0ea01007387 */ /* 0x000fe20000100800 */
[----:B----4-:R-:W-:Y:S02]  /*1e030*/  IADD3 R243, P5, R243, UR6, RZ ;  /* 0x00000006f3f37c10 */ /* 0x010fe4000ffbe0ff */
[----:B------:R-:W-:Y:S02]  /*1e040*/  IADD3.X R235, R235, UR5, RZ, P6, !PT ;  /* 0x00000005ebeb7c10 */ /* 0x000fe4000b7fe4ff */
[----:B------:R-:W-:Y:S02]  /*1e050*/  IADD3 R238, P6, R238, UR6, RZ ;  /* 0x00000006eeee7c10 */ /* 0x000fe4000ffde0ff */
[----:B------:R-:W-:Y:S01]  /*1e060*/  IADD3.X R236, R236, UR5, RZ, P1, !PT ;  /* 0x00000005ecec7c10 */ /* 0x000fe20008ffe4ff */
[----:B------:R0:W-:Y:S04]  /*1e070*/  STL [R1+0x5e0], R243 ;  /* 0x0005e0f301007387 */ /* 0x0001e80000100800 */
[----:B------:R-:W-:Y:S01]  /*1e080*/  STL [R1+0x5e8], R232 ;  /* 0x0005e8e801007387 */ /* 0x000fe20000100800 */
[----:B------:R-:W-:-:S03]  /*1e090*/  IADD3 R245, P1, R245, UR6, RZ ;  /* 0x00000006f5f57c10 */ /* 0x000fc6000ff3e0ff */
[----:B0-----:R-:W4:Y:S04]  /*1e0a0*/  LDL.LU R243, [R1+0x5c4] ;  /* 0x0005c40001f37983 */ /* 0x001f280000300800 */
[----:B------:R-:W-:Y:S04]  /*1e0b0*/  STL [R1+0x60c], R237 ;  /* 0x00060ced01007387 */ /* 0x000fe80000100800 */
[----:B------:R-:W-:Y:S01]  /*1e0c0*/  STL [R1+0x604], R235 ;  /* 0x000604eb01007387 */ /* 0x000fe20000100800 */
[----:B------:R-:W-:-:S03]  /*1e0d0*/  IADD3.X R241, R241, UR5, RZ, P2, !PT ;  /* 0x00000005f1f17c10 */ /* 0x000fc600097fe4ff */
[----:B------:R-:W-:Y:S04]  /*1e0e0*/  STL [R1+0x5d8], R238 ;  /* 0x0005d8ee01007387 */ /* 0x000fe80000100800 */
[----:B------:R-:W-:Y:S01]  /*1e0f0*/  STL [R1+0x5fc], R236 ;  /* 0x0005fcec01007387 */ /* 0x000fe20000100800 */
[----:B------:R-:W-:Y:S02]  /*1e100*/  IADD3.X R244, R244, UR5, RZ, P3, !PT ;  /* 0x00000005f4f47c10 */ /* 0x000fe40009ffe4ff */
[----:B------:R-:W-:Y:S01]  /*1e110*/  IADD3 R246, P2, R246, UR6, RZ ;  /* 0x00000006f6f67c10 */ /* 0x000fe2000ff5e0ff */
[----:B------:R-:W-:Y:S04]  /*1e120*/  STL [R1+0x5d0], R245 ;  /* 0x0005d0f501007387 */ /* 0x000fe80000100800 */
[----:B------:R0:W-:Y:S04]  /*1e130*/  STL [R1+0x5ec], R244 ;  /* 0x0005ecf401007387 */ /* 0x0001e80000100800 */
        /* <DEDUP_REMOVED lines=8> */
[----:B------:R-:W-:-:S05]  /*1e1c0*/  IADD3 R250, P4, R250, UR6, RZ ;  /* 0x00000006fafa7c10 */ /* 0x000fca000ff9e0ff */
[----:B------:R0:W-:Y:S01]  /*1e1d0*/  STL [R1+0x5b8], R250 ;  /* 0x0005b8fa01007387 */ /* 0x0001e20000100800 */
[----:B------:R-:W-:-:S03]  /*1e1e0*/  IADD3.X R248, R248, UR5, RZ, P5, !PT ;  /* 0x00000005f8f87c10 */ /* 0x000fc6000affe4ff */
[----:B0-----:R-:W4:Y:S01]  /*1e1f0*/  LDL.LU R250, [R1+0x590] ;  /* 0x0005900001fa7983 */ /* 0x001f220000300800 */
[----:B------:R-:W-:Y:S02]  /*1e200*/  IADD3 R252, P5, R252, UR6, RZ ;  /* 0x00000006fcfc7c10 */ /* 0x000fe4000ffbe0ff */
[----:B------:R-:W-:Y:S01]  /*1e210*/  IADD3.X R249, R249, UR5, RZ, P6, !PT ;  /* 0x00000005f9f97c10 */ /* 0x000fe2000b7fe4ff */
[----:B------:R0:W-:Y:S04]  /*1e220*/  STL [R1+0x5dc], R248 ;  /* 0x0005dcf801007387 */ /* 0x0001e80000100800 */
[----:B0-----:R-:W4:Y:S04]  /*1e230*/  LDL.LU R248, [R1+0x5b4] ;  /* 0x0005b40001f87983 */ /* 0x001f280000300800 */
[----:B------:R-:W-:Y:S04]  /*1e240*/  STL [R1+0x5b0], R252 ;  /* 0x0005b0fc01007387 */ /* 0x000fe80000100800 */
[----:B------:R-:W-:Y:S04]  /*1e250*/  STL [R1+0x5d4], R249 ;  /* 0x0005d4f901007387 */ /* 0x000fe80000100800 */
[----:B------:R-:W4:Y:S01]  /*1e260*/  LDL.LU R227, [R1+0x588] ;  /* 0x0005880001e37983 */ /* 0x000f220000300800 */
[----:B------:R-:W-:-:S05]  /*1e270*/  IADD3 R251, P6, R251, UR6, RZ ;  /* 0x00000006fbfb7c10 */ /* 0x000fca000ffde0ff */
[----:B------:R-:W-:Y:S04]  /*1e280*/  STL [R1+0x5a8], R251 ;  /* 0x0005a8fb01007387 */ /* 0x000fe80000100800 */
[----:B------:R-:W4:Y:S04]  /*1e290*/  LDL.LU R230, [R1+0x5ac] ;  /* 0x0005ac0001e67983 */ /* 0x000f280000300800 */
[----:B------:R-:W4:Y:S01]  /*1e2a0*/  LDL.LU R228, [R1+0x580] ;  /* 0x0005800001e47983 */ /* 0x000f220000300800 */
[----:B--2---:R-:W-:-:S05]  /*1e2b0*/  IADD3.X R239, R239, UR5, RZ, P1, !PT ;  /* 0x00000005efef7c10 */ /* 0x004fca0008ffe4ff */
[----:B------:R0:W-:Y:S04]  /*1e2c0*/  STL [R1+0x5cc], R239 ;  /* 0x0005ccef01007387 */ /* 0x0001e80000100800 */
[----:B------:R-:W2:Y:S04]  /*1e2d0*/  LDL.LU R233, [R1+0x5a4] ;  /* 0x0005a40001e97983 */ /* 0x000ea80000300800 */
[----:B------:R-:W2:Y:S04]  /*1e2e0*/  LDL.LU R231, [R1+0x578] ;  /* 0x0005780001e77983 */ /* 0x000ea80000300800 */
[----:B0-----:R-:W2:Y:S04]  /*1e2f0*/  LDL.LU R239, [R1+0x59c] ;  /* 0x00059c0001ef7983 */ /* 0x001ea80000300800 */
[----:B------:R-:W2:Y:S04]  /*1e300*/  LDL.LU R234, [R1+0x570] ;  /* 0x0005700001ea7983 */ /* 0x000ea80000300800 */
[----:B------:R-:W2:Y:S01]  /*1e310*/  LDL.LU R232, [R1+0x594] ;  /* 0x0005940001e87983 */ /* 0x000ea20000300800 */
[----:B---3--:R-:W-:-:S05]  /*1e320*/  IADD3 R240, P1, R240, UR6, RZ ;  /* 0x00000006f0f07c10 */ /* 0x008fca000ff3e0ff */
[----:B------:R0:W-:Y:S04]  /*1e330*/  STL [R1+0x5a0], R240 ;  /* 0x0005a0f001007387 */ /* 0x0001e80000100800 */
[----:B0-----:R-:W3:Y:S04]  /*1e340*/  LDL.LU R240, [R1+0x568] ;  /* 0x0005680001f07983 */ /* 0x001ee80000300800 */
[----:B------:R-:W3:Y:S04]  /*1e350*/  LDL.LU R237, [R1+0x58c] ;  /* 0x00058c0001ed7983 */ /* 0x000ee80000300800 */
[----:B------:R-:W3:Y:S04]  /*1e360*/  LDL.LU R235, [R1+0x560] ;  /* 0x0005600001eb7983 */ /* 0x000ee80000300800 */
[----:B------:R-:W3:Y:S01]  /*1e370*/  LDL.LU R238, [R1+0x584] ;  /* 0x0005840001ee7983 */ /* 0x000ee20000300800 */
[----:B----4-:R-:W-:-:S05]  /*1e380*/  IADD3.X R243, R243, UR5, RZ, P2, !PT ;  /* 0x00000005f3f37c10 */ /* 0x010fca00097fe4ff */
[----:B------:R0:W-:Y:S04]  /*1e390*/  STL [R1+0x5c4], R243 ;  /* 0x0005c4f301007387 */ /* 0x0001e80000100800 */
[----:B------:R-:W4:Y:S04]  /*1e3a0*/  LDL.LU R236, [R1+0x558] ;  /* 0x0005580001ec7983 */ /* 0x000f280000300800 */
[----:B------:R-:W4:Y:S04]  /*1e3b0*/  LDL.LU R245, [R1+0x57c] ;  /* 0x00057c0001f57983 */ /* 0x000f280000300800 */
[----:B------:R-:W4:Y:S04]  /*1e3c0*/  LDL.LU R241, [R1+0x550] ;  /* 0x0005500001f17983 */ /* 0x000f280000300800 */
[----:B0-----:R-:W4:Y:S04]  /*1e3d0*/  LDL.LU R243, [R1+0x574] ;  /* 0x0005740001f37983 */ /* 0x001f280000300800 */
[----:B------:R-:W4:Y:S01]  /*1e3e0*/  LDL.LU R246, [R1+0x548] ;  /* 0x0005480001f67983 */ /* 0x000f220000300800 */
[----:B------:R-:W-:-:S05]  /*1e3f0*/  IADD3 R244, P2, R244, UR6, RZ ;  /* 0x00000006f4f47c10 */ /* 0x000fca000ff5e0ff */
[----:B------:R0:W-:Y:S04]  /*1e400*/  STL [R1+0x598], R244 ;  /* 0x000598f401007387 */ /* 0x0001e80000100800 */
[----:B0-----:R-:W4:Y:S01]  /*1e410*/  LDL.LU R244, [R1+0x56c] ;  /* 0x00056c0001f47983 */ /* 0x001f220000300800 */
[----:B------:R-:W-:-:S05]  /*1e420*/  IADD3.X R247, R247, UR5, RZ, P3, !PT ;  /* 0x00000005f7f77c10 */ /* 0x000fca0009ffe4ff */
        /* <DEDUP_REMOVED lines=8> */
[----:B------:R-:W4:Y:S01]  /*1e4b0*/  LDL.LU R249, [R1+0x530] ;  /* 0x0005300001f97983 */ /* 0x000f220000300800 */
[----:B------:R-:W-:-:S03]  /*1e4c0*/  IADD3 R227, P4, R227, UR6, RZ ;  /* 0x00000006e3e37c10 */ /* 0x000fc6000ff9e0ff */
[----:B------:R0:W-:Y:S04]  /*1e4d0*/  STL [R1+0x5b4], R248 ;  /* 0x0005b4f801007387 */ /* 0x0001e80000100800 */
[----:B------:R-:W4:Y:S04]  /*1e4e0*/  LDL.LU R251, [R1+0x554] ;  /* 0x0005540001fb7983 */ /* 0x000f280000300800 */
[----:B0-----:R-:W4:Y:S04]  /*1e4f0*/  LDL.LU R248, [R1+0x528] ;  /* 0x0005280001f87983 */ /* 0x001f280000300800 */
[----:B------:R-:W-:Y:S01]  /*1e500*/  STL [R1+0x588], R227 ;  /* 0x000588e301007387 */ /* 0x000fe20000100800 */
[----:B------:R-:W-:-:S02]  /*1e510*/  IADD3.X R230, R230, UR5, RZ, P5, !PT ;  /* 0x00000005e6e67c10 */ /* 0x000fc4000affe4ff */
[----:B------:R-:W-:-:S03]  /*1e520*/  IADD3 R228, P5, R228, UR6, RZ ;  /* 0x00000006e4e47c10 */ /* 0x000fc6000ffbe0ff */
[----:B------:R-:W-:Y:S04]  /*1e530*/  STL [R1+0x5ac], R230 ;  /* 0x0005ace601007387 */ /* 0x000fe80000100800 */
[----:B------:R-:W-:Y:S01]  /*1e540*/  STL [R1+0x580], R228 ;  /* 0x000580e401007387 */ /* 0x000fe20000100800 */
[----:B--2---:R-:W-:Y:S02]  /*1e550*/  IADD3.X R233, R233, UR5, RZ, P6, !PT ;  /* 0x00000005e9e97c10 */ /* 0x004fe4000b7fe4ff */
[----:B------:R-:W-:Y:S02]  /*1e560*/  IADD3 R231, P6, R231, UR6, RZ ;  /* 0x00000006e7e77c10 */ /* 0x000fe4000ffde0ff */
[----:B------:R-:W-:Y:S02]  /*1e570*/  IADD3.X R239, R239, UR5, RZ, P1, !PT ;  /* 0x00000005efef7c10 */ /* 0x000fe40008ffe4ff */
[----:B------:R-:W-:-:S02]  /*1e580*/  IADD3.X R232, R232, UR5, RZ, P2, !PT ;  /* 0x00000005e8e87c10 */ /* 0x000fc400097fe4ff */
[----:B------:R-:W-:Y:S01]  /*1e590*/  IADD3 R234, P1, R234, UR6, RZ ;  /* 0x00000006eaea7c10 */ /* 0x000fe2000ff3e0ff */
[----:B------:R0:W-:Y:S04]  /*1e5a0*/  STL [R1+0x59c], R239 ;  /* 0x00059cef01007387 */ /* 0x0001e80000100800 */
[----:B------:R-:W-:Y:S04]  /*1e5b0*/  STL [R1+0x5a4], R233 ;  /* 0x0005a4e901007387 */ /* 0x000fe80000100800 */
[----:B0-----:R-:W2:Y:S04]  /*1e5c0*/  LDL.LU R239, [R1+0x54c] ;  /* 0x00054c0001ef7983 */ /* 0x001ea80000300800 */
[----:B------:R-:W-:Y:S01]  /*1e5d0*/  STL [R1+0x578], R231 ;  /* 0x000578e701007387 */ /* 0x000fe20000100800 */
[----:B---3--:R-:W-:-:S05]  /*1e5e0*/  IADD3 R240, P2, R240, UR6, RZ ;  /* 0x00000006f0f07c10 */ /* 0x008fca000ff5e0ff */
[----:B------:R0:W-:Y:S04]  /*1e5f0*/  STL [R1+0x568], R240 ;  /* 0x000568f001007387 */ /* 0x0001e80000100800 */
[----:B------:R-:W-:Y:S04]  /*1e600*/  STL [R1+0x570], R234 ;  /* 0x000570ea01007387 */ /* 0x000fe80000100800 */
[----:B0-----:R-:W3:Y:S01]  /*1e610*/  LDL.LU R240, [R1+0x520] ;  /* 0x0005200001f07983 */ /* 0x001ee20000300800 */
[----:B------:R-:W-:Y:S02]  /*1e620*/  IADD3.X R237, R237, UR5, RZ, P3, !PT ;  /* 0x00000005eded7c10 */ /* 0x000fe40009ffe4ff */
[----:B------:R-:W-:-:S02]  /*1e630*/  IADD3 R235, P3, R235, UR6, RZ ;  /* 0x00000006ebeb7c10 */ /* 0x000fc4000ff7e0ff */
[----:B------:R-:W-:Y:S01]  /*1e640*/  IADD3.X R238, R238, UR5, RZ, P4, !PT ;  /* 0x00000005eeee7c10 */ /* 0x000fe2000a7fe4ff */
[----:B------:R-:W-:Y:S04]  /*1e650*/  STL [R1+0x594], R232 ;  /* 0x000594e801007387 */ /* 0x000fe80000100800 */
[----:B------:R-:W-:Y:S04]  /*1e660*/  STL [R1+0x58c], R237 ;  /* 0x00058ced01007387 */ /* 0x000fe80000100800 */
[----:B------:R-:W-:Y:S04]  /*1e670*/  STL [R1+0x560], R235 ;  /* 0x000560eb01007387 */ /* 0x000fe80000100800 */
[----:B------:R-:W-:Y:S01]  /*1e680*/  STL [R1+0x584], R238 ;  /* 0x000584ee01007387 */ /* 0x000fe20000100800 */
[----:B----4-:R-:W-:-:S02]  /*1e690*/  IADD3 R236, P4, R236, UR6, RZ ;  /* 0x00000006ecec7c10 */ /* 0x010fc4000ff9e0ff */
[----:B------:R-:W-:Y:S02]  /*1e6a0*/  IADD3.X R245, R245, UR5, RZ, P5, !PT ;  /* 0x00000005f5f57c10 */ /* 0x000fe4000affe4ff */
[----:B------:R-:W-:Y:S01]  /*1e6b0*/  IADD3 R241, P5, R241, UR6, RZ ;  /* 0x00000006f1f17c10 */ /* 0x000fe2000ffbe0ff */
[----:B------:R-:W-:Y:S01]  /*1e6c0*/  STL [R1+0x558], R236 ;  /* 0x000558ec01007387 */ /* 0x000fe20000100800 */
[----:B------:R-:W-:Y:S02]  /*1e6d0*/  IADD3.X R243, R243, UR5, RZ, P6, !PT ;  /* 0x00000005f3f37c10 */ /* 0x000fe4000b7fe4ff */
[----:B------:R-:W-:-:S03]  /*1e6e0*/  IADD3 R246, P6, R246, UR6, RZ ;  /* 0x00000006f6f67c10 */ /* 0x000fc6000ffde0ff */
[----:B------:R0:W-:Y:S04]  /*1e6f0*/  STL [R1+0x574], R243 ;  /* 0x000574f301007387 */ /* 0x0001e80000100800 */
[----:B------:R-:W-:Y:S04]  /*1e700*/  STL [R1+0x57c], R245 ;  /* 0x00057cf501007387 */ /* 0x000fe80000100800 */
[----:B0-----:R-:W4:Y:S04]  /*1e710*/  LDL.LU R243, [R1+0x544] ;  /* 0x0005440001f37983 */ /* 0x001f280000300800 */
[----:B------:R-:W-:Y:S01]  /*1e720*/  STL [R1+0x550], R241 ;  /* 0x000550f101007387 */ /* 0x000fe20000100800 */
[----:B------:R-:W-:-:S05]  /*1e730*/  IADD3.X R244, R244, UR5, RZ, P1, !PT ;  /* 0x00000005f4f47c10 */ /* 0x000fca0008ffe4ff */
[----:B------:R0:W-:Y:S04]  /*1e740*/  STL [R1+0x56c], R244 ;  /* 0x00056cf401007387 */ /* 0x0001e80000100800 */
[----:B0-----:R-:W4:Y:S04]  /*1e750*/  LDL.LU R244, [R1+0x518] ;  /* 0x0005180001f47983 */ /* 0x001f280000300800 */
[----:B------:R-:W-:Y:S01]  /*1e760*/  STL [R1+0x548], R246 ;  /* 0x000548f601007387 */ /* 0x000fe20000100800 */
[----:B------:R-:W-:-:S05]  /*1e770*/  IADD3 R247, P1, R247, UR6, RZ ;  /* 0x00000006f7f77c10 */ /* 0x000fca000ff3e0ff */
[----:B------:R0:W-:Y:S04]  /*1e780*/  STL [R1+0x540], R247 ;  /* 0x000540f701007387 */ /* 0x0001e80000100800 */
[----:B0-----:R-:W4:Y:S01]  /*1e790*/  LDL.LU R247, [R1+0x53c] ;  /* 0x00053c0001f77983 */ /* 0x001f220000300800 */
[----:B------:R-:W-:Y:S02]  /*1e7a0*/  IADD3.X R250, R250, UR5, RZ, P2, !PT ;  /* 0x00000005fafa7c10 */ /* 0x000fe400097fe4ff */
[----:B------:R-:W-:Y:S02]  /*1e7b0*/  IADD3 R242, P2, R242, UR6, RZ ;  /* 0x00000006f2f27c10 */ /* 0x000fe4000ff5e0ff */
[----:B------:R-:W-:Y:S02]  /*1e7c0*/  IADD3.X R252, R252, UR5, RZ, P3, !PT ;  /* 0x00000005fcfc7c10 */ /* 0x000fe40009ffe4ff */
[----:B------:R-:W-:Y:S01]  /*1e7d0*/  IADD3 R249, P3, R249, UR6, RZ ;  /* 0x00000006f9f97c10 */ /* 0x000fe2000ff7e0ff */
[----:B------:R0:W-:Y:S01]  /*1e7e0*/  STL [R1+0x564], R250 ;  /* 0x000564fa01007387 */ /* 0x0001e20000100800 */
[----:B------:R-:W-:-:S03]  /*1e7f0*/  IADD3.X R251, R251, UR5, RZ, P4, !PT ;  /* 0x00000005fbfb7c10 */ /* 0x000fc6000a7fe4ff */
[----:B0-----:R-:W4:Y:S04]  /*1e800*/  LDL.LU R250, [R1+0x510] ;  /* 0x0005100001fa7983 */ /* 0x001f280000300800 */
[----:B------:R-:W-:Y:S04]  /*1e810*/  STL [R1+0x538], R242 ;  /* 0x000538f201007387 */ /* 0x000fe80000100800 */
[----:B------:R-:W-:Y:S01]  /*1e820*/  STL [R1+0x55c], R252 ;  /* 0x00055cfc01007387 */ /* 0x000fe20000100800 */
[----:B------:R-:W-:-:S03]  /*1e830*/  IADD3 R248, P4, R248, UR6, RZ ;  /* 0x00000006f8f87c10 */ /* 0x000fc6000ff9e0ff */
[----:B------:R-:W4:Y:S04]  /*1e840*/  LDL.LU R227, [R1+0x534] ;  /* 0x0005340001e37983 */ /* 0x000f280000300800 */
[----:B------:R-:W-:Y:S04]  /*1e850*/  STL [R1+0x530], R249 ;  /* 0x000530f901007387 */ /* 0x000fe80000100800 */
[----:B------:R-:W4:Y:S04]  /*1e860*/  LDL.LU R230, [R1+0x508] ;  /* 0x0005080001e67983 */ /* 0x000f280000300800 */
[----:B------:R-:W-:Y:S04]  /*1e870*/  STL [R1+0x554], R251 ;  /* 0x000554fb01007387 */ /* 0x000fe80000100800 */
[----:B------:R-:W4:Y:S04]  /*1e880*/  LDL.LU R228, [R1+0x52c] ;  /* 0x00052c0001e47983 */ /* 0x000f280000300800 */
[----:B------:R0:W-:Y:S04]  /*1e890*/  STL [R1+0x528], R248 ;  /* 0x000528f801007387 */ /* 0x0001e80000100800 */
[----:B------:R-:W4:Y:S04]  /*1e8a0*/  LDL.LU R233, [R1+0x500] ;  /* 0x0005000001e97983 */ /* 0x000f280000300800 */
[----:B------:R-:W4:Y:S04]  /*1e8b0*/  LDL.LU R231, [R1+0x524] ;  /* 0x0005240001e77983 */ /* 0x000f280000300800 */
[----:B0-----:R-:W4:Y:S04]  /*1e8c0*/  LDL.LU R248, [R1+0x4f8] ;  /* 0x0004f80001f87983 */ /* 0x001f280000300800 */
[----:B------:R-:W4:Y:S04]  /*1e8d0*/  LDL.LU R234, [R1+0x51c] ;  /* 0x00051c0001ea7983 */ /* 0x000f280000300800 */
[----:B------:R-:W4:Y:S01]  /*1e8e0*/  LDL.LU R232, [R1+0x4f0] ;  /* 0x0004f00001e87983 */ /* 0x000f220000300800 */
[----:B--2---:R-:W-:-:S05]  /*1e8f0*/  IADD3.X R239, R239, UR5, RZ, P5, !PT ;  /* 0x00000005efef7c10 */ /* 0x004fca000affe4ff */
[----:B------:R0:W-:Y:S04]  /*1e900*/  STL [R1+0x54c], R239 ;  /* 0x00054cef01007387 */ /* 0x0001e80000100800 */
[----:B0-----:R-:W2:Y:S04]  /*1e910*/  LDL.LU R239, [R1+0x514] ;  /* 0x0005140001ef7983 */ /* 0x001ea80000300800 */
[----:B------:R-:W2:Y:S04]  /*1e920*/  LDL.LU R237, [R1+0x4e8] ;  /* 0x0004e80001ed7983 */ /* 0x000ea80000300800 */
[----:B------:R-:W2:Y:S04]  /*1e930*/  LDL.LU R235, [R1+0x50c] ;  /* 0x00050c0001eb7983 */ /* 0x000ea80000300800 */
[----:B------:R-:W2:Y:S01]  /*1e940*/  LDL.LU R238, [R1+0x4e0] ;  /* 0x0004e00001ee7983 */ /* 0x000ea20000300800 */
[----:B---3--:R-:W-:-:S05]  /*1e950*/  IADD3 R240, P5, R240, UR6, RZ ;  /* 0x00000006f0f07c10 */ /* 0x008fca000ffbe0ff */
[----:B------:R0:W-:Y:S04]  /*1e960*/  STL [R1+0x520], R240 ;  /* 0x000520f001007387 */ /* 0x0001e80000100800 */
[----:B------:R-:W3:Y:S04]  /*1e970*/  LDL.LU R236, [R1+0x504] ;  /* 0x0005040001ec7983 */ /* 0x000ee80000300800 */
        /* <DEDUP_REMOVED lines=8> */
[----:B------:R0:W-:Y:S04]  /*1ea00*/  STL [R1+0x518], R244 ;  /* 0x000518f401007387 */ /* 0x0001e80000100800 */
[----:B0-----:R-:W4:Y:S01]  /*1ea10*/  LDL.LU R244, [R1+0x4ec] ;  /* 0x0004ec0001f47983 */ /* 0x001f220000300800 */
[----:B------:R-:W-:-:S05]  /*1ea20*/  IADD3.X R247, R247, UR5, RZ, P1, !PT ;  /* 0x00000005f7f77c10 */ /* 0x000fca0008ffe4ff */
[----:B------:R0:W-:Y:S04]  /*1ea30*/  STL [R1+0x53c], R247 ;  /* 0x00053cf701007387 */ /* 0x0001e80000100800 */
[----:B0-----:R-:W4:Y:S04]  /*1ea40*/  LDL.LU R247, [R1+0x4c0] ;  /* 0x0004c00001f77983 */ /* 0x001f280000300800 */
[----:B------:R-:W4:Y:S04]  /*1ea50*/  LDL.LU R242, [R1+0x4e4] ;  /* 0x0004e40001f27983 */ /* 0x000f280000300800 */
[----:B------:R-:W4:Y:S04]  /*1ea60*/  LDL.LU R252, [R1+0x4b8] ;  /* 0x0004b80001fc7983 */ /* 0x000f280000300800 */
[----:B------:R-:W4:Y:S01]  /*1ea70*/  LDL.LU R249, [R1+0x4dc] ;  /* 0x0004dc0001f97983 */ /* 0x000f220000300800 */
[----:B------:R-:W-:-:S02]  /*1ea80*/  IADD3 R250, P1, R250, UR6, RZ ;  /* 0x00000006fafa7c10 */ /* 0x000fc4000ff3e0ff */
[----:B------:R-:W-:-:S03]  /*1ea90*/  IADD3.X R227, R227, UR5, RZ, P2, !PT ;  /* 0x00000005e3e37c10 */ /* 0x000fc600097fe4ff */
[----:B------:R0:W-:Y:S01]  /*1eaa0*/  STL [R1+0x510], R250 ;  /* 0x000510fa01007387 */ /* 0x0001e20000100800 */
[----:B------:R-:W-:-:S03]  /*1eab0*/  IADD3 R230, P2, R230, UR6, RZ ;  /* 0x00000006e6e67c10 */ /* 0x000fc6000ff5e0ff */
[----:B------:R-:W4:Y:S01]  /*1eac0*/  LDL.LU R251, [R1+0x4b0] ;  /* 0x0004b00001fb7983 */ /* 0x000f220000300800 */
[----:B------:R-:W-:Y:S02]  /*1ead0*/  IADD3.X R228, R228, UR5, RZ, P3, !PT ;  /* 0x00000005e4e47c10 */ /* 0x000fe40009ffe4ff */
[----:B------:R-:W-:Y:S02]  /*1eae0*/  IADD3.X R231, R231, UR5, RZ, P4, !PT ;  /* 0x00000005e7e77c10 */ /* 0x000fe4000a7fe4ff */
[----:B------:R-:W-:Y:S01]  /*1eaf0*/  IADD3 R233, P3, R233, UR6, RZ ;  /* 0x00000006e9e97c10 */ /* 0x000fe2000ff7e0ff */
[----:B0-----:R-:W4:Y:S04]  /*1eb00*/  LDL.LU R250, [R1+0x4d4] ;  /* 0x0004d40001fa7983 */ /* 0x001f280000300800 */
[----:B------:R-:W-:Y:S01]  /*1eb10*/  STL [R1+0x534], R227 ;  /* 0x000534e301007387 */ /* 0x000fe20000100800 */
[----:B------:R-:W-:-:S03]  /*1eb20*/  IADD3 R248, P4, R248, UR6, RZ ;  /* 0x00000006f8f87c10 */ /* 0x000fc6000ff9e0ff */
[----:B------:R-:W-:Y:S04]  /*1eb30*/  STL [R1+0x508], R230 ;  /* 0x000508e601007387 */ /* 0x000fe80000100800 */
[----:B------:R-:W-:Y:S01]  /*1eb40*/  STL [R1+0x52c], R228 ;  /* 0x00052ce401007387 */ /* 0x000fe20000100800 */
[----:B------:R-:W-:-:S03]  /*1eb50*/  IADD3.X R234, R234, UR5, RZ, P5, !PT ;  /* 0x00000005eaea7c10 */ /* 0x000fc6000affe4ff */
[----:B------:R0:W-:Y:S04]  /*1eb60*/  STL [R1+0x4f8], R248 ;  /* 0x0004f8f801007387 */ /* 0x0001e80000100800 */
[----:B------:R-:W-:Y:S01]  /*1eb70*/  STL [R1+0x500], R233 ;  /* 0x000500e901007387 */ /* 0x000fe20000100800 */
[----:B------:R-:W-:-:S03]  /*1eb80*/  IADD3 R232, P5, R232, UR6, RZ ;  /* 0x00000006e8e87c10 */ /* 0x000fc6000ffbe0ff */
[----:B0-----:R-:W4:Y:S04]  /*1eb90*/  LDL.LU R248, [R1+0x4a8] ;  /* 0x0004a80001f87983 */ /* 0x001f280000300800 */
[----:B------:R-:W-:Y:S01]  /*1eba0*/  STL [R1+0x524], R231 ;  /* 0x000524e701007387 */ /* 0x000fe20000100800 */
[----:B--2---:R-:W-:Y:S02]  /*1ebb0*/  IADD3.X R239, R239, UR5, RZ, P6, !PT ;  /* 0x00000005efef7c10 */ /* 0x004fe4000b7fe4ff */
[----:B------:R-:W-:Y:S02]  /*1ebc0*/  IADD3 R237, P6, R237, UR6, RZ ;  /* 0x00000006eded7c10 */ /* 0x000fe4000ffde0ff */
[----:B------:R-:W-:Y:S02]  /*1ebd0*/  IADD3.X R235, R235, UR5, RZ, P1, !PT ;  /* 0x00000005ebeb7c10 */ /* 0x000fe40008ffe4ff */
[----:B------:R-:W-:Y:S01]  /*1ebe0*/  IADD3 R238, P1, R238, UR6, RZ ;  /* 0x00000006eeee7c10 */ /* 0x000fe2000ff3e0ff */
[----:B------:R0:W-:Y:S04]  /*1ebf0*/  STL [R1+0x514], R239 ;  /* 0x000514ef01007387 */ /* 0x0001e80000100800 */
[----:B------:R-:W-:Y:S04]  /*1ec00*/  STL [R1+0x51c], R234 ;  /* 0x00051cea01007387 */ /* 0x000fe80000100800 */
[----:B0-----:R-:W2:Y:S01]  /*1ec10*/  LDL.LU R239, [R1+0x4cc] ;  /* 0x0004cc0001ef7983 */ /* 0x001ea20000300800 */
[----:B---3--:R-:W-:-:S02]  /*1ec20*/  IADD3.X R236, R236, UR5, RZ, P2, !PT ;  /* 0x00000005ecec7c10 */ /* 0x008fc400097fe4ff */
[----:B------:R-:W-:Y:S01]  /*1ec30*/  IADD3.X R241, R241, UR5, RZ, P3, !PT ;  /* 0x00000005f1f17c10 */ /* 0x000fe20009ffe4ff */
[----:B------:R-:W-:Y:S04]  /*1ec40*/  STL [R1+0x4f0], R232 ;  /* 0x0004f0e801007387 */ /* 0x000fe80000100800 */
[----:B------:R-:W-:Y:S01]  /*1ec50*/  STL [R1+0x4e8], R237 ;  /* 0x0004e8ed01007387 */ /* 0x000fe20000100800 */
[----:B------:R-:W-:-:S03]  /*1ec60*/  IADD3 R245, P2, R245, UR6, RZ ;  /* 0x00000006f5f57c10 */ /* 0x000fc6000ff5e0ff */
[----:B------:R-:W-:Y:S01]  /*1ec70*/  STL [R1+0x50c], R235 ;  /* 0x00050ceb01007387 */ /* 0x000fe20000100800 */
[----:B------:R-:W-:-:S03]  /*1ec80*/  IADD3 R240, P3, R240, UR6, RZ ;  /* 0x00000006f0f07c10 */ /* 0x000fc6000ff7e0ff */
[----:B------:R-:W-:Y:S04]  /*1ec90*/  STL [R1+0x4e0], R238 ;  /* 0x0004e0ee01007387 */ /* 0x000fe80000100800 */
[----:B------:R-:W-:Y:S04]  /*1eca0*/  STL [R1+0x504], R236 ;  /* 0x000504ec01007387 */ /* 0x000fe80000100800 */
        /* <DEDUP_REMOVED lines=10> */
[----:B------:R0:W-:Y:S04]  /*1ed50*/  STL [R1+0x4ec], R244 ;  /* 0x0004ecf401007387 */ /* 0x0001e80000100800 */
[----:B0-----:R-:W4:Y:S01]  /*1ed60*/  LDL.LU R244, [R1+0x498] ;  /* 0x0004980001f47983 */ /* 0x001f220000300800 */
[----:B------:R-:W-:Y:S02]  /*1ed70*/  IADD3 R247, P5, R247, UR6, RZ ;  /* 0x00000006f7f77c10 */ /* 0x000fe4000ffbe0ff */
[----:B------:R-:W-:Y:S02]  /*1ed80*/  IADD3.X R242, R242, UR5, RZ, P6, !PT ;  /* 0x00000005f2f27c10 */ /* 0x000fe4000b7fe4ff */
[----:B------:R-:W-:Y:S02]  /*1ed90*/  IADD3 R252, P6, R252, UR6, RZ ;  /* 0x00000006fcfc7c10 */ /* 0x000fe4000ffde0ff */
[----:B------:R-:W-:Y:S01]  /*1eda0*/  IADD3.X R249, R249, UR5, RZ, P1, !PT ;  /* 0x00000005f9f97c10 */ /* 0x000fe20008ffe4ff */
[----:B------:R0:W-:Y:S04]  /*1edb0*/  STL [R1+0x4c0], R247 ;  /* 0x0004c0f701007387 */ /* 0x0001e80000100800 */
[----:B0-----:R-:W4:Y:S04]  /*1edc0*/  LDL.LU R247, [R1+0x4bc] ;  /* 0x0004bc0001f77983 */ /* 0x001f280000300800 */
[----:B------:R-:W-:Y:S01]  /*1edd0*/  STL [R1+0x4e4], R242 ;  /* 0x0004e4f201007387 */ /* 0x000fe20000100800 */
[----:B------:R-:W-:-:S03]  /*1ede0*/  IADD3 R251, P1, R251, UR6, RZ ;  /* 0x00000006fbfb7c10 */ /* 0x000fc6000ff3e0ff */
[----:B------:R-:W-:Y:S04]  /*1edf0*/  STL [R1+0x4b8], R252 ;  /* 0x0004b8fc01007387 */ /* 0x000fe80000100800 */
[----:B------:R-:W4:Y:S04]  /*1ee00*/  LDL.LU R227, [R1+0x490] ;  /* 0x0004900001e37983 */ /* 0x000f280000300800 */
[----:B------:R-:W-:Y:S04]  /*1ee10*/  STL [R1+0x4dc], R249 ;  /* 0x0004dcf901007387 */ /* 0x000fe80000100800 */
[----:B------:R-:W4:Y:S04]  /*1ee20*/  LDL.LU R230, [R1+0x4b4] ;  /* 0x0004b40001e67983 */ /* 0x000f280000300800 */
[----:B------:R-:W-:Y:S04]  /*1ee30*/  STL [R1+0x4b0], R251 ;  /* 0x0004b0fb01007387 */ /* 0x000fe80000100800 */
[----:B------:R-:W4:Y:S01]  /*1ee40*/  LDL.LU R228, [R1+0x488] ;  /* 0x0004880001e47983 */ /* 0x000f220000300800 */
[----:B------:R-:W-:-:S05]  /*1ee50*/  IADD3.X R250, R250, UR5, RZ, P2, !PT ;  /* 0x00000005fafa7c10 */ /* 0x000fca00097fe4ff */
[----:B------:R-:W-:Y:S04]  /*1ee60*/  STL [R1+0x4d4], R250 ;  /* 0x0004d4fa01007387 */ /* 0x000fe80000100800 */
[----:B------:R-:W4:Y:S04]  /*1ee70*/  LDL.LU R233, [R1+0x4ac] ;  /* 0x0004ac0001e97983 */ /* 0x000f280000300800 */
[----:B------:R-:W4:Y:S04]  /*1ee80*/  LDL.LU R231, [R1+0x480] ;  /* 0x0004800001e77983 */ /* 0x000f280000300800 */
[----:B------:R-:W4:Y:S04]  /*1ee90*/  LDL.LU R234, [R1+0x4a4] ;  /* 0x0004a40001ea7983 */ /* 0x000f280000300800 */
        /* <DEDUP_REMOVED lines=8> */
[----:B--2---:R-:W-:-:S05]  /*1ef20*/  IADD3.X R239, R239, UR5, RZ, P3, !PT ;  /* 0x00000005efef7c10 */ /* 0x004fca0009ffe4ff */
[----:B------:R0:W-:Y:S04]  /*1ef30*/  STL [R1+0x4cc], R239 ;  /* 0x0004ccef01007387 */ /* 0x0001e80000100800 */
[----:B------:R-:W2:Y:S04]  /*1ef40*/  LDL.LU R245, [R1+0x460] ;  /* 0x0004600001f57983 */ /* 0x000ea80000300800 */
        /* <DEDUP_REMOVED lines=11> */
[----:B------:R0:W-:Y:S04]  /*1f000*/  STL [R1+0x498], R244 ;  /* 0x000498f401007387 */ /* 0x0001e80000100800 */
[----:B0-----:R-:W4:Y:S04]  /*1f010*/  LDL.LU R244, [R1+0x46c] ;  /* 0x00046c0001f47983 */ /* 0x001f280000300800 */
[----:B------:R-:W4:Y:S04]  /*1f020*/  LDL.LU R252, [R1+0x440] ;  /* 0x0004400001fc7983 */ /* 0x000f280000300800 */
[----:B------:R-:W4:Y:S04]  /*1f030*/  LDL.LU R249, [R1+0x464] ;  /* 0x0004640001f97983 */ /* 0x000f280000300800 */
[----:B------:R-:W4:Y:S01]  /*1f040*/  LDL.LU R251, [R1+0x438] ;  /* 0x0004380001fb7983 */ /* 0x000f220000300800 */
[----:B------:R-:W-:-:S02]  /*1f050*/  IADD3.X R247, R247, UR5, RZ, P5, !PT ;  /* 0x00000005f7f77c10 */ /* 0x000fc4000affe4ff */
[----:B------:R-:W-:-:S03]  /*1f060*/  IADD3 R227, P5, R227, UR6, RZ ;  /* 0x00000006e3e37c10 */ /* 0x000fc6000ffbe0ff */
[----:B------:R0:W-:Y:S04]  /*1f070*/  STL [R1+0x4bc], R247 ;  /* 0x0004bcf701007387 */ /* 0x0001e80000100800 */
[----:B------:R-:W4:Y:S01]  /*1f080*/  LDL.LU R250, [R1+0x45c] ;  /* 0x00045c0001fa7983 */ /* 0x000f220000300800 */
[----:B------:R-:W-:Y:S02]  /*1f090*/  IADD3.X R230, R230, UR5, RZ, P6, !PT ;  /* 0x00000005e6e67c10 */ /* 0x000fe4000b7fe4ff */
[----:B------:R-:W-:Y:S01]  /*1f0a0*/  IADD3 R228, P6, R228, UR6, RZ ;  /* 0x00000006e4e47c10 */ /* 0x000fe2000ffde0ff */
[----:B0-----:R-:W4:Y:S01]  /*1f0b0*/  LDL.LU R247, [R1+0x430] ;  /* 0x0004300001f77983 */ /* 0x001f220000300800 */
[----:B------:R-:W-:Y:S02]  /*1f0c0*/  IADD3.X R233, R233, UR5, RZ, P1, !PT ;  /* 0x00000005e9e97c10 */ /* 0x000fe40008ffe4ff */
[----:B------:R-:W-:Y:S01]  /*1f0d0*/  IADD3 R231, P1, R231, UR6, RZ ;  /* 0x00000006e7e77c10 */ /* 0x000fe2000ff3e0ff */
[----:B------:R-:W-:Y:S01]  /*1f0e0*/  STL [R1+0x490], R227 ;  /* 0x000490e301007387 */ /* 0x000fe20000100800 */
[----:B------:R-:W-:-:S02]  /*1f0f0*/  IADD3.X R234, R234, UR5, RZ, P2, !PT ;  /* 0x00000005eaea7c10 */ /* 0x000fc400097fe4ff */
[----:B------:R-:W-:Y:S01]  /*1f100*/  IADD3.X R237, R237, UR5, RZ, P3, !PT ;  /* 0x00000005eded7c10 */ /* 0x000fe20009ffe4ff */
[----:B------:R-:W-:Y:S04]  /*1f110*/  STL [R1+0x4b4], R230 ;  /* 0x0004b4e601007387 */ /* 0x000fe80000100800 */
[----:B------:R-:W-:Y:S01]  /*1f120*/  STL [R1+0x488], R228 ;  /* 0x000488e401007387 */ /* 0x000fe20000100800 */
[----:B------:R-:W-:-:S03]  /*1f130*/  IADD3 R232, P2, R232, UR6, RZ ;  /* 0x00000006e8e87c10 */ /* 0x000fc6000ff5e0ff */
[----:B------:R-:W-:Y:S04]  /*1f140*/  STL [R1+0x4ac], R233 ;  /* 0x0004ace901007387 */ /* 0x000fe80000100800 */
[----:B------:R-:W-:Y:S04]  /*1f150*/  STL [R1+0x480], R231 ;  /* 0x000480e701007387 */ /* 0x000fe80000100800 */
[----:B------:R-:W-:Y:S01]  /*1f160*/  STL [R1+0x4a4], R234 ;  /* 0x0004a4ea01007387 */ /* 0x000fe20000100800 */
[----:B------:R-:W-:Y:S02]  /*1f170*/  IADD3 R248, P3, R248, UR6, RZ ;  /* 0x00000006f8f87c10 */ /* 0x000fe4000ff7e0ff */
[----:B------:R-:W-:-:S02]  /*1f180*/  IADD3.X R235, R235, UR5, RZ, P4, !PT ;  /* 0x00000005ebeb7c10 */ /* 0x000fc4000a7fe4ff */
[----:B------:R-:W-:Y:S02]  /*1f190*/  IADD3 R238, P4, R238, UR6, RZ ;  /* 0x00000006eeee7c10 */ /* 0x000fe4000ff9e0ff */
[----:B------:R-:W-:Y:S01]  /*1f1a0*/  IADD3.X R236, R236, UR5, RZ, P5, !PT ;  /* 0x00000005ecec7c10 */ /* 0x000fe2000affe4ff */
[----:B------:R0:W-:Y:S04]  /*1f1b0*/  STL [R1+0x470], R248 ;  /* 0x000470f801007387 */ /* 0x0001e80000100800 */
[----:B------:R-:W-:Y:S04]  /*1f1c0*/  STL [R1+0x478], R232 ;  /* 0x000478e801007387 */ /* 0x000fe80000100800 */
[----:B0-----:R-:W4:Y:S04]  /*1f1d0*/  LDL.LU R248, [R1+0x454] ;  /* 0x0004540001f87983 */ /* 0x001f280000300800 */
[----:B------:R-:W-:Y:S04]  /*1f1e0*/  STL [R1+0x49c], R237 ;  /* 0x00049ced01007387 */ /* 0x000fe80000100800 */
[----:B------:R-:W-:Y:S04]  /*1f1f0*/  STL [R1+0x494], R235 ;  /* 0x000494eb01007387 */ /* 0x000fe80000100800 */
[----:B------:R-:W-:Y:S04]  /*1f200*/  STL [R1+0x468], R238 ;  /* 0x000468ee01007387 */ /* 0x000fe80000100800 */
[----:B------:R-:W-:Y:S01]  /*1f210*/  STL [R1+0x48c], R236 ;  /* 0x00048cec01007387 */ /* 0x000fe20000100800 */
[----:B--2---:R-:W-:-:S02]  /*1f220*/  IADD3 R245, P5, R245, UR6, RZ ;  /* 0x00000006f5f57c10 */ /* 0x004fc4000ffbe0ff */
[----:B------:R-:W-:Y:S02]  /*1f230*/  IADD3.X R241, R241, UR5, RZ, P6, !PT ;  /* 0x00000005f1f17c10 */ /* 0x000fe4000b7fe4ff */
[----:B------:R-:W-:Y:S01]  /*1f240*/  IADD3 R246, P6, R246, UR6, RZ ;  /* 0x00000006f6f67c10 */ /* 0x000fe2000ffde0ff */
[----:B------:R-:W-:Y:S01]  /*1f250*/  STL [R1+0x460], R245 ;  /* 0x000460f501007387 */ /* 0x000fe20000100800 */
        /* <DEDUP_REMOVED lines=14> */
[----:B------:R-:W-:Y:S02]  /*1f340*/  IADD3 R252, P3, R252, UR6, RZ ;  /* 0x00000006fcfc7c10 */ /* 0x000fe4000ff7e0ff */
[----:B------:R-:W-:Y:S02]  /*1f350*/  IADD3.X R249, R249, UR5, RZ, P4, !PT ;  /* 0x00000005f9f97c10 */ /* 0x000fe4000a7fe4ff */
[----:B------:R-:W-:Y:S01]  /*1f360*/  IADD3 R251, P4, R251, UR7, RZ ;  /* 0x00000007fbfb7c10 */ /* 0x000fe2000ff9e0ff */
[----:B------:R0:W-:Y:S04]  /*1f370*/  STL [R1+0x46c], R244 ;  /* 0x00046cf401007387 */ /* 0x0001e80000100800 */
[----:B0-----:R-:W4:Y:S01]  /*1f380*/  LDL.LU R244, [R1+0x444] ;  /* 0x0004440001f47983 */ /* 0x001f220000300800 */
[----:B------:R-:W-:-:S03]  /*1f390*/  IADD3.X R250, R250, UR5, RZ, P5, !PT ;  /* 0x00000005fafa7c10 */ /* 0x000fc6000affe4ff */
[----:B------:R-:W-:Y:S04]  /*1f3a0*/  STL [R1+0x440], R252 ;  /* 0x000440fc01007387 */ /* 0x000fe80000100800 */
[----:B------:R-:W-:Y:S04]  /*1f3b0*/  STL [R1+0x464], R249 ;  /* 0x000464f901007387 */ /* 0x000fe80000100800 */
[----:B------:R-:W4:Y:S04]  /*1f3c0*/  LDL.LU R229, [R1+0x418] ;  /* 0x0004180001e57983 */ /* 0x000f280000300800 */
[----:B------:R-:W-:Y:S04]  /*1f3d0*/  STL [R1+0x438], R251 ;  /* 0x000438fb01007387 */ /* 0x000fe80000100800 */
[----:B------:R-:W4:Y:S04]  /*1f3e0*/  LDL.LU R227, [R1+0x43c] ;  /* 0x00043c0001e37983 */ /* 0x000f280000300800 */
[----:B------:R-:W-:Y:S04]  /*1f3f0*/  STL [R1+0x45c], R250 ;  /* 0x00045cfa01007387 */ /* 0x000fe80000100800 */
[----:B------:R-:W4:Y:S01]  /*1f400*/  LDL.LU R230, [R1+0x410] ;  /* 0x0004100001e67983 */ /* 0x000f220000300800 */
[----:B------:R-:W-:-:S05]  /*1f410*/  IADD3 R247, P5, R247, UR7, RZ ;  /* 0x00000007f7f77c10 */ /* 0x000fca000ffbe0ff */
[----:B------:R0:W-:Y:S04]  /*1f420*/  STL [R1+0x430], R247 ;  /* 0x000430f701007387 */ /* 0x0001e80000100800 */
[----:B------:R-:W4:Y:S04]  /*1f430*/  LDL.LU R228, [R1+0x434] ;  /* 0x0004340001e47983 */ /* 0x000f280000300800 */
[----:B------:R-:W4:Y:S04]  /*1f440*/  LDL.LU R233, [R1+0x408] ;  /* 0x0004080001e97983 */ /* 0x000f280000300800 */
[----:B------:R-:W4:Y:S04]  /*1f450*/  LDL.LU R231, [R1+0x42c] ;  /* 0x00042c0001e77983 */ /* 0x000f280000300800 */
[----:B------:R-:W4:Y:S04]  /*1f460*/  LDL.LU R234, [R1+0x400] ;  /* 0x0004000001ea7983 */ /* 0x000f280000300800 */
[----:B------:R-:W4:Y:S04]  /*1f470*/  LDL.LU R232, [R1+0x424] ;  /* 0x0004240001e87983 */ /* 0x000f280000300800 */
[----:B------:R-:W4:Y:S04]  /*1f480*/  LDL.LU R237, [R1+0x3f8] ;  /* 0x0003f80001ed7983 */ /* 0x000f280000300800 */
        /* <DEDUP_REMOVED lines=11> */
[----:B--2---:R-:W-:-:S05]  /*1f540*/  IADD3 R239, P6, R239, UR7, RZ ;  /* 0x00000007efef7c10 */ /* 0x004fca000ffde0ff */
[----:B------:R0:W-:Y:S04]  /*1f550*/  STL [R1+0x428], R239 ;  /* 0x000428ef01007387 */ /* 0x0001e80000100800 */
[----:B0-----:R-:W2:Y:S01]  /*1f560*/  LDL.LU R239, [R1+0x3cc] ;  /* 0x0003cc0001ef7983 */ /* 0x001ea20000300800 */
[----:B---3--:R-:W-:-:S05]  /*1f570*/  IADD3.X R240, R240, UR5, RZ, P1, !PT ;  /* 0x00000005f0f07c10 */ /* 0x008fca0008ffe4ff */
[----:B------:R0:W-:Y:S04]  /*1f580*/  STL [R1+0x44c], R240 ;  /* 0x00044cf001007387 */ /* 0x0001e80000100800 */
[----:B0-----:R-:W3:Y:S01]  /*1f590*/  LDL.LU R240, [R1+0x3f4] ;  /* 0x0003f40001f07983 */ /* 0x001ee20000300800 */
[----:B----4-:R-:W-:-:S05]  /*1f5a0*/  IADD3 R243, P1, R243, UR7, RZ ;  /* 0x00000007f3f37c10 */ /* 0x010fca000ff3e0ff */
        /* <DEDUP_REMOVED lines=15> */
[----:B------:R-:W-:-:S03]  /*1f6a0*/  IADD3.X R231, R231, UR4, RZ, P5, !PT ;  /* 0x00000004e7e77c10 */ /* 0x000fc6000affe4ff */
[----:B------:R-:W-:Y:S01]  /*1f6b0*/  STL [R1+0x43c], R227 ;  /* 0x00043ce301007387 */ /* 0x000fe20000100800 */
[----:B------:R-:W-:-:S03]  /*1f6c0*/  IADD3 R234, P5, R234, UR7, RZ ;  /* 0x00000007eaea7c10 */ /* 0x000fc6000ffbe0ff */
[----:B------:R-:W-:Y:S04]  /*1f6d0*/  STL [R1+0x410], R230 ;  /* 0x000410e601007387 */ /* 0x000fe80000100800 */
[----:B------:R-:W-:Y:S01]  /*1f6e0*/  STL [R1+0x434], R228 ;  /* 0x000434e401007387 */ /* 0x000fe20000100800 */
[----:B------:R-:W-:Y:S02]  /*1f6f0*/  IADD3.X R232, R232, UR4, RZ, P6, !PT ;  /* 0x00000004e8e87c10 */ /* 0x000fe4000b7fe4ff */
[----:B------:R-:W-:Y:S01]  /*1f700*/  IADD3.X R247, R247, UR4, RZ, P1, !PT ;  /* 0x00000004f7f77c10 */ /* 0x000fe20008ffe4ff */
[----:B------:R-:W-:Y:S01]  /*1f710*/  STL [R1+0x408], R233 ;  /* 0x000408e901007387 */ /* 0x000fe20000100800 */
[----:B------:R-:W-:-:S03]  /*1f720*/  IADD3 R237, P6, R237, UR7, RZ ;  /* 0x00000007eded7c10 */ /* 0x000fc6000ffde0ff */
[----:B------:R-:W-:Y:S04]  /*1f730*/  STL [R1+0x42c], R231 ;  /* 0x00042ce701007387 */ /* 0x000fe80000100800 */
[----:B------:R-:W-:Y:S01]  /*1f740*/  STL [R1+0x400], R234 ;  /* 0x000400ea01007387 */ /* 0x000fe20000100800 */
[----:B------:R-:W-:-:S03]  /*1f750*/  IADD3 R235, P1, R235, UR7, RZ ;  /* 0x00000007ebeb7c10 */ /* 0x000fc6000ff3e0ff */
[----:B------:R0:W-:Y:S01]  /*1f760*/  STL [R1+0x41c], R247 ;  /* 0x00041cf701007387 */ /* 0x0001e20000100800 */
[----:B------:R-:W-:-:S03]  /*1f770*/  IADD3.X R238, R238, UR4, RZ, P2, !PT ;  /* 0x00000004eeee7c10 */ /* 0x000fc600097fe4ff */
[----:B------:R-:W-:Y:S01]  /*1f780*/  STL [R1+0x424], R232 ;  /* 0x000424e801007387 */ /* 0x000fe20000100800 */
[----:B------:R-:W-:-:S03]  /*1f790*/  IADD3 R236, P2, R236, UR7, RZ ;  /* 0x00000007ecec7c10 */ /* 0x000fc6000ff5e0ff */
[----:B0-----:R-:W4:Y:S04]  /*1f7a0*/  LDL.LU R247, [R1+0x3ac] ;  /* 0x0003ac0001f77983 */ /* 0x001f280000300800 */
[----:B------:R-:W-:Y:S04]  /*1f7b0*/  STL [R1+0x3f8], R237 ;  /* 0x0003f8ed01007387 */ /* 0x000fe80000100800 */
[----:B------:R-:W-:Y:S04]  /*1f7c0*/  STL [R1+0x3f0], R235 ;  /* 0x0003f0eb01007387 */ /* 0x000fe80000100800 */
[----:B------:R-:W-:Y:S04]  /*1f7d0*/  STL [R1+0x414], R238 ;  /* 0x000414ee01007387 */ /* 0x000fe80000100800 */
[----:B------:R-:W-:Y:S01]  /*1f7e0*/  STL [R1+0x3e4], R236 ;  /* 0x0003e4ec01007387 */ /* 0x000fe20000100800 */
[----:B------:R-:W-:-:S02]  /*1f7f0*/  IADD3.X R245, R245, UR4, RZ, P3, !PT ;  /* 0x00000004f5f57c10 */ /* 0x000fc40009ffe4ff */
[----:B------:R-:W-:Y:S02]  /*1f800*/  IADD3.X R246, R246, UR4, RZ, P4, !PT ;  /* 0x00000004f6f67c10 */ /* 0x000fe4000a7fe4ff */
[----:B------:R-:W-:Y:S01]  /*1f810*/  IADD3 R241, P3, R241, UR7, RZ ;  /* 0x00000007f1f17c10 */ /* 0x000fe2000ff7e0ff */
[----:B------:R-:W-:Y:S01]  /*1f820*/  STL [R1+0x40c], R245 ;  /* 0x00040cf501007387 */ /* 0x000fe20000100800 */
[----:B------:R-:W-:Y:S02]  /*1f830*/  IADD3 R248, P4, R248, UR7, RZ ;  /* 0x00000007f8f87c10 */ /* 0x000fe4000ff9e0ff */
[----:B------:R-:W-:-:S03]  /*1f840*/  IADD3.X R242, R242, UR4, RZ, P5, !PT ;  /* 0x00000004f2f27c10 */ /* 0x000fc6000affe4ff */
[----:B------:R0:W-:Y:S04]  /*1f850*/  STL [R1+0x3d4], R248 ;  /* 0x0003d4f801007387 */ /* 0x0001e80000100800 */
[----:B------:R-:W-:Y:S04]  /*1f860*/  STL [R1+0x3dc], R241 ;  /* 0x0003dcf101007387 */ /* 0x000fe80000100800 */
[----:B0-----:R-:W4:Y:S04]  /*1f870*/  LDL.LU R248, [R1+0x3d0] ;  /* 0x0003d00001f87983 */ /* 0x001f280000300800 */
[----:B------:R-:W-:Y:S01]  /*1f880*/  STL [R1+0x404], R246 ;  /* 0x000404f601007387 */ /* 0x000fe20000100800 */
[----:B--2---:R-:W-:-:S05]  /*1f890*/  IADD3 R239, P5, R239, UR7, RZ ;  /* 0x00000007efef7c10 */ /* 0x004fca000ffbe0ff */
[----:B------:R0:W-:Y:S04]  /*1f8a0*/  STL [R1+0x3cc], R239 ;  /* 0x0003ccef01007387 */ /* 0x0001e80000100800 */
[----:B0-----:R-:W2:Y:S04]  /*1f8b0*/  LDL.LU R239, [R1+0x3a4] ;  /* 0x0003a40001ef7983 */ /* 0x001ea80000300800 */
[----:B------:R-:W-:Y:S01]  /*1f8c0*/  STL [R1+0x3fc], R242 ;  /* 0x0003fcf201007387 */ /* 0x000fe20000100800 */
[----:B---3--:R-:W-:-:S05]  /*1f8d0*/  IADD3.X R240, R240, UR4, RZ, P6, !PT ;  /* 0x00000004f0f07c10 */ /* 0x008fca000b7fe4ff */
[----:B------:R0:W-:Y:S04]  /*1f8e0*/  STL [R1+0x3f4], R240 ;  /* 0x0003f4f001007387 */ /* 0x0001e80000100800 */
[----:B0-----:R-:W3:Y:S01]  /*1f8f0*/  LDL.LU R240, [R1+0x3c8] ;  /* 0x0003c80001f07983 */ /* 0x001ee20000300800 */
[----:B----4-:R-:W-:Y:S02]  /*1f900*/  IADD3 R243, P6, R243, UR7, RZ ;  /* 0x00000007f3f37c10 */ /* 0x010fe4000ffde0ff */
[----:B------:R-:W-:Y:S02]  /*1f910*/  IADD3.X R252, R252, UR4, RZ, P1, !PT ;  /* 0x00000004fcfc7c10 */ /* 0x000fe40008ffe4ff */
[----:B------:R-:W-:Y:S02]  /*1f920*/  IADD3 R249, P1, R249, UR7, RZ ;  /* 0x00000007f9f97c10 */ /* 0x000fe4000ff3e0ff */
[----:B------:R-:W-:Y:S01]  /*1f930*/  IADD3.X R251, R251, UR4, RZ, P2, !PT ;  /* 0x00000004fbfb7c10 */ /* 0x000fe200097fe4ff */
[----:B------:R0:W-:Y:S01]  /*1f940*/  STL [R1+0x3c4], R243 ;  /* 0x0003c4f301007387 */ /* 0x0001e20000100800 */
[----:B------:R-:W-:-:S03]  /*1f950*/  IADD3 R250, P2, R250, UR7, RZ ;  /* 0x00000007fafa7c10 */ /* 0x000fc6000ff5e0ff */
[----:B0-----:R-:W4:Y:S04]  /*1f960*/  LDL.LU R243, [R1+0x39c] ;  /* 0x00039c0001f37983 */ /* 0x001f280000300800 */
[----:B------:R-:W-:Y:S04]  /*1f970*/  STL [R1+0x3e8], R252 ;  /* 0x0003e8fc01007387 */ /* 0x000fe80000100800 */
[----:B------:R-:W-:Y:S04]  /*1f980*/  STL [R1+0x3bc], R249 ;  /* 0x0003bcf901007387 */ /* 0x000fe80000100800 */
[----:B------:R-:W4:Y:S04]  /*1f990*/  LDL.LU R229, [R1+0x3c0] ;  /* 0x0003c00001e57983 */ /* 0x000f280000300800 */
[----:B------:R-:W-:Y:S04]  /*1f9a0*/  STL [R1+0x3e0], R251 ;  /* 0x0003e0fb01007387 */ /* 0x000fe80000100800 */
[----:B------:R-:W4:Y:S01]  /*1f9b0*/  LDL.LU R227, [R1+0x394] ;  /* 0x0003940001e37983 */ /* 0x000f220000300800 */
[----:B------:R-:W-:-:S03]  /*1f9c0*/  IADD3.X R244, R244, UR4, RZ, P3, !PT ;  /* 0x00000004f4f47c10 */ /* 0x000fc60009ffe4ff */
[----:B------:R-:W-:Y:S04]  /*1f9d0*/  STL [R1+0x3b4], R250 ;  /* 0x0003b4fa01007387 */ /* 0x000fe80000100800 */
[----:B------:R-:W4:Y:S04]  /*1f9e0*/  LDL.LU R230, [R1+0x3b8] ;  /* 0x0003b80001e67983 */ /* 0x000f280000300800 */
        /* <DEDUP_REMOVED lines=20> */
[----:B0-----:R-:W4:Y:S04]  /*1fb30*/  LDL.LU R248, [R1+0x378] ;  /* 0x0003780001f87983 */ /* 0x001f280000300800 */
[----:B------:R-:W4:Y:S01]  /*1fb40*/  LDL.LU R252, [R1+0x34c] ;  /* 0x00034c0001fc7983 */ /* 0x000f220000300800 */
[----:B--2---:R-:W-:Y:S02]  /*1fb50*/  IADD3 R239, P4, R239, UR7, RZ ;  /* 0x00000007efef7c10 */ /* 0x004fe4000ff9e0ff */
[----:B---3--:R-:W-:-:S05]  /*1fb60*/  IADD3.X R240, R240, UR4, RZ, P5, !PT ;  /* 0x00000004f0f07c10 */ /* 0x008fca000affe4ff */
[----:B------:R0:W-:Y:S04]  /*1fb70*/  STL [R1+0x3c8], R240 ;  /* 0x0003c8f001007387 */ /* 0x0001e80000100800 */
[----:B------:R1:W-:Y:S04]  /*1fb80*/  STL [R1+0x3a4], R239 ;  /* 0x0003a4ef01007387 */ /* 0x0003e80000100800 */
[----:B0-----:R-:W2:Y:S04]  /*1fb90*/  LDL.LU R240, [R1+0x370] ;  /* 0x0003700001f07983 */ /* 0x001ea80000300800 */
[----:B------:R-:W3:Y:S04]  /*1fba0*/  LDL.LU R249, [R1+0x344] ;  /* 0x0003440001f97983 */ /* 0x000ee80000300800 */
[----:B------:R-:W3:Y:S04]  /*1fbb0*/  LDL.LU R251, [R1+0x368] ;  /* 0x0003680001fb7983 */ /* 0x000ee80000300800 */
[----:B------:R-:W3:Y:S01]  /*1fbc0*/  LDL.LU R250, [R1+0x33c] ;  /* 0x00033c0001fa7983 */ /* 0x000ee20000300800 */
[----:B----4-:R-:W-:-:S02]  /*1fbd0*/  IADD3 R243, P5, R243, UR7, RZ ;  /* 0x00000007f3f37c10 */ /* 0x010fc4000ffbe0ff */
[----:B------:R-:W-:Y:S02]  /*1fbe0*/  IADD3.X R229, R229, UR4, RZ, P6, !PT ;  /* 0x00000004e5e57c10 */ /* 0x000fe4000b7fe4ff */
[----:B------:R-:W-:Y:S01]  /*1fbf0*/  IADD3 R227, P6, R227, UR7, RZ ;  /* 0x00000007e3e37c10 */ /* 0x000fe2000ffde0ff */
[----:B------:R0:W-:Y:S04]  /*1fc00*/  STL [R1+0x39c], R243 ;  /* 0x00039cf301007387 */ /* 0x0001e80000100800 */
[----:B-1----:R-:W4:Y:S01]  /*1fc10*/  LDL.LU R239, [R1+0x360] ;  /* 0x0003600001ef7983 */ /* 0x002f220000300800 */
[----:B------:R-:W-:Y:S02]  /*1fc20*/  IADD3.X R230, R230, UR4, RZ, P1, !PT ;  /* 0x00000004e6e67c10 */ /* 0x000fe40008ffe4ff */
[----:B------:R-:W-:-:S02]  /*1fc30*/  IADD3 R228, P1, R228, UR7, RZ ;  /* 0x00000007e4e47c10 */ /* 0x000fc4000ff3e0ff */
[----:B------:R-:W-:Y:S02]  /*1fc40*/  IADD3.X R233, R233, UR4, RZ, P2, !PT ;  /* 0x00000004e9e97c10 */ /* 0x000fe400097fe4ff */
[----:B------:R-:W-:Y:S02]  /*1fc50*/  IADD3 R231, P2, R231, UR7, RZ ;  /* 0x00000007e7e77c10 */ /* 0x000fe4000ff5e0ff */
[----:B------:R-:W-:Y:S01]  /*1fc60*/  IADD3.X R234, R234, UR4, RZ, P3, !PT ;  /* 0x00000004eaea7c10 */ /* 0x000fe20009ffe4ff */
[----:B0-----:R-:W4:Y:S04]  /*1fc70*/  LDL.LU R243, [R1+0x334] ;  /* 0x0003340001f37983 */ /* 0x001f280000300800 */
[----:B------:R-:W-:Y:S04]  /*1fc80*/  STL [R1+0x3c0], R229 ;  /* 0x0003c0e501007387 */ /* 0x000fe80000100800 */
[----:B------:R-:W-:Y:S01]  /*1fc90*/  STL [R1+0x394], R227 ;  /* 0x000394e301007387 */ /* 0x000fe20000100800 */
[----:B------:R-:W-:-:S03]  /*1fca0*/  IADD3.X R237, R237, UR4, RZ, P4, !PT ;  /* 0x00000004eded7c10 */ /* 0x000fc6000a7fe4ff */
[----:B------:R-:W-:Y:S01]  /*1fcb0*/  STL [R1+0x3b8], R230 ;  /* 0x0003b8e601007387 */ /* 0x000fe20000100800 */
[----:B------:R-:W-:-:S03]  /*1fcc0*/  IADD3 R244, P4, R244, UR7, RZ ;  /* 0x00000007f4f47c10 */ /* 0x000fc6000ff9e0ff */
[----:B------:R-:W-:Y:S01]  /*1fcd0*/  STL [R1+0x38c], R228 ;  /* 0x00038ce401007387 */ /* 0x000fe20000100800 */
[----:B------:R-:W-:-:S03]  /*1fce0*/  IADD3 R232, P3, R232, UR7, RZ ;  /* 0x00000007e8e87c10 */ /* 0x000fc6000ff7e0ff */
[----:B------:R-:W-:Y:S04]  /*1fcf0*/  STL [R1+0x3b0], R233 ;  /* 0x0003b0e901007387 */ /* 0x000fe80000100800 */
[----:B------:R-:W-:Y:S04]  /*1fd00*/  STL [R1+0x384], R231 ;  /* 0x000384e701007387 */ /* 0x000fe80000100800 */
[----:B------:R-:W-:Y:S01]  /*1fd10*/  STL [R1+0x3a8], R234 ;  /* 0x0003a8ea01007387 */ /* 0x000fe20000100800 */
[----:B------:R-:W-:-:S03]  /*1fd20*/  IADD3.X R235, R235, UR4, RZ, P5, !PT ;  /* 0x00000004ebeb7c10 */ /* 0x000fc6000affe4ff */
[----:B------:R0:W-:Y:S01]  /*1fd30*/  STL [R1+0x374], R244 ;  /* 0x000374f401007387 */ /* 0x0001e20000100800 */
[----:B------:R-:W-:-:S03]  /*1fd40*/  IADD3 R238, P5, R238, UR7, RZ ;  /* 0x00000007eeee7c10 */ /* 0x000fc6000ffbe0ff */
[----:B------:R-:W-:Y:S01]  /*1fd50*/  STL [R1+0x37c], R232 ;  /* 0x00037ce801007387 */ /* 0x000fe20000100800 */
[----:B------:R-:W-:-:S03]  /*1fd60*/  IADD3.X R236, R236, UR4, RZ, P6, !PT ;  /* 0x00000004ecec7c10 */ /* 0x000fc6000b7fe4ff */
[----:B0-----:R-:W4:Y:S01]  /*1fd70*/  LDL.LU R244, [R1+0x358] ;  /* 0x0003580001f47983 */ /* 0x001f220000300800 */
[----:B------:R-:W-:-:S03]  /*1fd80*/  IADD3 R245, P6, R245, UR7, RZ ;  /* 0x00000007f5f57c10 */ /* 0x000fc6000ffde0ff */
        /* <DEDUP_REMOVED lines=13> */
[----:B------:R-:W-:Y:S02]  /*1fe60*/  IADD3.X R248, R248, UR4, RZ, P3, !PT ;  /* 0x00000004f8f87c10 */ /* 0x000fe40009ffe4ff */
[----:B------:R-:W-:-:S03]  /*1fe70*/  IADD3 R252, P3, R252, UR7, RZ ;  /* 0x00000007fcfc7c10 */ /* 0x000fc6000ff7e0ff */
[----:B------:R0:W-:Y:S04]  /*1fe80*/  STL [R1+0x378], R248 ;  /* 0x000378f801007387 */ /* 0x0001e80000100800 */
[----:B0-----:R-:W4:Y:S04]  /*1fe90*/  LDL.LU R248, [R1+0x350] ;  /* 0x0003500001f87983 */ /* 0x001f280000300800 */
[----:B------:R-:W-:Y:S01]  /*1fea0*/  STL [R1+0x354], R242 ;  /* 0x000354f201007387 */ /* 0x000fe20000100800 */
[----:B--2---:R-:W-:-:S05]  /*1feb0*/  IADD3.X R240, R240, UR4, RZ, P4, !PT ;  /* 0x00000004f0f07c10 */ /* 0x004fca000a7fe4ff */
[----:B------:R0:W-:Y:S04]  /*1fec0*/  STL [R1+0x370], R240 ;  /* 0x000370f001007387 */ /* 0x0001e80000100800 */
[----:B------:R-:W-:Y:S04]  /*1fed0*/  STL [R1+0x34c], R252 ;  /* 0x00034cfc01007387 */ /* 0x000fe80000100800 */
[----:B0-----:R-:W2:Y:S01]  /*1fee0*/  LDL.LU R240, [R1+0x324] ;  /* 0x0003240001f07983 */ /* 0x001ea20000300800 */
[----:B---3--:R-:W-:Y:S02]  /*1fef0*/  IADD3 R249, P4, R249, UR7, RZ ;  /* 0x00000007f9f97c10 */ /* 0x008fe4000ff9e0ff */
[----:B------:R-:W-:-:S02]  /*1ff00*/  IADD3.X R251, R251, UR4, RZ, P5, !PT ;  /* 0x00000004fbfb7c10 */ /* 0x000fc4000affe4ff */
[----:B------:R-:W-:Y:S01]  /*1ff10*/  IADD3 R250, P5, R250, UR7, RZ ;  /* 0x00000007fafa7c10 */ /* 0x000fe2000ffbe0ff */
[----:B------:R-:W-:Y:S04]  /*1ff20*/  STL [R1+0x344], R249 ;  /* 0x000344f901007387 */ /* 0x000fe80000100800 */
[----:B------:R-:W-:Y:S04]  /*1ff30*/  STL [R1+0x368], R251 ;  /* 0x000368fb01007387 */ /* 0x000fe80000100800 */
[----:B------:R-:W3:Y:S04]  /*1ff40*/  LDL.LU R209, [R1+0x348] ;  /* 0x0003480001d17983 */ /* 0x000ee80000300800 */
[----:B------:R-:W-:Y:S04]  /*1ff50*/  STL [R1+0x33c], R250 ;  /* 0x00033cfa01007387 */ /* 0x000fe80000100800 */
[----:B------:R-:W3:Y:S01]  /*1ff60*/  LDL.LU R229, [R1+0x31c] ;  /* 0x00031c0001e57983 */ /* 0x000ee20000300800 */
[----:B----4-:R-:W-:-:S05]  /*1ff70*/  IADD3.X R239, R239, UR4, RZ, P6, !PT ;  /* 0x00000004efef7c10 */ /* 0x010fca000b7fe4ff */
        /* <DEDUP_REMOVED lines=23> */
[----:B0-----:R-:W4:Y:S04]  /*200f0*/  LDL.LU R247, [R1+0x300] ;  /* 0x0003000001f77983 */ /* 0x001f280000300800 */
[----:B------:R-:W4:Y:S04]  /*20100*/  LDL.LU R242, [R1+0x2d4] ;  /* 0x0002d40001f27983 */ /* 0x000f280000300800 */
[----:B------:R-:W4:Y:S01]  /*20110*/  LDL.LU R252, [R1+0x2f8] ;  /* 0x0002f80001fc7983 */ /* 0x000f220000300800 */
[----:B------:R-:W-:-:S05]  /*20120*/  IADD3.X R248, R248, UR4, RZ, P2, !PT ;  /* 0x00000004f8f87c10 */ /* 0x000fca00097fe4ff */
[----:B------:R0:W-:Y:S04]  /*20130*/  STL [R1+0x350], R248 ;  /* 0x000350f801007387 */ /* 0x0001e80000100800 */
[----:B0-----:R-:W4:Y:S04]  /*20140*/  LDL.LU R248, [R1+0x2cc] ;  /* 0x0002cc0001f87983 */ /* 0x001f280000300800 */
[----:B------:R-:W4:Y:S04]  /*20150*/  LDL.LU R249, [R1+0x2f0] ;  /* 0x0002f00001f97983 */ /* 0x000f280000300800 */
[----:B------:R-:W4:Y:S04]  /*20160*/  LDL.LU R251, [R1+0x2c4] ;  /* 0x0002c40001fb7983 */ /* 0x000f280000300800 */
[----:B------:R-:W4:Y:S01]  /*20170*/  LDL.LU R250, [R1+0x2e8] ;  /* 0x0002e80001fa7983 */ /* 0x000f220000300800 */
[----:B--2---:R-:W-:-:S05]  /*20180*/  IADD3 R240, P2, R240, UR7, RZ ;  /* 0x00000007f0f07c10 */ /* 0x004fca000ff5e0ff */
[----:B------:R0:W-:Y:S04]  /*20190*/  STL [R1+0x324], R240 ;  /* 0x000324f001007387 */ /* 0x0001e80000100800 */
[----:B------:R-:W2:Y:S04]  /*201a0*/  LDL.LU R239, [R1+0x2bc] ;  /* 0x0002bc0001ef7983 */ /* 0x000ea80000300800 */
[----:B0-----:R-:W2:Y:S01]  /*201b0*/  LDL.LU R240, [R1+0x2e0] ;  /* 0x0002e00001f07983 */ /* 0x001ea20000300800 */
[----:B---3--:R-:W-:Y:S02]  /*201c0*/  IADD3.X R209, R209, UR4, RZ, P3, !PT ;  /* 0x00000004d1d17c10 */ /* 0x008fe40009ffe4ff */
[----:B------:R-:W-:-:S03]  /*201d0*/  IADD3 R229, P3, R229, UR7, RZ ;  /* 0x00000007e5e57c10 */ /* 0x000fc6000ff7e0ff */
[----:B------:R-:W-:Y:S04]  /*201e0*/  STL [R1+0x348], R209 ;  /* 0x000348d101007387 */ /* 0x000fe80000100800 */
[----:B------:R-:W-:Y:S01]  /*201f0*/  STL [R1+0x31c], R229 ;  /* 0x00031ce501007387 */ /* 0x000fe20000100800 */
[----:B----4-:R-:W-:-:S05]  /*20200*/  IADD3.X R227, R227, UR4, RZ, P4, !PT ;  /* 0x00000004e3e37c10 */ /* 0x010fca000a7fe4ff */
[----:B------:R-:W-:Y:S01]  /*20210*/  STL [R1+0x340], R227 ;  /* 0x000340e301007387 */ /* 0x000fe20000100800 */
[----:B------:R-:W-:Y:S02]  /*20220*/  IADD3 R230, P4, R230, UR7, RZ ;  /* 0x00000007e6e67c10 */ /* 0x000fe4000ff9e0ff */
[----:B------:R-:W-:Y:S02]  /*20230*/  IADD3.X R228, R228, UR4, RZ, P5, !PT ;  /* 0x00000004e4e47c10 */ /* 0x000fe4000affe4ff */
[----:B------:R-:W-:Y:S02]  /*20240*/  IADD3 R233, P5, R233, UR7, RZ ;  /* 0x00000007e9e97c10 */ /* 0x000fe4000ffbe0ff */
[----:B------:R-:W-:Y:S02]  /*20250*/  IADD3.X R231, R231, UR4, RZ, P6, !PT ;  /* 0x00000004e7e77c10 */ /* 0x000fe4000b7fe4ff */
[----:B------:R-:W-:Y:S01]  /*20260*/  IADD3.X R232, R232, UR4, RZ, P1, !PT ;  /* 0x00000004e8e87c10 */ /* 0x000fe20008ffe4ff */
[----:B------:R-:W-:Y:S01]  /*20270*/  STL [R1+0x314], R230 ;  /* 0x000314e601007387 */ /* 0x000fe20000100800 */
[----:B------:R-:W-:-:S02]  /*20280*/  IADD3 R234, P6, R234, UR7, RZ ;  /* 0x00000007eaea7c10 */ /* 0x000fc4000ffde0ff */
[----:B------:R-:W-:Y:S01]  /*20290*/  IADD3 R243, P1, R243, UR7, RZ ;  /* 0x00000007f3f37c10 */ /* 0x000fe2000ff3e0ff */
[----:B------:R-:W-:Y:S04]  /*202a0*/  STL [R1+0x338], R228 ;  /* 0x000338e401007387 */ /* 0x000fe80000100800 */
[----:B------:R-:W-:Y:S04]  /*202b0*/  STL [R1+0x30c], R233 ;  /* 0x00030ce901007387 */ /* 0x000fe80000100800 */
[----:B------:R-:W-:Y:S01]  /*202c0*/  STL [R1+0x330], R231 ;  /* 0x000330e701007387 */ /* 0x000fe20000100800 */
[----:B------:R-:W-:-:S03]  /*202d0*/  IADD3.X R237, R237, UR4, RZ, P2, !PT ;  /* 0x00000004eded7c10 */ /* 0x000fc600097fe4ff */
[----:B------:R0:W-:Y:S01]  /*202e0*/  STL [R1+0x2fc], R243 ;  /* 0x0002fcf301007387 */ /* 0x0001e20000100800 */
[----:B------:R-:W-:-:S03]  /*202f0*/  IADD3 R235, P2, R235, UR7, RZ ;  /* 0x00000007ebeb7c10 */ /* 0x000fc6000ff5e0ff */
[----:B------:R-:W-:Y:S01]  /*20300*/  STL [R1+0x304], R234 ;  /* 0x000304ea01007387 */ /* 0x000fe20000100800 */
[----:B------:R-:W-:Y:S02]  /*20310*/  IADD3.X R238, R238, UR4, RZ, P3, !PT ;  /* 0x00000004eeee7c10 */ /* 0x000fe40009ffe4ff */
[----:B------:R-:W-:Y:S01]  /*20320*/  IADD3 R236, P3, R236, UR7, RZ ;  /* 0x00000007ecec7c10 */ /* 0x000fe2000ff7e0ff */
[----:B0-----:R-:W3:Y:S04]  /*20330*/  LDL.LU R243, [R1+0x2b4] ;  /* 0x0002b40001f37983 */ /* 0x001ee80000300800 */
[----:B------:R-:W-:Y:S04]  /*20340*/  STL [R1+0x328], R232 ;  /* 0x000328e801007387 */ /* 0x000fe80000100800 */
[----:B------:R-:W-:Y:S01]  /*20350*/  STL [R1+0x320], R237 ;  /* 0x000320ed01007387 */ /* 0x000fe20000100800 */
[----:B------:R-:W-:-:S03]  /*20360*/  IADD3.X R245, R245, UR4, RZ, P4, !PT ;  /* 0x00000004f5f57c10 */ /* 0x000fc6000a7fe4ff */
[----:B------:R-:W-:Y:S01]  /*20370*/  STL [R1+0x2f4], R235 ;  /* 0x0002f4eb01007387 */ /* 0x000fe20000100800 */
[----:B------:R-:W-:Y:S02]  /*20380*/  IADD3.X R244, R244, UR4, RZ, P5, !PT ;  /* 0x00000004f4f47c10 */ /* 0x000fe4000affe4ff */
[----:B------:R-:W-:Y:S01]  /*20390*/  IADD3 R241, P4, R241, UR7, RZ ;  /* 0x00000007f1f17c10 */ /* 0x000fe2000ff9e0ff */
[----:B------:R-:W-:Y:S04]  /*203a0*/  STL [R1+0x318], R238 ;  /* 0x000318ee01007387 */ /* 0x000fe80000100800 */
[----:B------:R-:W-:Y:S04]  /*203b0*/  STL [R1+0x2ec], R236 ;  /* 0x0002ecec01007387 */ /* 0x000fe80000100800 */
[----:B------:R0:W-:Y:S04]  /*203c0*/  STL [R1+0x308], R244 ;  /* 0x000308f401007387 */ /* 0x0001e80000100800 */
[----:B------:R-:W-:Y:S01]  /*203d0*/  STL [R1+0x310], R245 ;  /* 0x000310f501007387 */ /* 0x000fe20000100800 */
[----:B------:R-:W-:-:S03]  /*203e0*/  IADD3 R246, P5, R246, UR7, RZ ;  /* 0x00000007f6f67c10 */ /* 0x000fc6000ffbe0ff */
[----:B0-----:R-:W4:Y:S04]  /*203f0*/  LDL.LU R244, [R1+0x2d8] ;  /* 0x0002d80001f47983 */ /* 0x001f280000300800 */
[----:B------:R-:W-:Y:S01]  /*20400*/  STL [R1+0x2e4], R241 ;  /* 0x0002e4f101007387 */ /* 0x000fe20000100800 */
[----:B------:R-:W-:Y:S02]  /*20410*/  IADD3.X R247, R247, UR4, RZ, P6, !PT ;  /* 0x00000004f7f77c10 */ /* 0x000fe4000b7fe4ff */
[----:B------:R-:W-:Y:S02]  /*20420*/  IADD3.X R252, R252, UR4, RZ, P1, !PT ;  /* 0x00000004fcfc7c10 */ /* 0x000fe40008ffe4ff */
[----:B------:R-:W-:Y:S01]  /*20430*/  IADD3 R242, P6, R242, UR7, RZ ;  /* 0x00000007f2f27c10 */ /* 0x000fe2000ffde0ff */
[----:B------:R0:W-:Y:S04]  /*20440*/  STL [R1+0x300], R247 ;  /* 0x000300f701007387 */ /* 0x0001e80000100800 */
[----:B0-----:R-:W4:Y:S04]  /*20450*/  LDL.LU R247, [R1+0x2ac] ;  /* 0x0002ac0001f77983 */ /* 0x001f280000300800 */
[----:B------:R-:W-:Y:S01]  /*20460*/  STL [R1+0x2dc], R246 ;  /* 0x0002dcf601007387 */ /* 0x000fe20000100800 */
[----:B------:R-:W-:-:S02]  /*20470*/  IADD3 R248, P1, R248, UR7, RZ ;  /* 0x00000007f8f87c10 */ /* 0x000fc4000ff3e0ff */
[----:B------:R-:W-:Y:S02]  /*20480*/  IADD3.X R249, R249, UR4, RZ, P2, !PT ;  /* 0x00000004f9f97c10 */ /* 0x000fe400097fe4ff */
[----:B------:R-:W-:Y:S02]  /*20490*/  IADD3 R251, P2, R251, UR7, RZ ;  /* 0x00000007fbfb7c10 */ /* 0x000fe4000ff5e0ff */
[----:B------:R-:W-:Y:S01]  /*204a0*/  IADD3.X R250, R250, UR4, RZ, P3, !PT ;  /* 0x00000004fafa7c10 */ /* 0x000fe20009ffe4ff */
[----:B------:R0:W-:Y:S04]  /*204b0*/  STL [R1+0x2cc], R248 ;  /* 0x0002ccf801007387 */ /* 0x0001e80000100800 */
[----:B------:R1:W-:Y:S04]  /*204c0*/  STL [R1+0x2d4], R242 ;  /* 0x0002d4f201007387 */ /* 0x0003e80000100800 */
[----:B0-----:R-:W4:Y:S04]  /*204d0*/  LDL.LU R248, [R1+0x2d0] ;  /* 0x0002d00001f87983 */ /* 0x001f280000300800 */
[----:B------:R0:W-:Y:S04]  /*204e0*/  STL [R1+0x2f8], R252 ;  /* 0x0002f8fc01007387 */ /* 0x0001e80000100800 */
[----:B------:R0:W-:Y:S04]  /*204f0*/  STL [R1+0x2f0], R249 ;  /* 0x0002f0f901007387 */ /* 0x0001e80000100800 */
[----:B------:R4:W-:Y:S04]  /*20500*/  STL [R1+0x2c4], R251 ;  /* 0x0002c4fb01007387 */ /* 0x0009e80000100800 */
[----:B------:R-:W4:Y:S04]  /*20510*/  LDL.LU R209, [R1+0x2a4] ;  /* 0x0002a40001d17983 */ /* 0x000f280000300800 */
[----:B------:R4:W-:Y:S04]  /*20520*/  STL [R1+0x2e8], R250 ;  /* 0x0002e8fa01007387 */ /* 0x0009e80000100800 */
[----:B------:R-:W4:Y:S01]  /*20530*/  LDL.LU R229, [R1+0x2c8] ;  /* 0x0002c80001e57983 */ /* 0x000f220000300800 */
[----:B--2---:R-:W-:-:S05]  /*20540*/  IADD3 R239, P3, R239, UR7, RZ ;  /* 0x00000007efef7c10 */ /* 0x004fca000ff7e0ff */
[----:B------:R2:W-:Y:S04]  /*20550*/  STL [R1+0x2bc], R239 ;  /* 0x0002bcef01007387 */ /* 0x0005e80000100800 */
[----:B------:R-:W2:Y:S01]  /*20560*/  LDL.LU R227, [R1+0x29c] ;  /* 0x00029c0001e37983 */ /* 0x000ea20000300800 */
[----:B------:R-:W-:-:S05]  /*20570*/  IADD3.X R240, R240, UR4, RZ, P4, !PT ;  /* 0x00000004f0f07c10 */ /* 0x000fca000a7fe4ff */
[----:B------:R2:W-:Y:S04]  /*20580*/  STL [R1+0x2e0], R240 ;  /* 0x0002e0f001007387 */ /* 0x0005e80000100800 */
[----:B------:R-:W2:Y:S04]  /*20590*/  LDL.LU R230, [R1+0x2c0] ;  /* 0x0002c00001e67983 */ /* 0x000ea80000300800 */
        /* <DEDUP_REMOVED lines=14> */
[----:B-1----:R-:W3:Y:S04]  /*20680*/  LDL.LU R242, [R1+0x288] ;  /* 0x0002880001f27983 */ /* 0x002ee80000300800 */
[----:B0-----:R-:W3:Y:S04]  /*20690*/  LDL.LU R252, [R1+0x280] ;  /* 0x0002800001fc7983 */ /* 0x001ee80000300800 */
[----:B------:R-:W3:Y:S01]  /*206a0*/  LDL.LU R249, [R1+0x254] ;  /* 0x0002540001f97983 */ /* 0x000ee20000300800 */
[----:B----4-:R-:W-:-:S05]  /*206b0*/  IADD3.X R244, R244, UR4, RZ, P5, !PT ;  /* 0x00000004f4f47c10 */ /* 0x010fca000affe4ff */
[----:B------:R0:W-:Y:S04]  /*206c0*/  STL [R1+0x2d8], R244 ;  /* 0x0002d8f401007387 */ /* 0x0001e80000100800 */
[----:B------:R-:W4:Y:S04]  /*206d0*/  LDL.LU R251, [R1+0x24c] ;  /* 0x00024c0001fb7983 */ /* 0x000f280000300800 */
[----:B------:R-:W4:Y:S04]  /*206e0*/  LDL.LU R250, [R1+0x270] ;  /* 0x0002700001fa7983 */ /* 0x000f280000300800 */
[----:B--2---:R-:W2:Y:S01]  /*206f0*/  LDL.LU R239, [R1+0x244] ;  /* 0x0002440001ef7983 */ /* 0x004ea20000300800 */
[----:B------:R-:W-:-:S05]  /*20700*/  IADD3 R247, P5, R247, UR7, RZ ;  /* 0x00000007f7f77c10 */ /* 0x000fca000ffbe0ff */
[----:B------:R1:W-:Y:S04]  /*20710*/  STL [R1+0x2ac], R247 ;  /* 0x0002acf701007387 */ /* 0x0003e80000100800 */
[----:B------:R-:W2:Y:S04]  /*20720*/  LDL.LU R240, [R1+0x23c] ;  /* 0x00023c0001f07983 */ /* 0x000ea80000300800 */
[----:B---3--:R-:W3:Y:S04]  /*20730*/  LDL.LU R243, [R1+0x260] ;  /* 0x0002600001f37983 */ /* 0x008ee80000300800 */
[----:B0-----:R-:W3:Y:S01]  /*20740*/  LDL.LU R244, [R1+0x258] ;  /* 0x0002580001f47983 */ /* 0x001ee20000300800 */
[----:B------:R-:W-:-:S02]  /*20750*/  IADD3.X R248, R248, UR4, RZ, P6, !PT ;  /* 0x00000004f8f87c10 */ /* 0x000fc4000b7fe4ff */
[----:B------:R-:W-:-:S03]  /*20760*/  IADD3 R209, P6, R209, UR7, RZ ;  /* 0x00000007d1d17c10 */ /* 0x000fc6000ffde0ff */
[----:B------:R0:W-:Y:S01]  /*20770*/  STL [R1+0x2d0], R248 ;  /* 0x0002d0f801007387 */ /* 0x0001e20000100800 */
[----:B------:R-:W-:-:S03]  /*20780*/  IADD3.X R229, R229, UR4, RZ, P1, !PT ;  /* 0x00000004e5e57c10 */ /* 0x000fc60008ffe4ff */
[----:B-1----:R-:W3:Y:S04]  /*20790*/  LDL.LU R247, [R1+0x250] ;  /* 0x0002500001f77983 */ /* 0x002ee80000300800 */
[----:B0-----:R-:W3:Y:S04]  /*207a0*/  LDL.LU R248, [R1+0x248] ;  /* 0x0002480001f87983 */ /* 0x001ee80000300800 */
[----:B------:R-:W-:Y:S04]  /*207b0*/  STL [R1+0x2a4], R209 ;  /* 0x0002a4d101007387 */ /* 0x000fe80000100800 */
[----:B------:R-:W-:Y:S01]  /*207c0*/  STL [R1+0x2c8], R229 ;  /* 0x0002c8e501007387 */ /* 0x000fe20000100800 */
[----:B------:R-:W-:-:S05]  /*207d0*/  IADD3 R227, P1, R227, UR7, RZ ;  /* 0x00000007e3e37c10 */ /* 0x000fca000ff3e0ff */
[----:B------:R-:W-:Y:S01]  /*207e0*/  STL [R1+0x29c], R227 ;  /* 0x00029ce301007387 */ /* 0x000fe20000100800 */
[----:B------:R-:W-:Y:S02]  /*207f0*/  IADD3.X R230, R230, UR4, RZ, P2, !PT ;  /* 0x00000004e6e67c10 */ /* 0x000fe400097fe4ff */
[----:B------:R-:W-:Y:S02]  /*20800*/  IADD3 R228, P2, R228, UR7, RZ ;  /* 0x00000007e4e47c10 */ /* 0x000fe4000ff5e0ff */
[----:B------:R-:W-:Y:S02]  /*20810*/  IADD3.X R233, R233, UR4, RZ, P3, !PT ;  /* 0x00000004e9e97c10 */ /* 0x000fe40009ffe4ff */
[----:B------:R-:W-:Y:S02]  /*20820*/  IADD3 R231, P3, R231, UR7, RZ ;  /* 0x00000007e7e77c10 */ /* 0x000fe4000ff7e0ff */
[----:B------:R-:W-:Y:S01]  /*20830*/  IADD3.X R234, R234, UR4, RZ, P4, !PT ;  /* 0x00000004eaea7c10 */ /* 0x000fe2000a7fe4ff */
[----:B------:R-:W-:Y:S01]  /*20840*/  STL [R1+0x2c0], R230 ;  /* 0x0002c0e601007387 */ /* 0x000fe20000100800 */
[----:B------:R-:W-:-:S02]  /*20850*/  IADD3.X R237, R237, UR4, RZ, P5, !PT ;  /* 0x00000004eded7c10 */ /* 0x000fc4000affe4ff */
[----:B------:R-:W-:Y:S01]  /*20860*/  IADD3 R0, P5, R0, UR7, RZ ;  /* 0x0000000700007c10 */ /* 0x000fe2000ffbe0ff */
[----:B------:R-:W-:Y:S01]  /*20870*/  STL [R1+0x294], R228 ;  /* 0x000294e401007387 */ /* 0x000fe20000100800 */
[----:B------:R-:W-:-:S03]  /*20880*/  IADD3 R232, P4, R232, UR7, RZ ;  /* 0x00000007e8e87c10 */ /* 0x000fc6000ff9e0ff */
[----:B------:R-:W-:Y:S04]  /*20890*/  STL [R1+0x2b8], R233 ;  /* 0x0002b8e901007387 */ /* 0x000fe80000100800 */
[----:B------:R-:W-:Y:S04]  /*208a0*/  STL [R1+0x28c], R231 ;  /* 0x00028ce701007387 */ /* 0x000fe80000100800 */
[----:B------:R-:W-:Y:S04]  /*208b0*/  STL [R1+0x2b0], R234 ;  /* 0x0002b0ea01007387 */ /* 0x000fe80000100800 */
[----:B------:R0:W-:Y:S04]  /*208c0*/  STL [R1+0x27c], R0 ;  /* 0x00027c0001007387 */ /* 0x0001e80000100800 */
[----:B------:R-:W-:Y:S04]  /*208d0*/  STL [R1+0x284], R232 ;  /* 0x000284e801007387 */ /* 0x000fe80000100800 */
[----:B0-----:R-:W4:Y:S01]  /*208e0*/  LDL.LU R0, [R1+0xd64] ;  /* 0x000d640001007983 */ /* 0x001f220000300800 */
[----:B------:R-:W-:-:S02]  /*208f0*/  IADD3.X R235, R235, UR4, RZ, P6, !PT ;  /* 0x00000004ebeb7c10 */ /* 0x000fc4000b7fe4ff */
[----:B------:R-:W-:Y:S02]  /*20900*/  IADD3 R238, P6, R238, UR7, RZ ;  /* 0x00000007eeee7c10 */ /* 0x000fe4000ffde0ff */
[----:B------:R-:W-:Y:S01]  /*20910*/  IADD3.X R236, R236, UR4, RZ, P1, !PT ;  /* 0x00000004ecec7c10 */ /* 0x000fe20008ffe4ff */
[----:B------:R-:W-:Y:S04]  /*20920*/  STL [R1+0x2a8], R237 ;  /* 0x0002a8ed01007387 */ /* 0x000fe80000100800 */
[----:B------:R-:W-:Y:S04]  /*20930*/  STL [R1+0x2a0], R235 ;  /* 0x0002a0eb01007387 */ /* 0x000fe80000100800 */
[----:B------:R-:W-:Y:S04]  /*20940*/  STL [R1+0x274], R238 ;  /* 0x000274ee01007387 */ /* 0x000fe80000100800 */
[----:B------:R-:W-:Y:S01]  /*20950*/  STL [R1+0x298], R236 ;  /* 0x000298ec01007387 */ /* 0x000fe20000100800 */
[----:B------:R-:W-:-:S02]  /*20960*/  IADD3 R245, P1, R245, UR7, RZ ;  /* 0x00000007f5f57c10 */ /* 0x000fc4000ff3e0ff */
[----:B------:R-:W-:Y:S02]  /*20970*/  IADD3.X R241, R241, UR4, RZ, P2, !PT ;  /* 0x00000004f1f17c10 */ /* 0x000fe400097fe4ff */
[----:B------:R-:W-:Y:S02]  /*20980*/  IADD3.X R242, R242, UR4, RZ, P3, !PT ;  /* 0x00000004f2f27c10 */ /* 0x000fe40009ffe4ff */
[----:B------:R-:W-:Y:S01]  /*20990*/  IADD3 R246, P2, R246, UR7, RZ ;  /* 0x00000007f6f67c10 */ /* 0x000fe2000ff5e0ff */
[----:B------:R-:W-:Y:S04]  /*209a0*/  STL [R1+0x26c], R245 ;  /* 0x00026cf501007387 */ /* 0x000fe80000100800 */
[----:B------:R-:W-:Y:S01]  /*209b0*/  STL [R1+0x290], R241 ;  /* 0x000290f101007387 */ /* 0x000fe20000100800 */
[----:B----4-:R-:W-:-:S05]  /*209c0*/  IADD3 R0, P3, R0, UR7, RZ ;  /* 0x0000000700007c10 */ /* 0x010fca000ff7e0ff */
[----:B------:R0:W-:Y:S04]  /*209d0*/  STL [R1+0x25c], R0 ;  /* 0x00025c0001007387 */ /* 0x0001e80000100800 */
[----:B------:R-:W-:Y:S04]  /*209e0*/  STL [R1+0x264], R246 ;  /* 0x000264f601007387 */ /* 0x000fe80000100800 */
[----:B0-----:R-:W4:Y:S01]  /*209f0*/  LDL.LU R0, [R1+0xd60] ;  /* 0x000d600001007983 */ /* 0x001f220000300800 */
[----:B------:R-:W-:Y:S02]  /*20a00*/  IADD3.X R2, R2, UR4, RZ, P5, !PT ;  /* 0x0000000402027c10 */ /* 0x000fe4000affe4ff */
[----:B------:R-:W-:-:S02]  /*20a10*/  IADD3.X R252, R252, UR4, RZ, P4, !PT ;  /* 0x00000004fcfc7c10 */ /* 0x000fc4000a7fe4ff */
[----:B------:R-:W-:Y:S01]  /*20a20*/  IADD3 R249, P4, R249, UR7, RZ ;  /* 0x00000007f9f97c10 */ /* 0x000fe2000ff9e0ff */
[----:B------:R-:W-:Y:S01]  /*20a30*/  STL [R1+0x288], R242 ;  /* 0x000288f201007387 */ /* 0x000fe20000100800 */
[----:B------:R-:W-:-:S03]  /*20a40*/  IADD3 R251, P5, R251, UR7, RZ ;  /* 0x00000007fbfb7c10 */ /* 0x000fc6000ffbe0ff */
[----:B------:R0:W-:Y:S04]  /*20a50*/  STL [R1+0x278], R2 ;  /* 0x0002780201007387 */ /* 0x0001e80000100800 */
[----:B------:R-:W-:Y:S01]  /*20a60*/  STL [R1+0x280], R252 ;  /* 0x000280fc01007387 */ /* 0x000fe20000100800 */
[----:B------:R-:W-:-:S03]  /*20a70*/  IADD3.X R250, R250, UR4, RZ, P6, !PT ;  /* 0x00000004fafa7c10 */ /* 0x000fc6000b7fe4ff */
[----:B0-----:R-:W3:Y:S04]  /*20a80*/  LDL.LU R2, [R1+0xd5c] ;  /* 0x000d5c0001027983 */ /* 0x001ee80000300800 */
[----:B------:R-:W-:Y:S04]  /*20a90*/  STL [R1+0x254], R249 ;  /* 0x000254f901007387 */ /* 0x000fe80000100800 */
[----:B------:R-:W-:Y:S01]  /*20aa0*/  STL [R1+0x24c], R251 ;  /* 0x00024cfb01007387 */ /* 0x000fe20000100800 */
[----:B------:R-:W-:Y:S01]  /*20ab0*/  UMOV UR26, UR22 ;  /* 0x00000016001a7c82 */ /* 0x000fe20008000000 */
[----:B------:R-:W-:-:S02]  /*20ac0*/  UMOV UR27, UR23 ;  /* 0x00000017001b7c82 */ /* 0x000fc40008000000 */
[----:B------:R-:W-:Y:S01]  /*20ad0*/  QGMMA.64x64x32.F32.E5M2.E5M2 R56, gdesc[UR24], R56 ;  /* 0x00e00000183879f3 */ /* 0x000fe20008703838 */
[----:B------:R-:W-:Y:S01]  /*20ae0*/  UMOV UR30, UR10 ;  /* 0x0000000a001e7c82 */ /* 0x000fe20008000000 */
[----:B------:R-:W-:Y:S02]  /*20af0*/  UMOV UR31, UR11 ;  /* 0x0000000b001f7c82 */ /* 0x000fe40008000000 */
[----:B------:R-:W-:Y:S01]  /*20b00*/  QGMMA.64x64x32.F32.E5M2.E5M2 R56, gdesc[UR28], R56 ;  /* 0x00e000001c3879f3 */ /* 0x000fe20008703838 */
[----:B----4-:R-:W-:-:S05]  /*20b10*/  IADD3.X R0, R0, UR4, RZ, P1, !PT ;  /* 0x0000000400007c10 */ /* 0x010fca0008ffe4ff */
[----:B------:R0:W-:Y:S04]  /*20b20*/  STL [R1+0x268], R0 ;  /* 0x0002680001007387 */ /* 0x0001e80000100800 */
[----:B------:R-:W-:Y:S04]  /*20b30*/  STL [R1+0x270], R250 ;  /* 0x000270fa01007387 */ /* 0x000fe80000100800 */
[----:B0-----:R-:W4:Y:S01]  /*20b40*/  LDL.LU R0, [R1+0xd58] ;  /* 0x000d580001007983 */ /* 0x001f220000300800 */
[----:B------:R-:W-:Y:S01]  /*20b50*/  UMOV UR34, UR14 ;  /* 0x0000000e00227c82 */ /* 0x000fe20008000000 */
[----:B------:R-:W-:-:S02]  /*20b60*/  UMOV UR35, UR15 ;  /* 0x0000000f00237c82 */ /* 0x000fc40008000000 */
[----:B------:R-:W-:Y:S01]  /*20b70*/  QGMMA.64x64x32.F32.E5M2.E5M2 R56, gdesc[UR32], R56 ;  /* 0x00e00000203879f3 */ /* 0x000fe20008703838 */
[----:B------:R-:W-:Y:S01]  /*20b80*/  UMOV UR38, UR18 ;  /* 0x0000001200267c82 */ /* 0x000fe20008000000 */
[----:B------:R-:W-:Y:S01]  /*20b90*/  UMOV UR39, UR19 ;  /* 0x0000001300277c82 */ /* 0x000fe20008000000 */
[----:B--2---:R-:W-:Y:S01]  /*20ba0*/  IADD3 R239, P6, R239, UR7, RZ ;  /* 0x00000007efef7c10 */ /* 0x004fe2000ffde0ff */
[----:B------:R-:W-:Y:S01]  /*20bb0*/  UMOV UR42, UR22 ;  /* 0x00000016002a7c82 */ /* 0x000fe20008000000 */
[----:B------:R-:W-:Y:S01]  /*20bc0*/  UMOV UR43, UR23 ;  /* 0x00000017002b7c82 */ /* 0x000fe20008000000 */
[----:B------:R-:W-:Y:S02]  /*20bd0*/  IADD3 R240, P1, R240, UR7, RZ ;  /* 0x00000007f0f07c10 */ /* 0x000fe4000ff3e0ff */
[----:B---3--:R-:W-:Y:S02]  /*20be0*/  IADD3.X R243, R243, UR4, RZ, P2, !PT ;  /* 0x00000004f3f37c10 */ /* 0x008fe400097fe4ff */
[----:B------:R-:W-:-:S02]  /*20bf0*/  IADD3.X R244, R244, UR4, RZ, P3, !PT ;  /* 0x00000004f4f47c10 */ /* 0x000fc40009ffe4ff */
[----:B------:R-:W-:Y:S01]  /*20c00*/  IADD3.X R2, R2, UR4, RZ, P6, !PT ;  /* 0x0000000402027c10 */ /* 0x000fe2000b7fe4ff */
[----:B------:R-:W-:Y:S01]  /*20c10*/  STL [R1+0x244], R239 ;  /* 0x000244ef01007387 */ /* 0x000fe20000100800 */
[----:B------:R-:W-:-:S03]  /*20c20*/  IADD3.X R247, R247, UR4, RZ, P4, !PT ;  /* 0x00000004f7f77c10 */ /* 0x000fc6000a7fe4ff */
[----:B------:R-:W-:Y:S01]  /*20c30*/  STL [R1+0x23c], R240 ;  /* 0x00023cf001007387 */ /* 0x000fe20000100800 */
[----:B------:R-:W-:-:S03]  /*20c40*/  IADD3.X R248, R248, UR4, RZ, P5, !PT ;  /* 0x00000004f8f87c10 */ /* 0x000fc6000affe4ff */
[----:B------:R-:W-:Y:S04]  /*20c50*/  STL [R1+0x260], R243 ;  /* 0x000260f301007387 */ /* 0x000fe80000100800 */
[----:B------:R-:W-:Y:S04]  /*20c60*/  STL [R1+0x258], R244 ;  /* 0x000258f401007387 */ /* 0x000fe80000100800 */
[----:B------:R0:W-:Y:S04]  /*20c70*/  STL [R1+0x240], R2 ;  /* 0x0002400201007387 */ /* 0x0001e80000100800 */
[----:B------:R-:W-:Y:S04]  /*20c80*/  STL [R1+0x250], R247 ;  /* 0x000250f701007387 */ /* 0x000fe80000100800 */
[----:B0-----:R0:W5:Y:S04]  /*20c90*/  LDL.LU R2, [R1+0xd54] ;  /* 0x000d540001027983 */ /* 0x0011680000300800 */
[----:B------:R-:W-:Y:S01]  /*20ca0*/  STL [R1+0x248], R248 ;  /* 0x000248f801007387 */ /* 0x000fe20000100800 */
[----:B------:R-:W-:Y:S04]  /*20cb0*/  QGMMA.64x64x32.F32.E5M2.E5M2 R56, gdesc[UR36], R56 ;  /* 0x00e00000243879f3 */ /* 0x000fe80008703838 */
[----:B------:R-:W-:Y:S01]  /*20cc0*/  QGMMA.64x64x32.F32.E5M2.E5M2 R24, gdesc[UR40], R24 ;  /* 0x00e00000281879f3 */ /* 0x000fe20008703818 */
[----:B------:R-:W-:Y:S01]  /*20cd0*/  UMOV UR46, UR10 ;  /* 0x0000000a002e7c82 */ /* 0x000fe20008000000 */
[----:B------:R-:W-:-:S02]  /*20ce0*/  UMOV UR47, UR11 ;  /* 0x0000000b002f7c82 */ /* 0x000fc40008000000 */
[----:B------:R-:W-:Y:S01]  /*20cf0*/  QGMMA.64x64x32.F32.E5M2.E5M2 R24, gdesc[UR44], R24 ;  /* 0x00e000002c1879f3 */ /* 0x000fe20008703818 */
[----:B----4-:R-:W-:-:S05]  /*20d00*/  IADD3.X R0, R0, UR4, RZ, P1, !PT ;  /* 0x0000000400007c10 */ /* 0x010fca0008ffe4ff */
[----:B------:R1:W-:Y:S04]  /*20d10*/  STL [R1+0x238], R0 ;  /* 0x0002380001007387 */ /* 0x0003e80000100800 */
[----:B-1----:R0:W5:Y:S01]  /*20d20*/  LDL.LU R0, [R1+0xd50] ;  /* 0x000d500001007983 */ /* 0x0021620000300800 */
[----:B------:R-:W-:Y:S01]  /*20d30*/  UMOV UR50, UR14 ;  /* 0x0000000e00327c82 */ /* 0x000fe20008000000 */
[----:B------:R-:W-:Y:S02]  /*20d40*/  UMOV UR51, UR15 ;  /* 0x0000000f00337c82 */ /* 0x000fe40008000000 */
[----:B------:R-:W-:Y:S01]  /*20d50*/  QGMMA.64x64x32.F32.E5M2.E5M2 R24, gdesc[UR48], R24 ;  /* 0x00e00000301879f3 */ /* 0x000fe20008703818 */
[----:B------:R-:W-:Y:S01]  /*20d60*/  UMOV UR54, UR18 ;  /* 0x0000001200367c82 */ /* 0x000fe20008000000 */
[----:B------:R-:W-:-:S02]  /*20d70*/  UMOV UR55, UR19 ;  /* 0x0000001300377c82 */ /* 0x000fc40008000000 */
[----:B------:R-:W-:Y:S03]  /*20d80*/  QGMMA.64x64x32.F32.E5M2.E5M2 R24, gdesc[UR52], R24, gsb0 ;  /* 0x00e00000341879f3 */ /* 0x000fe60008003818 */
[----:B------:R-:W-:Y:S02]  /*20d90*/  WARPGROUP.DEPBAR.LE gsb0, 0x0 ;  /* 0x00008000000079c5 */ /* 0x000fe40000010000 */
[----:B0-----:R-:W-:Y:S05]  /*20da0*/  @P0 BRA `(.L_x_2) ;  /* 0xfffffea000700947 */ /* 0x001fea000383ffff */
.L_x_1:
[----:B------:R-:W2:Y:S01]  /*20db0*/  LDL.LU R7, [R1+0xd4c] ;  /* 0x000d4c0001077983 */ /* 0x000ea20000300800 */
[----:B------:R-:W-:Y:S01]  /*20dc0*/  F2FP.SATFINITE.E5M2.F32.PACK_AB_MERGE_C R120, R121, R120, RZ ;  /* 0x000000787978723e */ /* 0x000fe200048060ff */
[C---:B-----5:R-:W-:Y:S01]  /*20dd0*/  VIADD R4, R0.reuse, 0x3f ;  /* 0x0000003f00047836 */ /* 0x060fe20000000000 */
[----:B------:R-:W-:Y:S01]  /*20de0*/  F2FP.SATFINITE.E5M2.F32.PACK_AB_MERGE_C R56, R57, R56, RZ ;  /* 0x000000383938723e */ /* 0x000fe200048060ff */
[----:B------:R-:W0:Y:S01]  /*20df0*/  S2R R3, SR_TID.X ;  /* 0x0000000000037919 */ /* 0x000e220000002100 */
[----:B------:R-:W-:Y:S01]  /*20e00*/  VIADD R5, R0, 0x1 ;  /* 0x0000000100057836 */ /* 0x000fe20000000000 */
[----:B------:R-:W-:Y:S01]  /*20e10*/  F2FP.SATFINITE.E5M2.F32.PACK_AB_MERGE_C R88, R89, R88, RZ ;  /* 0x000000585958723e */ /* 0x000fe200048060ff */
[----:B------:R-:W-:Y:S01]  /*20e20*/  ULDC.64 UR26, c[0x0][0x228] ;  /* 0x00008a00001a7ab9 */ /* 0x000fe20000000a00 */
[----:B------:R-:W-:Y:S01]  /*20e30*/  F2FP.SATFINITE.E5M2.F32.PACK_AB_MERGE_C R24, R25, R24, RZ ;  /* 0x000000181918723e */ /* 0x000fe200048060ff */
[----:B------:R-:W-:Y:S01]  /*20e40*/  ULDC UR4, c[0x0][0x22c] ;  /* 0x00008b0000047ab9 */ /* 0x000fe20000000800 */
[----:B------:R-:W-:Y:S01]  /*20e50*/  LOP3.LUT R120, R120, 0xffff, RZ, 0xc0, !PT ;  /* 0x0000ffff78787812 */ /* 0x000fe200078ec0ff */
[----:B------:R-:W-:Y:S01]  /*20e60*/  VIADD R10, R0, 0x2 ;  /* 0x00000002000a7836 */ /* 0x000fe20000000000 */
[----:B------:R-:W-:Y:S01]  /*20e70*/  LOP3.LUT R9, R56, 0xffff, RZ, 0xc0, !PT ;  /* 0x0000ffff38097812 */ /* 0x000fe200078ec0ff */
[----:B------:R-:W3:Y:S01]  /*20e80*/  LDL.LU R152, [R1+0xb4] ;  /* 0x0000b40001987983 */ /* 0x000ee20000300800 */
[----:B------:R-:W-:Y:S01]  /*20e90*/  F2FP.SATFINITE.E5M2.F32.PACK_AB_MERGE_C R122, R123, R122, RZ ;  /* 0x0000007a7b7a723e */ /* 0x000fe200048060ff */
[----:B------:R-:W-:Y:S01]  /*20ea0*/  ULDC UR24, c[0x0][0x248] ;  /* 0x0000920000187ab9 */ /* 0x000fe20000000800 */
[----:B------:R-:W-:Y:S01]  /*20eb0*/  F2FP.SATFINITE.E5M2.F32.PACK_AB_MERGE_C R90, R91, R90, RZ ;  /* 0x0000005a5b5a723e */ /* 0x000fe200048060ff */
[----:B------:R-:W-:Y:S01]  /*20ec0*/  ULDC.64 UR6, c[0x0][0x228] ;  /* 0x00008a0000067ab9 */ /* 0x000fe20000000a00 */
[----:B------:R-:W-:Y:S01]  /*20ed0*/  F2FP.SATFINITE.E5M2.F32.PACK_AB_MERGE_C R58, R59, R58, RZ ;  /* 0x0000003a3b3a723e */ /* 0x000fe200048060ff */
[----:B------:R-:W-:Y:S01]  /*20ee0*/  ULDC.64 UR28, c[0x0][0x228] ;  /* 0x00008a00001c7ab9 */ /* 0x000fe20000000a00 */
[----:B------:R-:W-:Y:S01]  /*20ef0*/  ISETP.GE.AND P0, PT, R4, UR27, PT ;  /* 0x0000001b04007c0c */ /* 0x000fe2000bf06270 */
[----:B------:R-:W-:Y:S01]  /*20f00*/  ULDC.64 UR10, c[0x0][0x228] ;  /* 0x00008a00000a7ab9 */ /* 0x000fe20000000a00 */
[----:B------:R-:W-:Y:S01]  /*20f10*/  ISETP.GE.AND P2, PT, R5, UR4, PT ;  /* 0x0000000405007c0c */ /* 0x000fe2000bf46270 */
[----:B------:R-:W-:Y:S01]  /*20f20*/  ULDC UR4, c[0x0][0x22c] ;  /* 0x00008b0000047ab9 */ /* 0x000fe20000000800 */
[----:B------:R-:W-:Y:S01]  /*20f30*/  LOP3.LUT R88, R88, 0xffff, RZ, 0xc0, !PT ;  /* 0x0000ffff58587812 */ /* 0x000fe200078ec0ff */
[----:B------:R-:W-:Y:S01]  /*20f40*/  ULDC.64 UR8, c[0x0][0x228] ;  /* 0x00008a0000087ab9 */ /* 0x000fe20000000a00 */
[----:B------:R-:W-:Y:S01]  /*20f50*/  LOP3.LUT R13, R24, 0xffff, RZ, 0xc0, !PT ;  /* 0x0000ffff180d7812 */ /* 0x000fe200078ec0ff */
[----:B------:R-:W-:Y:S01]  /*20f60*/  ULDC.64 UR14, c[0x0][0x228] ;  /* 0x00008a00000e7ab9 */ /* 0x000fe20000000a00 */
[----:B------:R-:W-:Y:S01]  /*20f70*/  SHF.R.U32.HI R4, RZ, 0x8, R120 ;  /* 0x00000008ff047819 */ /* 0x000fe20000011678 */
[----:B------:R-:W-:Y:S01]  /*20f80*/  ULDC.64 UR12, c[0x0][0x228] ;  /* 0x00008a00000c7ab9 */ /* 0x000fe20000000a00 */
[----:B------:R-:W-:Y:S01]  /*20f90*/  SHF.R.U32.HI R5, RZ, 0x8, R9 ;  /* 0x00000008ff057819 */ /* 0x000fe20000011609 */
[----:B------:R-:W-:Y:S01]  /*20fa0*/  ULDC.64 UR18, c[0x0][0x228] ;  /* 0x00008a0000127ab9 */ /* 0x000fe20000000a00 */
[----:B------:R-:W-:Y:S01]  /*20fb0*/  F2FP.SATFINITE.E5M2.F32.PACK_AB_MERGE_C R26, R27, R26, RZ ;  /* 0x0000001a1b1a723e */ /* 0x000fe200048060ff */
[----:B------:R-:W-:Y:S01]  /*20fc0*/  ULDC.64 UR16, c[0x0][0x228] ;  /* 0x00008a0000107ab9 */ /* 0x000fe20000000a00 */
[----:B------:R-:W-:Y:S01]  /*20fd0*/  F2FP.SATFINITE.E5M2.F32.PACK_AB_MERGE_C R37, R37, R36, RZ ;  /* 0x000000242525723e */ /* 0x000fe200048060ff */
[----:B------:R-:W-:Y:S01]  /*20fe0*/  ULDC.64 UR22, c[0x0][0x228] ;  /* 0x00008a0000167ab9 */ /* 0x000fe20000000a00 */
[----:B------:R-:W-:Y:S01]  /*20ff0*/  LOP3.LUT R122, R122, 0xffff, RZ, 0xc0, !PT ;  /* 0x0000ffff7a7a7812 */ /* 0x000fe200078ec0ff */
[----:B------:R-:W-:Y:S01]  /*21000*/  ULDC.64 UR20, c[0x0][0x228] ;  /* 0x00008a0000147ab9 */ /* 0x000fe20000000a00 */
[----:B------:R-:W-:Y:S01]  /*21010*/  ISETP.GE.AND P3, PT, R10, UR4, PT ;  /* 0x000000040a007c0c */ /* 0x000fe2000bf66270 */
[----:B0-----:R-:W-:Y:S01]  /*21020*/  IMAD.SHL.U32 R15, R3, 0x8, RZ ;  /* 0x00000008030f7824 */ /* 0x001fe200078e00ff */
[----:B------:R-:W-:Y:S01]  /*21030*/  LOP3.LUT R90, R90, 0xffff, RZ, 0xc0, !PT ;  /* 0x0000ffff5a5a7812 */ /* 0x000fe200078ec0ff */
[----:B------:R-:W-:Y:S01]  /*21040*/  ULDC.64 UR4, c[0x0][0x220] ;  /* 0x0000880000047ab9 */ /* 0x000fe20000000a00 */
[----:B------:R-:W-:-:S02]  /*21050*/  LOP3.LUT R8, R4, 0xffff, RZ, 0xc0, !PT ;  /* 0x0000ffff04087812 */ /* 0x000fc400078ec0ff */
[----:B------:R-:W-:Y:S02]  /*21060*/  LOP3.LUT R5, R5, 0xffff, RZ, 0xc0, !PT ;  /* 0x0000ffff05057812 */ /* 0x000fe400078ec0ff */
[----:B------:R-:W-:Y:S02]  /*21070*/  SHF.R.U32.HI R10, RZ, 0x8, R88 ;  /* 0x00000008ff0a7819 */ /* 0x000fe40000011658 */
[----:B------:R-:W-:Y:S02]  /*21080*/  PRMT R4, R120, 0x3340, R9 ;  /* 0x0000334078047816 */ /* 0x000fe40000000009 */
[----:B------:R-:W-:Y:S02]  /*21090*/  LOP3.LUT R17, R26, 0xffff, RZ, 0xc0, !PT ;  /* 0x0000ffff1a117812 */ /* 0x000fe400078ec0ff */
[----:B------:R-:W-:Y:S02]  /*210a0*/  SHF.R.U32.HI R9, RZ, 0x8, R122 ;  /* 0x00000008ff097819 */ /* 0x000fe4000001167a */
[----:B------:R-:W-:-:S02]  /*210b0*/  SHF.R.U32.HI R11, RZ, 0x8, R90 ;  /* 0x00000008ff0b7819 */ /* 0x000fc4000001165a */
[----:B------:R-:W-:Y:S02]  /*210c0*/  F2FP.SATFINITE.E5M2.F32.PACK_AB_MERGE_C R124, R125, R124, RZ ;  /* 0x0000007c7d7c723e */ /* 0x000fe400048060ff */
[----:B------:R-:W-:Y:S02]  /*210d0*/  PRMT R5, R8, 0x3340, R5 ;  /* 0x0000334008057816 */ /* 0x000fe40000000005 */
[----:B------:R-:W-:Y:S02]  /*210e0*/  LOP3.LUT R10, R10, 0xffff, RZ, 0xc0, !PT ;  /* 0x0000ffff0a0a7812 */ /* 0x000fe400078ec0ff */
[----:B------:R-:W-:Y:S02]  /*210f0*/  F2FP.SATFINITE.E5M2.F32.PACK_AB_MERGE_C R60, R61, R60, RZ ;  /* 0x0000003c3d3c723e */ /* 0x000fe400048060ff */
[----:B------:R-:W-:Y:S02]  /*21100*/  SHF.R.U32.HI R14, RZ, 0x8, R17 ;  /* 0x00000008ff0e7819 */ /* 0x000fe40000011611 */
[----:B------:R-:W-:-:S02]  /*21110*/  F2FP.SATFINITE.E5M2.F32.PACK_AB_MERGE_C R126, R127, R126, RZ ;  /* 0x0000007e7f7e723e */ /* 0x000fc400048060ff */
[----:B------:R-:W-:Y:S02]  /*21120*/  F2FP.SATFINITE.E5M2.F32.PACK_AB_MERGE_C R62, R63, R62, RZ ;  /* 0x0000003e3f3e723e */ /* 0x000fe400048060ff */
[----:B------:R-:W-:Y:S02]  /*21130*/  LOP3.LUT R16, R9, 0xffff, RZ, 0xc0, !PT ;  /* 0x0000ffff09107812 */ /* 0x000fe400078ec0ff */
[----:B------:R-:W-:Y:S02]  /*21140*/  F2FP.SATFINITE.E5M2.F32.PACK_AB_MERGE_C R92, R93, R92, RZ ;  /* 0x0000005c5d5c723e */ /* 0x000fe400048060ff */
[----:B------:R-:W-:Y:S02]  /*21150*/  LOP3.LUT R124, R124, 0xffff, RZ, 0xc0, !PT ;  /* 0x0000ffff7c7c7812 */ /* 0x000fe400078ec0ff */
[----:B------:R-:W-:Y:S02]  /*21160*/  F2FP.SATFINITE.E5M2.F32.PACK_AB_MERGE_C R28, R29, R28, RZ ;  /* 0x0000001c1d1c723e */ /* 0x000fe400048060ff */
[----:B------:R-:W-:-:S02]  /*21170*/  LOP3.LUT R14, R14, 0xffff, RZ, 0xc0, !PT ;  /* 0x0000ffff0e0e7812 */ /* 0x000fc400078ec0ff */
[----:B------:R-:W-:Y:S02]  /*21180*/  F2FP.SATFINITE.E5M2.F32.PACK_AB_MERGE_C R94, R95, R94, RZ ;  /* 0x0000005e5f5e723e */ /* 0x000fe400048060ff */
[----:B------:R-:W-:Y:S02]  /*21190*/  F2FP.SATFINITE.E5M2.F32.PACK_AB_MERGE_C R30, R31, R30, RZ ;  /* 0x0000001e1f1e723e */ /* 0x000fe400048060ff */
[----:B------:R-:W-:Y:S02]  /*211a0*/  LOP3.LUT R15, R15, 0x300, RZ, 0xc0, !PT ;  /* 0x000003000f0f7812 */ /* 0x000fe400078ec0ff */
[----:B------:R-:W-:Y:S02]  /*211b0*/  LOP3.LUT R126, R126, 0xffff, RZ, 0xc0, !PT ;  /* 0x0000ffff7e7e7812 */ /* 0x000fe400078ec0ff */
[----:B------:R-:W-:Y:S02]  /*211c0*/  LOP3.LUT R21, R62, 0xffff, RZ, 0xc0, !PT ;  /* 0x0000ffff3e157812 */ /* 0x000fe400078ec0ff */
[----:B------:R-:W-:-:S02]  /*211d0*/  LOP3.LUT R92, R92, 0xffff, RZ, 0xc0, !PT ;  /* 0x0000ffff5c5c7812 */ /* 0x000fc400078ec0ff */
[----:B------:R-:W-:Y:S02]  /*211e0*/  LOP3.LUT R19, R28, 0xffff, RZ, 0xc0, !PT ;  /* 0x0000ffff1c137812 */ /* 0x000fe400078ec0ff */
[----:B------:R-:W-:Y:S02]  /*211f0*/  LOP3.LUT R94, R94, 0xffff, RZ, 0xc0, !PT ;  /* 0x0000ffff5e5e7812 */ /* 0x000fe400078ec0ff */
[----:B------:R-:W-:Y:S02]  /*21200*/  LOP3.LUT R23, R30, 0xffff, RZ, 0xc0, !PT ;  /* 0x0000ffff1e177812 */ /* 0x000fe400078ec0ff */
[----:B------:R-:W-:Y:S02]  /*21210*/  SHF.R.U32.HI R18, RZ, 0x8, R92 ;  /* 0x00000008ff127819 */ /* 0x000fe4000001165c */
[----:B------:R-:W-:Y:S02]  /*21220*/  SHF.R.U32.HI R22, RZ, 0x8, R19 ;  /* 0x00000008ff167819 */ /* 0x000fe40000011613 */
[----:B------:R-:W-:-:S02]  /*21230*/  F2FP.SATFINITE.E5M2.F32.PACK_AB_MERGE_C R128, R129, R128, RZ ;  /* 0x000000808180723e */ /* 0x000fc400048060ff */
[----:B------:R-:W-:Y:S02]  /*21240*/  F2FP.SATFINITE.E5M2.F32.PACK_AB_MERGE_C R130, R131, R130, RZ ;  /* 0x000000828382723e */ /* 0x000fe400048060ff */
[----:B------:R-:W-:Y:S02]  /*21250*/  F2FP.SATFINITE.E5M2.F32.PACK_AB_MERGE_C R96, R97, R96, RZ ;  /* 0x000000606160723e */ /* 0x000fe400048060ff */
[----:B------:R-:W-:Y:S02]  /*21260*/  F2FP.SATFINITE.E5M2.F32.PACK_AB_MERGE_C R32, R33, R32, RZ ;  /* 0x000000202120723e */ /* 0x000fe400048060ff */
[----:B------:R-:W-:Y:S02]  /*21270*/  F2FP.SATFINITE.E5M2.F32.PACK_AB_MERGE_C R64, R65, R64, RZ ;  /* 0x000000404140723e */ /* 0x000fe400048060ff */
[----:B------:R-:W-:Y:S02]  /*21280*/  LOP3.LUT R128, R128, 0xffff, RZ, 0xc0, !PT ;  /* 0x0000ffff80807812 */ /* 0x000fe400078ec0ff */
[----:B------:R-:W-:-:S02]  /*21290*/  F2FP.SATFINITE.E5M2.F32.PACK_AB_MERGE_C R66, R67, R66, RZ ;  /* 0x000000424342723e */ /* 0x000fc400048060ff */
[----:B------:R-:W-:Y:S02]  /*212a0*/  LOP3.LUT R130, R130, 0xffff, RZ, 0xc0, !PT ;  /* 0x0000ffff82827812 */ /* 0x000fe400078ec0ff */
[----:B------:R-:W-:Y:S02]  /*212b0*/  LOP3.LUT R96, R96, 0xffff, RZ, 0xc0, !PT ;  /* 0x0000ffff60607812 */ /* 0x000fe400078ec0ff */
[----:B------:R-:W-:Y:S02]  /*212c0*/  F2FP.SATFINITE.E5M2.F32.PACK_AB_MERGE_C R98, R99, R98, RZ ;  /* 0x000000626362723e */ /* 0x000fe400048060ff */
[----:B------:R-:W-:Y:S02]  /*212d0*/  F2FP.SATFINITE.E5M2.F32.PACK_AB_MERGE_C R34, R35, R34, RZ ;  /* 0x000000222322723e */ /* 0x000fe400048060ff */
[----:B------:R-:W-:Y:S02]  /*212e0*/  SHF.R.U32.HI R24, RZ, 0x8, R128 ;  /* 0x00000008ff187819 */ /* 0x000fe40000011680 */
[----:B------:R-:W-:-:S02]  /*212f0*/  LOP3.LUT R29, R66, 0xffff, RZ, 0xc0, !PT ;  /* 0x0000ffff421d7812 */ /* 0x000fc400078ec0ff */
[----:B------:R-:W-:Y:S02]  /*21300*/  SHF.R.U32.HI R26, RZ, 0x8, R96 ;  /* 0x00000008ff1a7819 */ /* 0x000fe40000011660 */
[----:B------:R-:W-:Y:S02]  /*21310*/  LOP3.LUT R98, R98, 0xffff, RZ, 0xc0, !PT ;  /* 0x0000ffff62627812 */ /* 0x000fe400078ec0ff */
[----:B------:R-:W-:Y:S02]  /*21320*/  LOP3.LUT R31, R34, 0xffff, RZ, 0xc0, !PT ;  /* 0x0000ffff221f7812 */ /* 0x000fe400078ec0ff */
[----:B------:R-:W-:Y:S02]  /*21330*/  LOP3.LUT R33, R24, 0xffff, RZ, 0xc0, !PT ;  /* 0x0000ffff18217812 */ /* 0x000fe400078ec0ff */
[----:B------:R-:W-:Y:S02]  /*21340*/  F2FP.SATFINITE.E5M2.F32.PACK_AB_MERGE_C R132, R133, R132, RZ ;  /* 0x000000848584723e */ /* 0x000fe400048060ff */
[----:B------:R-:W-:-:S02]  /*21350*/  F2FP.SATFINITE.E5M2.F32.PACK_AB_MERGE_C R68, R69, R68, RZ ;  /* 0x000000444544723e */ /* 0x000fc400048060ff */
[----:B------:R-:W-:Y:S02]  /*21360*/  F2FP.SATFINITE.E5M2.F32.PACK_AB_MERGE_C R134, R135, R134, RZ ;  /* 0x000000868786723e */ /* 0x000fe400048060ff */
[----:B------:R-:W-:Y:S02]  /*21370*/  SHF.R.U32.HI R27, RZ, 0x8, R98 ;  /* 0x00000008ff1b7819 */ /* 0x000fe40000011662 */
[----:B------:R-:W-:Y:S02]  /*21380*/  F2FP.SATFINITE.E5M2.F32.PACK_AB_MERGE_C R100, R101, R100, RZ ;  /* 0x000000646564723e */ /* 0x000fe400048060ff */
[----:B------:R-:W-:Y:S02]  /*21390*/  F2FP.SATFINITE.E5M2.F32.PACK_AB_MERGE_C R40, R41, R40, RZ ;  /* 0x000000282928723e */ /* 0x000fe400048060ff */
[----:B------:R-:W-:Y:S02]  /*213a0*/  LOP3.LUT R132, R132, 0xffff, RZ, 0xc0, !PT ;  /* 0x0000ffff84847812 */ /* 0x000fe400078ec0ff */
[----:B------:R-:W-:-:S02]  /*213b0*/  F2FP.SATFINITE.E5M2.F32.PACK_AB_MERGE_C R70, R71, R70, RZ ;  /* 0x000000464746723e */ /* 0x000fc400048060ff */
[----:B------:R-:W-:Y:S02]  /*213c0*/  LOP3.LUT R134, R134, 0xffff, RZ, 0xc0, !PT ;  /* 0x0000ffff86867812 */ /* 0x000fe400078ec0ff */
[----:B------:R-:W-:Y:S02]  /*213d0*/  F2FP.SATFINITE.E5M2.F32.PACK_AB_MERGE_C R38, R39, R38, RZ ;  /* 0x000000262726723e */ /* 0x000fe400048060ff */
[----:B------:R-:W-:Y:S02]  /*213e0*/  LOP3.LUT R100, R100, 0xffff, RZ, 0xc0, !PT ;  /* 0x0000ffff64647812 */ /* 0x000fe400078ec0ff */
[----:B------:R-:W-:Y:S02]  /*213f0*/  F2FP.SATFINITE.E5M2.F32.PACK_AB_MERGE_C R102, R103, R102, RZ ;  /* 0x000000666766723e */ /* 0x000fe400048060ff */
[----:B------:R-:W-:Y:S02]  /*21400*/  F2FP.SATFINITE.E5M2.F32.PACK_AB_MERGE_C R42, R43, R42, RZ ;  /* 0x0000002a2b2a723e */ /* 0x000fe400048060ff */
[----:B------:R-:W-:-:S02]  /*21410*/  LOP3.LUT R102, R102, 0xffff, RZ, 0xc0, !PT ;  /* 0x0000ffff66667812 */ /* 0x000fc400078ec0ff */
[----:B------:R-:W-:Y:S02]  /*21420*/  F2FP.SATFINITE.E5M2.F32.PACK_AB_MERGE_C R44, R45, R44, RZ ;  /* 0x0000002c2d2c723e */ /* 0x000fe400048060ff */
[----:B------:R-:W-:Y:S02]  /*21430*/  F2FP.SATFINITE.E5M2.F32.PACK_AB_MERGE_C R46, R47, R46, RZ ;  /* 0x0000002e2f2e723e */ /* 0x000fe400048060ff */
[----:B------:R-:W-:Y:S02]  /*21440*/  F2FP.SATFINITE.E5M2.F32.PACK_AB_MERGE_C R136, R137, R136, RZ ;  /* 0x000000888988723e */ /* 0x000fe400048060ff */
[----:B------:R-:W-:Y:S02]  /*21450*/  F2FP.SATFINITE.E5M2.F32.PACK_AB_MERGE_C R72, R73, R72, RZ ;  /* 0x000000484948723e */ /* 0x000fe400048060ff */
[----:B------:R-:W-:Y:S02]  /*21460*/  F2FP.SATFINITE.E5M2.F32.PACK_AB_MERGE_C R138, R139, R138, RZ ;  /* 0x0000008a8b8a723e */ /* 0x000fe400048060ff */
[----:B------:R-:W-:-:S02]  /*21470*/  F2FP.SATFINITE.E5M2.F32.PACK_AB_MERGE_C R104, R105, R104, RZ ;  /* 0x000000686968723e */ /* 0x000fc400048060ff */
[----:B------:R-:W-:Y:S02]  /*21480*/  LOP3.LUT R136, R136, 0xffff, RZ, 0xc0, !PT ;  /* 0x0000ffff88887812 */ /* 0x000fe400078ec0ff */
[----:B------:R-:W-:Y:S02]  /*21490*/  F2FP.SATFINITE.E5M2.F32.PACK_AB_MERGE_C R74, R75, R74, RZ ;  /* 0x0000004a4b4a723e */ /* 0x000fe400048060ff */
[----:B------:R-:W-:Y:S02]  /*214a0*/  LOP3.LUT R138, R138, 0xffff, RZ, 0xc0, !PT ;  /* 0x0000ffff8a8a7812 */ /* 0x000fe400078ec0ff */
[----:B------:R-:W-:Y:S02]  /*214b0*/  LOP3.LUT R104, R104, 0xffff, RZ, 0xc0, !PT ;  /* 0x0000ffff68687812 */ /* 0x000fe400078ec0ff */
[----:B------:R-:W-:Y:S02]  /*214c0*/  F2FP.SATFINITE.E5M2.F32.PACK_AB_MERGE_C R106, R107, R106, RZ ;  /* 0x0000006a6b6a723e */ /* 0x000fe400048060ff */
[----:B------:R-:W-:-:S02]  /*214d0*/  F2FP.SATFINITE.E5M2.F32.PACK_AB_MERGE_C R52, R53, R52, RZ ;  /* 0x000000343534723e */ /* 0x000fc400048060ff */
[----:B------:R-:W-:Y:S02]  /*214e0*/  LOP3.LUT R106, R106, 0xffff, RZ, 0xc0, !PT ;  /* 0x0000ffff6a6a7812 */ /* 0x000fe400078ec0ff */
        /* <DEDUP_REMOVED lines=17> */
[----:B------:R-:W-:Y:S02]  /*21600*/  F2FP.SATFINITE.E5M2.F32.PACK_AB_MERGE_C R148, R149, R148, RZ ;  /* 0x000000949594723e */ /* 0x000fe400048060ff */
[----:B------:R-:W-:Y:S02]  /*21610*/  F2FP.SATFINITE.E5M2.F32.PACK_AB_MERGE_C R84, R85, R84, RZ ;  /* 0x000000545554723e */ /* 0x000fe400048060ff */
[----:B------:R-:W-:Y:S02]  /*21620*/  F2FP.SATFINITE.E5M2.F32.PACK_AB_MERGE_C R114, R115, R114, RZ ;  /* 0x000000727372723e */ /* 0x000fe400048060ff */
[----:B------:R-:W-:Y:S02]  /*21630*/  F2FP.SATFINITE.E5M2.F32.PACK_AB_MERGE_C R150, R151, R150, RZ ;  /* 0x000000969796723e */ /* 0x000fe400048060ff */
[----:B------:R-:W-:Y:S02]  /*21640*/  F2FP.SATFINITE.E5M2.F32.PACK_AB_MERGE_C R118, R119, R118, RZ ;  /* 0x000000767776723e */ /* 0x000fe400048060ff */
[----:B------:R-:W-:-:S02]  /*21650*/  F2FP.SATFINITE.E5M2.F32.PACK_AB_MERGE_C R86, R87, R86, RZ ;  /* 0x000000565756723e */ /* 0x000fc400048060ff */
[----:B------:R-:W-:Y:S02]  /*21660*/  F2FP.SATFINITE.E5M2.F32.PACK_AB_MERGE_C R116, R117, R116, RZ ;  /* 0x000000747574723e */ /* 0x000fe400048060ff */
[----:B--2---:R-:W-:Y:S01]  /*21670*/  LOP3.LUT R6, R7, 0xf0, RZ, 0xc0, !PT ;  /* 0x000000f007067812 */ /* 0x004fe200078ec0ff */
[----:B------:R-:W-:-:S05]  /*21680*/  IMAD.SHL.U32 R7, R3, 0x40, RZ ;  /* 0x0000004003077824 */ /* 0x000fca00078e00ff */
[----:B------:R-:W-:-:S04]  /*21690*/  LOP3.LUT R7, R7, 0x400, RZ, 0xc0, !PT ;  /* 0x0000040007077812 */ /* 0x000fc800078ec0ff */
[----:B------:R-:W-:Y:S02]  /*216a0*/  IADD3 R36, R7, UR58, R6 ;  /* 0x0000003a07247c10 */ /* 0x000fe4000fffe006 */
[----:B------:R-:W-:Y:S02]  /*216b0*/  LOP3.LUT R7, R58, 0xffff, RZ, 0xc0, !PT ;  /* 0x0000ffff3a077812 */ /* 0x000fe400078ec0ff */
[--C-:B------:R-:W-:Y:S02]  /*216c0*/  PRMT R6, R88, 0x3340, R13.reuse ;  /* 0x0000334058067816 */ /* 0x100fe4000000000d */
[----:B------:R-:W-:Y:S02]  /*216d0*/  SHF.R.U32.HI R13, RZ, 0x8, R13 ;  /* 0x00000008ff0d7819 */ /* 0x000fe4000001160d */
[----:B------:R-:W-:Y:S02]  /*216e0*/  SHF.R.U32.HI R12, RZ, 0x8, R7 ;  /* 0x00000008ff0c7819 */ /* 0x000fe40000011607 */
[----:B------:R-:W-:-:S02]  /*216f0*/  LOP3.LUT R13, R13, 0xffff, RZ, 0xc0, !PT ;  /* 0x0000ffff0d0d7812 */ /* 0x000fc400078ec0ff */
[----:B------:R-:W-:Y:S02]  /*21700*/  PRMT R8, R122, 0x3340, R7 ;  /* 0x000033407a087816 */ /* 0x000fe40000000007 */
[----:B------:R-:W-:Y:S02]  /*21710*/  PRMT R7, R90, 0x3340, R17 ;  /* 0x000033405a077816 */ /* 0x000fe40000000011 */
[----:B------:R-:W-:Y:S02]  /*21720*/  LOP3.LUT R9, R12, 0xffff, RZ, 0xc0, !PT ;  /* 0x0000ffff0c097812 */ /* 0x000fe400078ec0ff */
[----:B------:R-:W-:Y:S02]  /*21730*/  LOP3.LUT R17, R11, 0xffff, RZ, 0xc0, !PT ;  /* 0x0000ffff0b117812 */ /* 0x000fe400078ec0ff */
[----:B------:R-:W-:Y:S02]  /*21740*/  PRMT R11, R10, 0x3340, R13 ;  /* 0x000033400a0b7816 */ /* 0x000fe4000000000d */
[----:B------:R-:W-:-:S02]  /*21750*/  LOP3.LUT R13, R60, 0xffff, RZ, 0xc0, !PT ;  /* 0x0000ffff3c0d7812 */ /* 0x000fc400078ec0ff */
[----:B------:R-:W-:Y:S02]  /*21760*/  PRMT R9, R16, 0x3340, R9 ;  /* 0x0000334010097816 */ /* 0x000fe40000000009 */
[----:B------:R-:W-:Y:S02]  /*21770*/  SHF.R.U32.HI R16, RZ, 0x8, R124 ;  /* 0x00000008ff107819 */ /* 0x000fe4000001167c */
[----:B------:R-:W-:Y:S02]  /*21780*/  PRMT R10, R17, 0x3340, R14 ;  /* 0x00003340110a7816 */ /* 0x000fe4000000000e */
[----:B------:R-:W-:Y:S01]  /*21790*/  SHF.R.U32.HI R20, RZ, 0x8, R13 ;  /* 0x00000008ff147819 */ /* 0x000fe2000001160d */
[----:B------:R-:W-:Y:S01]  /*217a0*/  IMAD.IADD R36, R15, 0x1, R36 ;  /* 0x000000010f247824 */ /* 0x000fe200078e0224 */
[----:B------:R-:W-:Y:S02]  /*217b0*/  SHF.R.U32.HI R17, RZ, 0x8, R126 ;  /* 0x00000008ff117819 */ /* 0x000fe4000001167e */
[----:B------:R-:W-:-:S02]  /*217c0*/  PRMT R14, R126, 0x3340, R21 ;  /* 0x000033407e0e7816 */ /* 0x000fc40000000015 */
[----:B------:R-:W-:Y:S02]  /*217d0*/  SHF.R.U32.HI R21, RZ, 0x8, R21 ;  /* 0x00000008ff157819 */ /* 0x000fe40000011615 */
[----:B------:R-:W-:Y:S02]  /*217e0*/  PRMT R15, R124, 0x3340, R13 ;  /* 0x000033407c0f7816 */ /* 0x000fe4000000000d */
[----:B------:R-:W-:Y:S02]  /*217f0*/  LOP3.LUT R25, R16, 0xffff, RZ, 0xc0, !PT ;  /* 0x0000ffff10197812 */ /* 0x000fe400078ec0ff */
[----:B------:R-:W-:Y:S02]  /*21800*/  PRMT R13, R92, 0x3340, R19 ;  /* 0x000033405c0d7816 */ /* 0x000fe40000000013 */
[----:B------:R-:W-:Y:S02]  /*21810*/  LOP3.LUT R16, R20, 0xffff, RZ, 0xc0, !PT ;  /* 0x0000ffff14107812 */ /* 0x000fe400078ec0ff */
[----:B------:R-:W-:-:S02]  /*21820*/  SHF.R.U32.HI R19, RZ, 0x8, R94 ;  /* 0x00000008ff137819 */ /* 0x000fc4000001165e */
[--C-:B------:R-:W-:Y:S02]  /*21830*/  PRMT R12, R94, 0x3340, R23.reuse ;  /* 0x000033405e0c7816 */ /* 0x100fe40000000017 */
[----:B------:R-:W-:Y:S02]  /*21840*/  LOP3.LUT R20, R17, 0xffff, RZ, 0xc0, !PT ;  /* 0x0000ffff11147812 */ /* 0x000fe400078ec0ff */
[----:B------:R-:W-:Y:S02]  /*21850*/  SHF.R.U32.HI R23, RZ, 0x8, R23 ;  /* 0x00000008ff177819 */ /* 0x000fe40000011617 */
[----:B------:R-:W-:Y:S02]  /*21860*/  LOP3.LUT R17, R21, 0xffff, RZ, 0xc0, !PT ;  /* 0x0000ffff15117812 */ /* 0x000fe400078ec0ff */
[----:B------:R-:W-:Y:S02]  /*21870*/  LOP3.LUT R21, R18, 0xffff, RZ, 0xc0, !PT ;  /* 0x0000ffff12157812 */ /* 0x000fe400078ec0ff */
[----:B------:R-:W-:-:S02]  /*21880*/  LOP3.LUT R18, R22, 0xffff, RZ, 0xc0, !PT ;  /* 0x0000ffff16127812 */ /* 0x000fc400078ec0ff */
[----:B------:R-:W-:Y:S02]  /*21890*/  LOP3.LUT R22, R19, 0xffff, RZ, 0xc0, !PT ;  /* 0x0000ffff13167812 */ /* 0x000fe400078ec0ff */
[----:B------:R-:W-:Y:S02]  /*218a0*/  LOP3.LUT R19, R23, 0xffff, RZ, 0xc0, !PT ;  /* 0x0000ffff17137812 */ /* 0x000fe400078ec0ff */
[----:B------:R-:W-:Y:S02]  /*218b0*/  LOP3.LUT R23, R32, 0xffff, RZ, 0xc0, !PT ;  /* 0x0000ffff20177812 */ /* 0x000fe400078ec0ff */
[----:B------:R-:W-:Y:S02]  /*218c0*/  PRMT R18, R21, 0x3340, R18 ;  /* 0x0000334015127816 */ /* 0x000fe40000000012 */
[----:B------:R-:W-:Y:S02]  /*218d0*/  PRMT R16, R25, 0x3340, R16 ;  /* 0x0000334019107816 */ /* 0x000fe40000000010 */
[----:B------:R-:W-:-:S02]  /*218e0*/  LOP3.LUT R21, R64, 0xffff, RZ, 0xc0, !PT ;  /* 0x0000ffff40157812 */ /* 0x000fc400078ec0ff */
[----:B------:R-:W-:Y:S02]  /*218f0*/  SHF.R.U32.HI R25, RZ, 0x8, R130 ;  /* 0x00000008ff197819 */ /* 0x000fe40000011682 */
[----:B------:R-:W-:Y:S02]  /*21900*/  SHF.R.U32.HI R30, RZ, 0x8, R23 ;  /* 0x00000008ff1e7819 */ /* 0x000fe40000011617 */
[----:B------:R-:W-:Y:S02]  /*21910*/  PRMT R17, R20, 0x3340, R17 ;  /* 0x0000334014117816 */ /* 0x000fe40000000011 */
[--C-:B------:R-:W-:Y:S02]  /*21920*/  PRMT R20, R128, 0x3340, R21.reuse ;  /* 0x0000334080147816 */ /* 0x100fe40000000015 */
[----:B------:R-:W-:Y:S02]  /*21930*/  SHF.R.U32.HI R28, RZ, 0x8, R21 ;  /* 0x00000008ff1c7819 */ /* 0x000fe40000011615 */
[----:B------:R-:W-:-:S02]  /*21940*/  PRMT R19, R22, 0x3340, R19 ;  /* 0x0000334016137816 */ /* 0x000fc40000000013 */
[--C-:B------:R-:W-:Y:S02]  /*21950*/  PRMT R21, R130, 0x3340, R29.reuse ;  /* 0x0000334082157816 */ /* 0x100fe4000000001d */
[----:B------:R-:W-:Y:S02]  /*21960*/  LOP3.LUT R24, R25, 0xffff, RZ, 0xc0, !PT ;  /* 0x0000ffff19187812 */ /* 0x000fe400078ec0ff */
[----:B------:R-:W-:Y:S02]  /*21970*/  SHF.R.U32.HI R29, RZ, 0x8, R29 ;  /* 0x00000008ff1d7819 */ /* 0x000fe4000001161d */
[----:B------:R-:W-:Y:S02]  /*21980*/  PRMT R22, R96, 0x3340, R23 ;  /* 0x0000334060167816 */ /* 0x000fe40000000017 */
[----:B------:R-:W-:Y:S02]  /*21990*/  LOP3.LUT R25, R26, 0xffff, RZ, 0xc0, !PT ;  /* 0x0000ffff1a197812 */ /* 0x000fe400078ec0ff */
[----:B------:R-:W-:-:S02]  /*219a0*/  LOP3.LUT R30, R30, 0xffff, RZ, 0xc0, !PT ;  /* 0x0000ffff1e1e7812 */ /* 0x000fc400078ec0ff */
[--C-:B------:R-:W-:Y:S02]  /*219b0*/  PRMT R23, R98, 0x3340, R31.reuse ;  /* 0x0000334062177816 */ /* 0x100fe4000000001f */
[----:B------:R-:W-:Y:S02]  /*219c0*/  SHF.R.U32.HI R31, RZ, 0x8, R31 ;  /* 0x00000008ff1f7819 */ /* 0x000fe4000001161f */
[----:B------:R-:W-:Y:S02]  /*219d0*/  LOP3.LUT R28, R28, 0xffff, RZ, 0xc0, !PT ;  /* 0x0000ffff1c1c7812 */ /* 0x000fe400078ec0ff */
[----:B------:R-:W-:Y:S02]  /*219e0*/  LOP3.LUT R29, R29, 0xffff, RZ, 0xc0, !PT ;  /* 0x0000ffff1d1d7812 */ /* 0x000fe400078ec0ff */
[----:B------:R-:W-:Y:S02]  /*219f0*/  PRMT R41, R25, 0x3340, R30 ;  /* 0x0000334019297816 */ /* 0x000fe4000000001e */
[----:B------:R-:W-:-:S02]  /*21a00*/  LOP3.LUT R25, R68, 0xffff, RZ, 0xc0, !PT ;  /* 0x0000ffff44197812 */ /* 0x000fc400078ec0ff */
[----:B------:R-:W-:Y:S02]  /*21a10*/  LOP3.LUT R26, R27, 0xffff, RZ, 0xc0, !PT ;  /* 0x0000ffff1b1a7812 */ /* 0x000fe400078ec0ff */
[----:B------:R-:W-:Y:S02]  /*21a20*/  LOP3.LUT R31, R31, 0xffff, RZ, 0xc0, !PT ;  /* 0x0000ffff1f1f7812 */ /* 0x000fe400078ec0ff */
[----:B------:R-:W-:Y:S02]  /*21a30*/  LOP3.LUT R27, R37, 0xffff, RZ, 0xc0, !PT ;  /* 0x0000ffff251b7812 */ /* 0x000fe400078ec0ff */
[----:B------:R-:W-:Y:S02]  /*21a40*/  PRMT R39, R33, 0x3340, R28 ;  /* 0x0000334021277816 */ /* 0x000fe4000000001c */
[----:B------:R-:W-:Y:S02]  /*21a50*/  PRMT R56, R24, 0x3340, R29 ;  /* 0x0000334018387816 */ /* 0x000fe4000000001d */
[----:B------:R-:W-:-:S02]  /*21a60*/  SHF.R.U32.HI R24, RZ, 0x8, R132 ;  /* 0x00000008ff187819 */ /* 0x000fc40000011684 */
[--C-:B------:R-:W-:Y:S02]  /*21a70*/  PRMT R37, R132, 0x3340, R25.reuse ;  /* 0x0000334084257816 */ /* 0x100fe40000000019 */
[----:B------:R-:W-:Y:S02]  /*21a80*/  SHF.R.U32.HI R28, RZ, 0x8, R25 ;  /* 0x00000008ff1c7819 */ /* 0x000fe40000011619 */
[----:B------:R-:W-:Y:S02]  /*21a90*/  PRMT R58, R26, 0x3340, R31 ;  /* 0x000033401a3a7816 */ /* 0x000fe4000000001f */
[----:B------:R-:W-:Y:S02]  /*21aa0*/  LOP3.LUT R29, R70, 0xffff, RZ, 0xc0, !PT ;  /* 0x0000ffff461d7812 */ /* 0x000fe400078ec0ff */
[----:B------:R-:W-:Y:S02]  /*21ab0*/  SHF.R.U32.HI R25, RZ, 0x8, R134 ;  /* 0x00000008ff197819 */ /* 0x000fe40000011686 */
[----:B------:R-:W-:-:S02]  /*21ac0*/  SHF.R.U32.HI R26, RZ, 0x8, R100 ;  /* 0x00000008ff1a7819 */ /* 0x000fc40000011664 */
[----:B------:R-:W-:Y:S02]  /*21ad0*/  SHF.R.U32.HI R30, RZ, 0x8, R27 ;  /* 0x00000008ff1e7819 */ /* 0x000fe4000001161b */
[----:B------:R-:W-:Y:S02]  /*21ae0*/  LOP3.LUT R31, R38, 0xffff, RZ, 0xc0, !PT ;  /* 0x0000ffff261f7812 */ /* 0x000fe400078ec0ff */
[----:B------:R-:W-:Y:S02]  /*21af0*/  LOP3.LUT R33, R24, 0xffff, RZ, 0xc0, !PT ;  /* 0x0000ffff18217812 */ /* 0x000fe400078ec0ff */
[--C-:B------:R-:W-:Y:S02]  /*21b00*/  PRMT R43, R134, 0x3340, R29.reuse ;  /* 0x00003340862b7816 */ /* 0x100fe4000000001d */
[----:B------:R-:W-:Y:S02]  /*21b10*/  LOP3.LUT R24, R25, 0xffff, RZ, 0xc0, !PT ;  /* 0x0000ffff19187812 */ /* 0x000fe400078ec0ff */
[----:B------:R-:W-:-:S02]  /*21b20*/  SHF.R.U32.HI R29, RZ, 0x8, R29 ;  /* 0x00000008ff1d7819 */ /* 0x000fc4000001161d */
[----:B------:R-:W-:Y:S02]  /*21b30*/  LOP3.LUT R25, R26, 0xffff, RZ, 0xc0, !PT ;  /* 0x0000ffff1a197812 */ /* 0x000fe400078ec0ff */
[----:B------:R-:W-:Y:S02]  /*21b40*/  LOP3.LUT R30, R30, 0xffff, RZ, 0xc0, !PT ;  /* 0x0000ffff1e1e7812 */ /* 0x000fe400078ec0ff */
[----:B------:R-:W-:Y:S02]  /*21b50*/  PRMT R45, R100, 0x3340, R27 ;  /* 0x00003340642d7816 */ /* 0x000fe4000000001b */
[--C-:B------:R-:W-:Y:S02]  /*21b60*/  PRMT R47, R102, 0x3340, R31.reuse ;  /* 0x00003340662f7816 */ /* 0x100fe4000000001f */
[----:B------:R-:W-:Y:S02]  /*21b70*/  SHF.R.U32.HI R27, RZ, 0x8, R102 ;  /* 0x00000008ff1b7819 */ /* 0x000fe40000011666 */
[----:B------:R-:W-:-:S02]  /*21b80*/  SHF.R.U32.HI R31, RZ, 0x8, R31 ;  /* 0x00000008ff1f7819 */ /* 0x000fc4000001161f */
[----:B------:R-:W-:Y:S02]  /*21b90*/  LOP3.LUT R28, R28, 0xffff, RZ, 0xc0, !PT ;  /* 0x0000ffff1c1c7812 */ /* 0x000fe400078ec0ff */
[----:B------:R-:W-:Y:S02]  /*21ba0*/  LOP3.LUT R29, R29, 0xffff, RZ, 0xc0, !PT ;  /* 0x0000ffff1d1d7812 */ /* 0x000fe400078ec0ff */
[----:B------:R-:W-:Y:S02]  /*21bb0*/  PRMT R62, R25, 0x3340, R30 ;  /* 0x00003340193e7816 */ /* 0x000fe4000000001e */
[----:B------:R-:W-:Y:S02]  /*21bc0*/  LOP3.LUT R25, R72, 0xffff, RZ, 0xc0, !PT ;  /* 0x0000ffff48197812 */ /* 0x000fe400078ec0ff */
[----:B------:R-:W-:Y:S02]  /*21bd0*/  LOP3.LUT R26, R27, 0xffff, RZ, 0xc0, !PT ;  /* 0x0000ffff1b1a7812 */ /* 0x000fe400078ec0ff */
[----:B------:R-:W-:-:S02]  /*21be0*/  LOP3.LUT R31, R31, 0xffff, RZ, 0xc0, !PT ;  /* 0x0000ffff1f1f7812 */ /* 0x000fc400078ec0ff */
[----:B------:R-:W-:Y:S02]  /*21bf0*/  LOP3.LUT R27, R40, 0xffff, RZ, 0xc0, !PT ;  /* 0x0000ffff281b7812 */ /* 0x000fe400078ec0ff */
[----:B------:R-:W-:Y:S02]  /*21c00*/  PRMT R38, R33, 0x3340, R28 ;  /* 0x0000334021267816 */ /* 0x000fe4000000001c */
[----:B------:R-:W-:Y:S02]  /*21c10*/  PRMT R60, R24, 0x3340, R29 ;  /* 0x00003340183c7816 */ /* 0x000fe4000000001d */
[----:B------:R-:W-:Y:S02]  /*21c20*/  SHF.R.U32.HI R24, RZ, 0x8, R136 ;  /* 0x00000008ff187819 */ /* 0x000fe40000011688 */
[--C-:B------:R-:W-:Y:S02]  /*21c30*/  PRMT R40, R136, 0x3340, R25.reuse ;  /* 0x0000334088287816 */ /* 0x100fe40000000019 */
[----:B------:R-:W-:-:S02]  /*21c40*/  SHF.R.U32.HI R28, RZ, 0x8, R25 ;  /* 0x00000008ff1c7819 */ /* 0x000fc40000011619 */
[----:B------:R-:W-:Y:S02]  /*21c50*/  PRMT R64, R26, 0x3340, R31 ;  /* 0x000033401a407816 */ /* 0x000fe4000000001f */
[----:B------:R-:W-:Y:S02]  /*21c60*/  LOP3.LUT R29, R74, 0xffff, RZ, 0xc0, !PT ;  /* 0x0000ffff4a1d7812 */ /* 0x000fe400078ec0ff */
[----:B------:R-:W-:Y:S02]  /*21c70*/  SHF.R.U32.HI R25, RZ, 0x8, R138 ;  /* 0x00000008ff197819 */ /* 0x000fe4000001168a */
[----:B------:R-:W-:Y:S02]  /*21c80*/  SHF.R.U32.HI R26, RZ, 0x8, R104 ;  /* 0x00000008ff1a7819 */ /* 0x000fe40000011668 */
[----:B------:R-:W-:Y:S02]  /*21c90*/  SHF.R.U32.HI R30, RZ, 0x8, R27 ;  /* 0x00000008ff1e7819 */ /* 0x000fe4000001161b */
[----:B------:R-:W-:-:S02]  /*21ca0*/  LOP3.LUT R31, R42, 0xffff, RZ, 0xc0, !PT ;  /* 0x0000ffff2a1f7812 */ /* 0x000fc400078ec0ff */
[----:B------:R-:W-:Y:S02]  /*21cb0*/  LOP3.LUT R33, R24, 0xffff, RZ, 0xc0, !PT ;  /* 0x0000ffff18217812 */ /* 0x000fe400078ec0ff */
[--C-:B------:R-:W-:Y:S02]  /*21cc0*/  PRMT R42, R138, 0x3340, R29.reuse ;  /* 0x000033408a2a7816 */ /* 0x100fe4000000001d */
[----:B------:R-:W-:Y:S02]  /*21cd0*/  LOP3.LUT R24, R25, 0xffff, RZ, 0xc0, !PT ;  /* 0x0000ffff19187812 */ /* 0x000fe400078ec0ff */
[----:B------:R-:W-:Y:S02]  /*21ce0*/  SHF.R.U32.HI R29, RZ, 0x8, R29 ;  /* 0x00000008ff1d7819 */ /* 0x000fe4000001161d */
[----:B------:R-:W-:Y:S02]  /*21cf0*/  LOP3.LUT R25, R26, 0xffff, RZ, 0xc0, !PT ;  /* 0x0000ffff1a197812 */ /* 0x000fe400078ec0ff */
[----:B------:R-:W-:-:S02]  /*21d00*/  LOP3.LUT R30, R30, 0xffff, RZ, 0xc0, !PT ;  /* 0x0000ffff1e1e7812 */ /* 0x000fc400078ec0ff */
[----:B------:R-:W-:Y:S02]  /*21d10*/  PRMT R53, R104, 0x3340, R27 ;  /* 0x0000334068357816 */ /* 0x000fe4000000001b */
[--C-:B------:R-:W-:Y:S02]  /*21d20*/  PRMT R55, R106, 0x3340, R31.reuse ;  /* 0x000033406a377816 */ /* 0x100fe4000000001f */
[----:B------:R-:W-:Y:S02]  /*21d30*/  SHF.R.U32.HI R27, RZ, 0x8, R106 ;  /* 0x00000008ff1b7819 */ /* 0x000fe4000001166a */
[----:B------:R-:W-:Y:S02]  /*21d40*/  SHF.R.U32.HI R31, RZ, 0x8, R31 ;  /* 0x00000008ff1f7819 */ /* 0x000fe4000001161f */
[----:B------:R-:W-:Y:S02]  /*21d50*/  LOP3.LUT R28, R28, 0xffff, RZ, 0xc0, !PT ;  /* 0x0000ffff1c1c7812 */ /* 0x000fe400078ec0ff */
[----:B------:R-:W-:-:S02]  /*21d60*/  LOP3.LUT R29, R29, 0xffff, RZ, 0xc0, !PT ;  /* 0x0000ffff1d1d7812 */ /* 0x000fc400078ec0ff */
[----:B------:R-:W-:Y:S02]  /*21d70*/  PRMT R66, R25, 0x3340, R30 ;  /* 0x0000334019427816 */ /* 0x000fe4000000001e */
[----:B------:R-:W-:Y:S02]  /*21d80*/  LOP3.LUT R25, R76, 0xffff, RZ, 0xc0, !PT ;  /* 0x0000ffff4c197812 */ /* 0x000fe400078ec0ff */
[----:B------:R-:W-:Y:S02]  /*21d90*/  LOP3.LUT R26, R27, 0xffff, RZ, 0xc0, !PT ;  /* 0x0000ffff1b1a7812 */ /* 0x000fe400078ec0ff */
[----:B------:R-:W-:Y:S02]  /*21da0*/  LOP3.LUT R31, R31, 0xffff, RZ, 0xc0, !PT ;  /* 0x0000ffff1f1f7812 */ /* 0x000fe400078ec0ff */
[----:B------:R-:W-:Y:S02]  /*21db0*/  LOP3.LUT R27, R44, 0xffff, RZ, 0xc0, !PT ;  /* 0x0000ffff2c1b7812 */ /* 0x000fe400078ec0ff */
[----:B------:R-:W-:-:S02]  /*21dc0*/  PRMT R49, R33, 0x3340, R28 ;  /* 0x0000334021317816 */ /* 0x000fc4000000001c */
[----:B------:R-:W-:Y:S02]  /*21dd0*/  PRMT R51, R24, 0x3340, R29 ;  /* 0x0000334018337816 */ /* 0x000fe4000000001d */
[----:B------:R-:W-:Y:S02]  /*21de0*/  SHF.R.U32.HI R24, RZ, 0x8, R140 ;  /* 0x00000008ff187819 */ /* 0x000fe4000001168c */
[--C-:B------:R-:W-:Y:S02]  /*21df0*/  PRMT R44, R140, 0x3340, R25.reuse ;  /* 0x000033408c2c7816 */ /* 0x100fe40000000019 */
[----:B------:R-:W-:Y:S02]  /*21e00*/  SHF.R.U32.HI R28, RZ, 0x8, R25 ;  /* 0x00000008ff1c7819 */ /* 0x000fe40000011619 */
[----:B------:R-:W-:Y:S02]  /*21e10*/  PRMT R68, R26, 0x3340, R31 ;  /* 0x000033401a447816 */ /* 0x000fe4000000001f */
[----:B------:R-:W-:-:S02]  /*21e20*/  LOP3.LUT R29, R78, 0xffff, RZ, 0xc0, !PT ;  /* 0x0000ffff4e1d7812 */ /* 0x000fc400078ec0ff */
[----:B------:R-:W-:Y:S02]  /*21e30*/  SHF.R.U32.HI R25, RZ, 0x8, R142 ;  /* 0x00000008ff197819 */ /* 0x000fe4000001168e */
[----:B------:R-:W-:Y:S02]  /*21e40*/  SHF.R.U32.HI R26, RZ, 0x8, R108 ;  /* 0x00000008ff1a7819 */ /* 0x000fe4000001166c */
[----:B------:R-:W-:Y:S02]  /*21e50*/  SHF.R.U32.HI R30, RZ, 0x8, R27 ;  /* 0x00000008ff1e7819 */ /* 0x000fe4000001161b */
[----:B------:R-:W-:Y:S02]  /*21e60*/  LOP3.LUT R110, R110, 0xffff, RZ, 0xc0, !PT ;  /* 0x0000ffff6e6e7812 */ /* 0x000fe400078ec0ff */
[----:B------:R-:W-:Y:S02]  /*21e70*/  LOP3.LUT R31, R46, 0xffff, RZ, 0xc0, !PT ;  /* 0x0000ffff2e1f7812 */ /* 0x000fe400078ec0ff */
[----:B------:R-:W-:-:S02]  /*21e80*/  LOP3.LUT R33, R24, 0xffff, RZ, 0xc0, !PT ;  /* 0x0000ffff18217812 */ /* 0x000fc400078ec0ff */
[--C-:B------:R-:W-:Y:S02]  /*21e90*/  PRMT R46, R142, 0x3340, R29.reuse ;  /* 0x000033408e2e7816 */ /* 0x100fe4000000001d */
[----:B------:R-:W-:Y:S02]  /*21ea0*/  LOP3.LUT R24, R25, 0xffff, RZ, 0xc0, !PT ;  /* 0x0000ffff19187812 */ /* 0x000fe400078ec0ff */
[----:B------:R-:W-:Y:S02]  /*21eb0*/  SHF.R.U32.HI R29, RZ, 0x8, R29 ;  /* 0x00000008ff1d7819 */ /* 0x000fe4000001161d */
[----:B------:R-:W-:Y:S02]  /*21ec0*/  LOP3.LUT R25, R26, 0xffff, RZ, 0xc0, !PT ;  /* 0x0000ffff1a197812 */ /* 0x000fe400078ec0ff */
[----:B------:R-:W-:Y:S02]  /*21ed0*/  LOP3.LUT R30, R30, 0xffff, RZ, 0xc0, !PT ;  /* 0x0000ffff1e1e7812 */ /* 0x000fe400078ec0ff */
[----:B------:R-:W-:-:S02]  /*21ee0*/  PRMT R61, R108, 0x3340, R27 ;  /* 0x000033406c3d7816 */ /* 0x000fc4000000001b */
[--C-:B------:R-:W-:Y:S02]  /*21ef0*/  PRMT R63, R110, 0x3340, R31.reuse ;  /* 0x000033406e3f7816 */ /* 0x100fe4000000001f */
[----:B------:R-:W-:Y:S02]  /*21f00*/  SHF.R.U32.HI R27, RZ, 0x8, R110 ;  /* 0x00000008ff1b7819 */ /* 0x000fe4000001166e */
[----:B------:R-:W-:Y:S02]  /*21f10*/  SHF.R.U32.HI R31, RZ, 0x8, R31 ;  /* 0x00000008ff1f7819 */ /* 0x000fe4000001161f */
[----:B------:R-:W-:Y:S02]  /*21f20*/  PRMT R4, R4, 0x5410, R5 ;  /* 0x0000541004047816 */ /* 0x000fe40000000005 */
[----:B------:R-:W-:Y:S02]  /*21f30*/  PRMT R5, R8, 0x5410, R9 ;  /* 0x0000541008057816 */ /* 0x000fe40000000009 */
[----:B------:R-:W-:-:S02]  /*21f40*/  PRMT R6, R6, 0x5410, R11 ;  /* 0x0000541006067816 */ /* 0x000fc4000000000b */
[----:B------:R-:W-:Y:S01]  /*21f50*/  PRMT R7, R7, 0x5410, R10 ;  /* 0x0000541007077816 */ /* 0x000fe2000000000a */
[----:B------:R-:W-:Y:S01]  /*21f60*/  BAR.SYNC.DEFER_BLOCKING 0x0 ;  /* 0x0000000000007b1d */ /* 0x000fe20000010000 */
[----:B------:R-:W-:Y:S02]  /*21f70*/  LOP3.LUT R28, R28, 0xffff, RZ, 0xc0, !PT ;  /* 0x0000ffff1c1c7812 */ /* 0x000fe400078ec0ff */
[----:B------:R-:W-:Y:S02]  /*21f80*/  LOP3.LUT R29, R29, 0xffff, RZ, 0xc0, !PT ;  /* 0x0000ffff1d1d7812 */ /* 0x000fe400078ec0ff */
[----:B------:R-:W-:Y:S02]  /*21f90*/  PRMT R70, R25, 0x3340, R30 ;  /* 0x0000334019467816 */ /* 0x000fe4000000001e */
[----:B------:R-:W-:Y:S02]  /*21fa0*/  LOP3.LUT R144, R144, 0xffff, RZ, 0xc0, !PT ;  /* 0x0000ffff90907812 */ /* 0x000fe400078ec0ff */
[----:B------:R-:W-:-:S02]  /*21fb0*/  LOP3.LUT R25, R80, 0xffff, RZ, 0xc0, !PT ;  /* 0x0000ffff50197812 */ /* 0x000fc400078ec0ff */
[----:B------:R-:W-:Y:S02]  /*21fc0*/  LOP3.LUT R26, R27, 0xffff, RZ, 0xc0, !PT ;  /* 0x0000ffff1b1a7812 */ /* 0x000fe400078ec0ff */
[----:B------:R-:W-:Y:S02]  /*21fd0*/  LOP3.LUT R31, R31, 0xffff, RZ, 0xc0, !PT ;  /* 0x0000ffff1f1f7812 */ /* 0x000fe400078ec0ff */
[----:B------:R-:W-:Y:S02]  /*21fe0*/  LOP3.LUT R146, R146, 0xffff, RZ, 0xc0, !PT ;  /* 0x0000ffff92927812 */ /* 0x000fe400078ec0ff */
[----:B------:R-:W-:Y:S02]  /*21ff0*/  LOP3.LUT R112, R112, 0xffff, RZ, 0xc0, !PT ;  /* 0x0000ffff70707812 */ /* 0x000fe400078ec0ff */
[----:B------:R-:W-:Y:S02]  /*22000*/  LOP3.LUT R27, R48, 0xffff, RZ, 0xc0, !PT ;  /* 0x0000ffff301b7812 */ /* 0x000fe400078ec0ff */
[----:B------:R-:W-:-:S02]  /*22010*/  PRMT R57, R33, 0x3340, R28 ;  /* 0x0000334021397816 */ /* 0x000fc4000000001c */
[----:B------:R-:W-:Y:S01]  /*22020*/  PRMT R59, R24, 0x3340, R29 ;  /* 0x00003340183b7816 */ /* 0x000fe2000000001d */
[----:B------:R0:W-:Y:S01]  /*22030*/  STSM.16.M88.4 [R36], R4 ;  /* 0x0000000424007844 */ /* 0x0001e20000000200 */
[----:B------:R-:W-:Y:S02]  /*22040*/  LOP3.LUT R29, R82, 0xffff, RZ, 0xc0, !PT ;  /* 0x0000ffff521d7812 */ /* 0x000fe400078ec0ff */
[----:B------:R-:W-:Y:S02]  /*22050*/  SHF.R.U32.HI R24, RZ, 0x8, R144 ;  /* 0x00000008ff187819 */ /* 0x000fe40000011690 */
[--C-:B------:R-:W-:Y:S02]  /*22060*/  PRMT R48, R144, 0x3340, R25.reuse ;  /* 0x0000334090307816 */ /* 0x100fe40000000019 */
[----:B------:R-:W-:Y:S02]  /*22070*/  SHF.R.U32.HI R28, RZ, 0x8, R25 ;  /* 0x00000008ff1c7819 */ /* 0x000fe40000011619 */
[----:B------:R-:W-:-:S02]  /*22080*/  PRMT R72, R26, 0x3340, R31 ;  /* 0x000033401a487816 */ /* 0x000fc4000000001f */
[----:B------:R-:W-:Y:S02]  /*22090*/  SHF.R.U32.HI R25, RZ, 0x8, R146 ;  /* 0x00000008ff197819 */ /* 0x000fe40000011692 */
[----:B------:R-:W-:Y:S02]  /*220a0*/  SHF.R.U32.HI R26, RZ, 0x8, R112 ;  /* 0x00000008ff1a7819 */ /* 0x000fe40000011670 */
[----:B------:R-:W-:Y:S01]  /*220b0*/  SHF.R.U32.HI R30, RZ, 0x8, R27 ;  /* 0x00000008ff1e7819 */ /* 0x000fe2000001161b */
[----:B0-----:R-:W0:Y:S01]  /*220c0*/  LDC R5, c[0x0][0x244] ;  /* 0x00009100ff057b82 */ /* 0x001e220000000800 */
[----:B------:R-:W-:Y:S02]  /*220d0*/  LOP3.LUT R31, R50, 0xffff, RZ, 0xc0, !PT ;  /* 0x0000ffff321f7812 */ /* 0x000fe400078ec0ff */
[----:B------:R-:W-:Y:S02]  /*220e0*/  PRMT R50, R146, 0x3340, R29 ;  /* 0x0000334092327816 */ /* 0x000fe4000000001d */
[----:B------:R-:W-:-:S02]  /*220f0*/  LOP3.LUT R33, R24, 0xffff, RZ, 0xc0, !PT ;  /* 0x0000ffff18217812 */ /* 0x000fc400078ec0ff */
[----:B------:R-:W-:Y:S02]  /*22100*/  SHF.R.U32.HI R29, RZ, 0x8, R29 ;  /* 0x00000008ff1d7819 */ /* 0x000fe4000001161d */
[----:B------:R-:W-:Y:S02]  /*22110*/  LOP3.LUT R24, R25, 0xffff, RZ, 0xc0, !PT ;  /* 0x0000ffff19187812 */ /* 0x000fe400078ec0ff */
[----:B------:R-:W-:Y:S02]  /*22120*/  LOP3.LUT R25, R26, 0xffff, RZ, 0xc0, !PT ;  /* 0x0000ffff1a197812 */ /* 0x000fe400078ec0ff */
[----:B------:R-:W-:Y:S02]  /*22130*/  LOP3.LUT R30, R30, 0xffff, RZ, 0xc0, !PT ;  /* 0x0000ffff1e1e7812 */ /* 0x000fe400078ec0ff */
[----:B------:R-:W-:Y:S02]  /*22140*/  LOP3.LUT R29, R29, 0xffff, RZ, 0xc0, !PT ;  /* 0x0000ffff1d1d7812 */ /* 0x000fe400078ec0ff */
[----:B------:R-:W-:-:S02]  /*22150*/  LOP3.LUT R28, R28, 0xffff, RZ, 0xc0, !PT ;  /* 0x0000ffff1c1c7812 */ /* 0x000fc400078ec0ff */
[----:B------:R-:W-:Y:S02]  /*22160*/  PRMT R74, R25, 0x3340, R30 ;  /* 0x00003340194a7816 */ /* 0x000fe4000000001e */
[----:B------:R-:W-:Y:S02]  /*22170*/  LOP3.LUT R148, R148, 0xffff, RZ, 0xc0, !PT ;  /* 0x0000ffff94947812 */ /* 0x000fe400078ec0ff */
[----:B------:R-:W-:Y:S02]  /*22180*/  LOP3.LUT R25, R84, 0xffff, RZ, 0xc0, !PT ;  /* 0x0000ffff54197812 */ /* 0x000fe400078ec0ff */
[----:B------:R-:W-:Y:S02]  /*22190*/  PRMT R67, R24, 0x3340, R29 ;  /* 0x0000334018437816 */ /* 0x000fe4000000001d */
[----:B------:R-:W-:Y:S02]  /*221a0*/  PRMT R65, R33, 0x3340, R28 ;  /* 0x0000334021417816 */ /* 0x000fe4000000001c */
[----:B------:R-:W-:-:S02]  /*221b0*/  SHF.R.U32.HI R24, RZ, 0x8, R148 ;  /* 0x00000008ff187819 */ /* 0x000fc40000011694 */
[----:B------:R-:W-:Y:S02]  /*221c0*/  SHF.R.U32.HI R28, RZ, 0x8, R25 ;  /* 0x00000008ff1c7819 */ /* 0x000fe40000011619 */
[----:B------:R-:W-:Y:S02]  /*221d0*/  LOP3.LUT R3, R3, 0x7f, RZ, 0xc0, !PT ;  /* 0x0000007f03037812 */ /* 0x000fe400078ec0ff */
[----:B------:R-:W-:Y:S02]  /*221e0*/  LOP3.LUT R33, R24, 0xffff, RZ, 0xc0, !PT ;  /* 0x0000ffff18217812 */ /* 0x000fe400078ec0ff */
[----:B------:R-:W-:Y:S02]  /*221f0*/  LOP3.LUT R28, R28, 0xffff, RZ, 0xc0, !PT ;  /* 0x0000ffff1c1c7812 */ /* 0x000fe400078ec0ff */
[----:B------:R-:W-:Y:S02]  /*22200*/  LEA R3, R3, UR58, 0x4 ;  /* 0x0000003a03037c11 */ /* 0x000fe4000f8e20ff */
[----:B------:R-:W-:Y:S01]  /*22210*/  PRMT R73, R33, 0x3340, R28 ;  /* 0x0000334021497816 */ /* 0x000fe2000000001c */
[----:B------:R-:W-:Y:S01]  /*22220*/  BAR.SYNC.DEFER_BLOCKING 0x0 ;  /* 0x0000000000007b1d */ /* 0x000fe20000010000 */
[----:B------:R-:W-:-:S02]  /*22230*/  PRMT R16, R15, 0x5410, R16 ;  /* 0x000054100f107816 */ /* 0x000fc40000000010 */
[----:B------:R-:W-:-:S03]  /*22240*/  PRMT R17, R14, 0x5410, R17 ;  /* 0x000054100e117816 */ /* 0x000fc60000000011 */
[----:B------:R-:W1:Y:S01]  /*22250*/  LDS.128 R32, [R3] ;  /* 0x0000000003207984 */ /* 0x000e620000000c00 */
[----:B------:R-:W-:Y:S02]  /*22260*/  PRMT R18, R13, 0x5410, R18 ;  /* 0x000054100d127816 */ /* 0x000fe40000000012 */
[----:B------:R-:W-:Y:S01]  /*22270*/  PRMT R19, R12, 0x5410, R19 ;  /* 0x000054100c137816 */ /* 0x000fe20000000013 */
[----:B------:R-:W-:Y:S01]  /*22280*/  BAR.SYNC.DEFER_BLOCKING 0x0 ;  /* 0x0000000000007b1d */ /* 0x000fe20000010000 */
[----:B------:R-:W-:Y:S02]  /*22290*/  LOP3.LUT R114, R114, 0xffff, RZ, 0xc0, !PT ;  /* 0x0000ffff72727812 */ /* 0x000fe400078ec0ff */
[----:B------:R-:W-:Y:S02]  /*222a0*/  PRMT R69, R112, 0x3340, R27 ;  /* 0x0000334070457816 */ /* 0x000fe4000000001b */
[----:B------:R-:W-:Y:S02]  /*222b0*/  PRMT R71, R114, 0x3340, R31 ;  /* 0x0000334072477816 */ /* 0x000fe4000000001f */
[----:B------:R-:W-:-:S02]  /*222c0*/  SHF.R.U32.HI R27, RZ, 0x8, R114 ;  /* 0x00000008ff1b7819 */ /* 0x000fc40000011672 */
[----:B------:R-:W-:Y:S02]  /*222d0*/  SHF.R.U32.HI R31, RZ, 0x8, R31 ;  /* 0x00000008ff1f7819 */ /* 0x000fe4000001161f */
[----:B------:R-:W-:Y:S02]  /*222e0*/  LOP3.LUT R26, R27, 0xffff, RZ, 0xc0, !PT ;  /* 0x0000ffff1b1a7812 */ /* 0x000fe400078ec0ff */
[----:B------:R-:W-:Y:S01]  /*222f0*/  LOP3.LUT R31, R31, 0xffff, RZ, 0xc0, !PT ;  /* 0x0000ffff1f1f7812 */ /* 0x000fe200078ec0ff */
[----:B------:R-:W-:Y:S01]  /*22300*/  STSM.16.M88.4 [R36], R16 ;  /* 0x0000001024007844 */ /* 0x000fe20000000200 */
[----:B------:R-:W-:Y:S02]  /*22310*/  BAR.SYNC.DEFER_BLOCKING 0x0 ;  /* 0x0000000000007b1d */ /* 0x000fe40000010000 */
[----:B------:R-:W-:Y:S02]  /*22320*/  PRMT R76, R26, 0x3340, R31 ;  /* 0x000033401a4c7816 */ /* 0x000fe4000000001f */
[----:B------:R-:W-:-:S02]  /*22330*/  LOP3.LUT R150, R150, 0xffff, RZ, 0xc0, !PT ;  /* 0x0000ffff96967812 */ /* 0x000fc400078ec0ff */
[----:B------:R-:W-:Y:S02]  /*22340*/  LOP3.LUT R118, R118, 0xffff, RZ, 0xc0, !PT ;  /* 0x0000ffff76767812 */ /* 0x000fe400078ec0ff */
[----:B------:R-:W-:Y:S02]  /*22350*/  LOP3.LUT R29, R86, 0xffff, RZ, 0xc0, !PT ;  /* 0x0000ffff561d7812 */ /* 0x000fe400078ec0ff */
[----:B------:R-:W-:Y:S02]  /*22360*/  LOP3.LUT R31, R54, 0xffff, RZ, 0xc0, !PT ;  /* 0x0000ffff361f7812 */ /* 0x000fe400078ec0ff */
[----:B------:R-:W-:Y:S02]  /*22370*/  LOP3.LUT R116, R116, 0xffff, RZ, 0xc0, !PT ;  /* 0x0000ffff74747812 */ /* 0x000fe400078ec0ff */
[----:B------:R-:W-:Y:S02]  /*22380*/  LOP3.LUT R27, R52, 0xffff, RZ, 0xc0, !PT ;  /* 0x0000ffff341b7812 */ /* 0x000fe400078ec0ff */
[----:B------:R-:W-:-:S02]  /*22390*/  PRMT R52, R148, 0x3340, R25 ;  /* 0x0000334094347816 */ /* 0x000fc40000000019 */
[----:B------:R-:W-:Y:S02]  /*223a0*/  SHF.R.U32.HI R25, RZ, 0x8, R150 ;  /* 0x00000008ff197819 */ /* 0x000fe40000011696 */
[----:B------:R-:W-:Y:S02]  /*223b0*/  PRMT R54, R150, 0x3340, R29 ;  /* 0x0000334096367816 */ /* 0x000fe4000000001d */
[----:B------:R-:W-:Y:S02]  /*223c0*/  PRMT R79, R118, 0x3340, R31 ;  /* 0x00003340764f7816 */ /* 0x000fe4000000001f */
[----:B------:R-:W-:Y:S02]  /*223d0*/  SHF.R.U32.HI R29, RZ, 0x8, R29 ;  /* 0x00000008ff1d7819 */ /* 0x000fe4000001161d */
[----:B------:R-:W-:Y:S02]  /*223e0*/  SHF.R.U32.HI R26, RZ, 0x8, R116 ;  /* 0x00000008ff1a7819 */ /* 0x000fe40000011674 */
[----:B------:R-:W-:-:S02]  /*223f0*/  PRMT R77, R116, 0x3340, R27 ;  /* 0x00003340744d7816 */ /* 0x000fc4000000001b */
[----:B------:R-:W-:Y:S02]  /*22400*/  SHF.R.U32.HI R30, RZ, 0x8, R27 ;  /* 0x00000008ff1e7819 */ /* 0x000fe4000001161b */
[----:B------:R-:W-:Y:S02]  /*22410*/  SHF.R.U32.HI R31, RZ, 0x8, R31 ;  /* 0x00000008ff1f7819 */ /* 0x000fe4000001161f */
        /* <DEDUP_REMOVED lines=9> */
[----:B------:R-:W-:-:S02]  /*224b0*/  PRMT R80, R26, 0x3340, R31 ;  /* 0x000033401a507816 */ /* 0x000fc4000000001f */
[----:B------:R-:W2:Y:S01]  /*224c0*/  LDS.128 R28, [R3] ;  /* 0x00000000031c7984 */ /* 0x000ea20000000c00 */
[----:B------:R-:W-:Y:S02]  /*224d0*/  PRMT R20, R20, 0x5410, R39 ;  /* 0x0000541014147816 */ /* 0x000fe40000000027 */
[----:B------:R-:W-:Y:S02]  /*224e0*/  PRMT R21, R21, 0x5410, R56 ;  /* 0x0000541015157816 */ /* 0x000fe40000000038 */
[----:B------:R-:W-:Y:S02]  /*224f0*/  PRMT R22, R22, 0x5410, R41 ;  /* 0x0000541016167816 */ /* 0x000fe40000000029 */
[----:B------:R-:W-:Y:S01]  /*22500*/  PRMT R23, R23, 0x5410, R58 ;  /* 0x0000541017177816 */ /* 0x000fe2000000003a */
[----:B------:R-:W-:Y:S06]  /*22510*/  BAR.SYNC.DEFER_BLOCKING 0x0 ;  /* 0x0000000000007b1d */ /* 0x000fec0000010000 */
[----:B------:R0:W-:Y:S02]  /*22520*/  STSM.16.M88.4 [R36], R20 ;  /* 0x0000001424007844 */ /* 0x0001e40000000200 */
[----:B------:R-:W-:Y:S01]  /*22530*/  BAR.SYNC.DEFER_BLOCKING 0x0 ;  /* 0x0000000000007b1d */ /* 0x000fe20000010000 */
[----:B------:R-:W-:-:S02]  /*22540*/  PRMT R8, R37, 0x5410, R38 ;  /* 0x0000541025087816 */ /* 0x000fc40000000026 */
[----:B------:R-:W-:-:S03]  /*22550*/  PRMT R9, R43, 0x5410, R60 ;  /* 0x000054102b097816 */ /* 0x000fc6000000003c */
[----:B------:R-:W4:Y:S01]  /*22560*/  LDS.128 R24, [R3] ;  /* 0x0000000003187984 */ /* 0x000f220000000c00 */
[----:B------:R-:W-:Y:S02]  /*22570*/  PRMT R10, R45, 0x5410, R62 ;  /* 0x000054102d0a7816 */ /* 0x000fe4000000003e */
[----:B------:R-:W-:Y:S01]  /*22580*/  PRMT R11, R47, 0x5410, R64 ;  /* 0x000054102f0b7816 */ /* 0x000fe20000000040 */
[----:B------:R-:W-:Y:S06]  /*22590*/  BAR.SYNC.DEFER_BLOCKING 0x0 ;  /* 0x0000000000007b1d */ /* 0x000fec0000010000 */
[----:B------:R-:W-:Y:S02]  /*225a0*/  STSM.16.M88.4 [R36], R8 ;  /* 0x0000000824007844 */ /* 0x000fe40000000200 */
[----:B------:R-:W-:Y:S01]  /*225b0*/  BAR.SYNC.DEFER_BLOCKING 0x0 ;  /* 0x0000000000007b1d */ /* 0x000fe20000010000 */
[----:B------:R-:W-:-:S02]  /*225c0*/  PRMT R41, R42, 0x5410, R51 ;  /* 0x000054102a297816 */ /* 0x000fc40000000033 */
[----:B------:R-:W-:-:S03]  /*225d0*/  PRMT R40, R40, 0x5410, R49 ;  /* 0x0000541028287816 */ /* 0x000fc60000000031 */
[----:B------:R-:W4:Y:S01]  /*225e0*/  LDS.128 R16, [R3] ;  /* 0x0000000003107984 */ /* 0x000f220000000c00 */
        /* <DEDUP_REMOVED lines=18> */
[----:B------:R-:W-:Y:S01]  /*22710*/  BAR.SYNC.DEFER_BLOCKING 0x0 ;  /* 0x0000000000007b1d */ /* 0x000fe20000010000 */
[----:B0-----:R-:W-:-:S05]  /*22720*/  IMAD R20, R2, R5, RZ ;  /* 0x0000000502147224 */ /* 0x001fca00078e02ff */
[----:B------:R-:W-:Y:S01]  /*22730*/  STSM.16.M88.4 [R36], R48 ;  /* 0x0000003024007844 */ /* 0x000fe20000000200 */
[----:B------:R-:W-:Y:S01]  /*22740*/  IMAD R23, R5, 0x80, R20 ;  /* 0x0000008005177824 */ /* 0x000fe200078e0214 */
[----:B------:R-:W-:Y:S01]  /*22750*/  BAR.SYNC.DEFER_BLOCKING 0x0 ;  /* 0x0000000000007b1d */ /* 0x000fe20000010000 */
[----:B------:R-:W-:Y:S02]  /*22760*/  PRMT R53, R54, 0x5410, R75 ;  /* 0x0000541036357816 */ /* 0x000fe4000000004b */
[----:B------:R-:W-:-:S03]  /*22770*/  PRMT R52, R52, 0x5410, R73 ;  /* 0x0000541034347816 */ /* 0x000fc60000000049 */
[----:B------:R-:W0:Y:S01]  /*22780*/  LDS.128 R4, [R3] ;  /* 0x0000000003047984 */ /* 0x000e220000000c00 */
[----:B------:R-:W-:Y:S02]  /*22790*/  PRMT R54, R77, 0x5410, R78 ;  /* 0x000054104d367816 */ /* 0x000fe4000000004e */
[----:B------:R-:W-:Y:S01]  /*227a0*/  PRMT R55, R79, 0x5410, R80 ;  /* 0x000054104f377816 */ /* 0x000fe20000000050 */
[----:B------:R-:W-:Y:S01]  /*227b0*/  BAR.SYNC.DEFER_BLOCKING 0x0 ;  /* 0x0000000000007b1d */ /* 0x000fe20000010000 */
[----:B------:R-:W-:Y:S01]  /*227c0*/  ISETP.GE.AND P1, PT, R2, UR6, PT ;  /* 0x0000000602007c0c */ /* 0x000fe2000bf26270 */
[----:B------:R-:W-:Y:S01]  /*227d0*/  IMAD R37, R0, UR24, RZ ;  /* 0x0000001800257c24 */ /* 0x000fe2000f8e02ff */
[----:B------:R-:W-:Y:S02]  /*227e0*/  IADD3 R21, P4, R20, UR4, RZ ;  /* 0x0000000414157c10 */ /* 0x000fe4000ff9e0ff */
[----:B------:R-:W-:Y:S02]  /*227f0*/  ISETP.LT.AND P1, PT, R0, UR29, !P1 ;  /* 0x0000001d00007c0c */ /* 0x000fe4000cf21270 */
[----:B------:R-:W-:-:S02]  /*22800*/  LEA.HI.X.SX32 R20, R20, UR5, 0x1, P4 ;  /* 0x0000000514147c11 */ /* 0x000fc4000a0f0eff */
[----:B---3--:R-:W-:Y:S02]  /*22810*/  SHF.R.S32.HI R42, RZ, 0x1f, R37 ;  /* 0x0000001fff2a7819 */ /* 0x008fe40000011425 */
[----:B------:R-:W-:Y:S01]  /*22820*/  IADD3 R38, P4, R37, R21, RZ ;  /* 0x0000001525267210 */ /* 0x000fe20007f9e0ff */
[----:B------:R3:W-:Y:S04]  /*22830*/  STSM.16.M88.4 [R36], R52 ;  /* 0x0000003424007844 */ /* 0x0007e80000000200 */
[----:B------:R-:W-:Y:S01]  /*22840*/  IMAD.X R39, R42, 0x1, R20, P4 ;  /* 0x000000012a277824 */ /* 0x000fe200020e0614 */
[----:B------:R-:W-:Y:S01]  /*22850*/  BAR.SYNC.DEFER_BLOCKING 0x0 ;  /* 0x0000000000007b1d */ /* 0x000fe20000010000 */
[----:B------:R-:W-:Y:S02]  /*22860*/  ISETP.GE.AND P4, PT, R0, UR7, PT ;  /* 0x0000000700007c0c */ /* 0x000fe4000bf86270 */
[----:B-1----:R-:W-:-:S02]  /*22870*/  PRMT R41, R32, 0x7770, RZ ;  /* 0x0000777020297816 */ /* 0x002fc400000000ff */
[----:B------:R-:W-:Y:S01]  /*22880*/  IADD3 R22, P5, R23, UR4, RZ ;  /* 0x0000000417167c10 */ /* 0x000fe2000ffbe0ff */
[----:B------:R-:W-:Y:S02]  /*22890*/  ULDC.64 UR6, c[0x0][0x228] ;  /* 0x00008a0000067ab9 */ /* 0x000fe40000000a00 */
[----:B------:R-:W-:Y:S01]  /*228a0*/  ISETP.LT.AND P4, PT, R152, UR6, !P4 ;  /* 0x0000000698007c0c */ /* 0x000fe2000e781270 */
[----:B------:R-:W-:Y:S01]  /*228b0*/  VIADD R40, R37, UR24 ;  /* 0x0000001825287c36 */ /* 0x000fe20008000000 */
[----:B------:R-:W-:Y:S01]  /*228c0*/  LEA.HI.X.SX32 R23, R23, UR5, 0x1, P5 ;  /* 0x0000000517177c11 */ /* 0x000fe2000a8f0eff */
[----:B------:R-:W-:Y:S01]  /*228d0*/  ULDC.64 UR4, c[0x0][0x228] ;  /* 0x00008a0000047ab9 */ /* 0x000fe20000000a00 */
[----:B--2---:R-:W-:Y:S01]  /*228e0*/  PRMT R47, R32, 0x7771, RZ ;  /* 0x00007771202f7816 */ /* 0x004fe200000000ff */
[----:B------:R-:W-:Y:S01]  /*228f0*/  ULDC UR6, c[0x0][0x228] ;  /* 0x00008a0000067ab9 */ /* 0x000fe20000000800 */
[----:B------:R-:W-:Y:S01]  /*22900*/  ISETP.LT.AND P5, PT, R2, UR4, !P2 ;  /* 0x0000000402007c0c */ /* 0x000fe2000d7a1270 */
[----:B------:R1:W-:Y:S01]  /*22910*/  @P1 STG.E.U8 desc[UR56][R38.64], R41 ;  /* 0x0000002926001986 */ /* 0x0003e2000c101138 */
[----:B---3--:R-:W-:-:S02]  /*22920*/  IADD3 R36, P1, R37, R22, RZ ;  /* 0x0000001625247210 */ /* 0x008fc40007f3e0ff */
[----:B------:R-:W-:Y:S01]  /*22930*/  PRMT R45, R32, 0x7772, RZ ;  /* 0x00007772202d7816 */ /* 0x000fe200000000ff */
[----:B------:R-:W-:Y:S01]  /*22940*/  VIADD R44, R40, UR24 ;  /* 0x00000018282c7c36 */ /* 0x000fe20008000000 */
[----:B------:R-:W-:Y:S01]  /*22950*/  SHF.R.S32.HI R43, RZ, 0x1f, R40 ;  /* 0x0000001fff2b7819 */ /* 0x000fe20000011428 */
[----:B------:R-:W-:Y:S01]  /*22960*/  IMAD.X R37, R42, 0x1, R23, P1 ;  /* 0x000000012a257824 */ /* 0x000fe200008e0617 */
[----:B------:R-:W-:Y:S01]  /*22970*/  ULDC UR4, c[0x0][0x22c] ;  /* 0x00008b0000047ab9 */ /* 0x000fe20000000800 */
[----:B-1----:R-:W-:-:S03]  /*22980*/  IADD3 R38, P6, R40, R21, RZ ;  /* 0x0000001528267210 */ /* 0x002fc60007fde0ff */
[----:B------:R1:W-:Y:S01]  /*22990*/  @P4 STG.E.U8 desc[UR56][R36.64], R47 ;  /* 0x0000002f24004986 */ /* 0x0003e2000c101138 */
[----:B------:R-:W-:Y:S01]  /*229a0*/  ISETP.LT.AND P4, PT, R152, UR10, !P2 ;  /* 0x0000000a98007c0c */ /* 0x000fe2000d781270 */
[----:B------:R-:W-:Y:S01]  /*229b0*/  IMAD.X R39, R43, 0x1, R20, P6 ;  /* 0x000000012b277824 */ /* 0x000fe200030e0614 */
[----:B------:R-:W-:Y:S01]  /*229c0*/  IADD3 R40, P2, R40, R22, RZ ;  /* 0x0000001628287210 */ /* 0x000fe20007f5e0ff */
[----:B------:R-:W-:-:S03]  /*229d0*/  VIADD R41, R0, 0x3 ;  /* 0x0000000300297836 */ /* 0x000fc60000000000 */
[----:B------:R2:W-:Y:S01]  /*229e0*/  @P5 STG.E.U8 desc[UR56][R38.64], R45 ;  /* 0x0000002d26005986 */ /* 0x0005e2000c101138 */
[----:B------:R-:W-:Y:S01]  /*229f0*/  ISETP.LT.AND P5, PT, R2, UR8, !P3 ;  /* 0x0000000802007c0c */ /* 0x000fe2000dfa1270 */
[----:B------:R-:W-:Y:S01]  /*22a00*/  ULDC UR8, c[0x0][0x228] ;  /* 0x00008a0000087ab9 */ /* 0x000fe20000000800 */
[----:B------:R-:W-:Y:S01]  /*22a10*/  ISETP.GE.AND P1, PT, R41, UR4, PT ;  /* 0x0000000429007c0c */ /* 0x000fe2000bf26270 */
[----:B------:R-:W-:Y:S01]  /*22a20*/  IMAD.X R41, R43, 0x1, R23, P2 ;  /* 0x000000012b297824 */ /* 0x000fe200010e0617 */
[----:B------:R-:W-:Y:S02]  /*22a30*/  SHF.R.S32.HI R46, RZ, 0x1f, R44 ;  /* 0x0000001fff2e7819 */ /* 0x000fe4000001142c */
[----:B-1----:R-:W-:Y:S01]  /*22a40*/  PRMT R47, R32, 0x7773, RZ ;  /* 0x00007773202f7816 */ /* 0x002fe200000000ff */
[----:B------:R-:W-:Y:S01]  /*22a50*/  VIADD R36, R0, 0x4 ;  /* 0x0000000400247836 */ /* 0x000fe20000000000 */
[----:B------:R-:W-:Y:S01]  /*22a60*/  IADD3 R42, P6, R44, R21, RZ ;  /* 0x000000152c2a7210 */ /* 0x000fe20007fde0ff */
[----:B------:R-:W-:Y:S01]  /*22a70*/  ULDC UR4, c[0x0][0x22c] ;  /* 0x00008b0000047ab9 */ /* 0x000fe20000000800 */
[----:B--2---:R-:W-:Y:S01]  /*22a80*/  PRMT R45, R33, 0x7770, RZ ;  /* 0x00007770212d7816 */ /* 0x004fe200000000ff */
[----:B------:R1:W-:Y:S02]  /*22a90*/  @P4 STG.E.U8 desc[UR56][R40.64], R47 ;  /* 0x0000002f28004986 */ /* 0x0003e4000c101138 */
[----:B------:R-:W-:Y:S01]  /*22aa0*/  IMAD.X R43, R46, 0x1, R20, P6 ;  /* 0x000000012e2b7824 */ /* 0x000fe200030e0614 */
[----:B------:R-:W-:Y:S01]  /*22ab0*/  ISETP.LT.AND P4, PT, R152, UR14, !P3 ;  /* 0x0000000e98007c0c */ /* 0x000fe2000df81270 */
[----:B------:R-:W-:Y:S01]  /*22ac0*/  VIADD R32, R44, UR24 ;  /* 0x000000182c207c36 */ /* 0x000fe20008000000 */
[----:B------:R-:W-:Y:S01]  /*22ad0*/  ISETP.GE.AND P2, PT, R36, UR4, PT ;  /* 0x0000000424007c0c */ /* 0x000fe2000bf46270 */
[----:B------:R-:W-:Y:S01]  /*22ae0*/  ULDC UR4, c[0x0][0x22c] ;  /* 0x00008b0000047ab9 */ /* 0x000fe20000000800 */
[----:B------:R-:W-:Y:S01]  /*22af0*/  IADD3 R36, P3, R44, R22, RZ ;  /* 0x000000162c247210 */ /* 0x000fe20007f7e0ff */
[----:B------:R2:W-:Y:S01]  /*22b00*/  @P5 STG.E.U8 desc[UR56][R42.64], R45 ;  /* 0x0000002d2a005986 */ /* 0x0005e2000c101138 */
[----:B------:R-:W-:-:S02]  /*22b10*/  ISETP.LT.AND P5, PT, R2, UR12, !P1 ;  /* 0x0000000c02007c0c */ /* 0x000fc4000cfa1270 */
[----:B------:R-:W-:Y:S01]  /*22b20*/  SHF.R.S32.HI R44, RZ, 0x1f, R32 ;  /* 0x0000001fff2c7819 */ /* 0x000fe20000011420 */
[----:B------:R-:W-:Y:S01]  /*22b30*/  IMAD.X R37, R46, 0x1, R23, P3 ;  /* 0x000000012e257824 */ /* 0x000fe200018e0617 */
[----:B------:R-:W-:Y:S01]  /*22b40*/  IADD3 R38, P6, R32, R21, RZ ;  /* 0x0000001520267210 */ /* 0x000fe20007fde0ff */
[----:B-1----:R-:W-:Y:S01]  /*22b50*/  VIADD R40, R0, 0x5 ;  /* 0x0000000500287836 */ /* 0x002fe20000000000 */
[----:B--2---:R-:W-:-:S03]  /*22b60*/  PRMT R45, R33, 0x7771, RZ ;  /* 0x00007771212d7816 */ /* 0x004fc600000000ff */
[----:B------:R-:W-:Y:S01]  /*22b70*/  IMAD.X R39, R44, 0x1, R20, P6 ;  /* 0x000000012c277824 */ /* 0x000fe200030e0614 */
[C---:B------:R-:W-:Y:S01]  /*22b80*/  PRMT R43, R33.reuse, 0x7772, RZ ;  /* 0x00007772212b7816 */ /* 0x040fe200000000ff */
[----:B------:R1:W-:Y:S01]  /*22b90*/  @P4 STG.E.U8 desc[UR56][R36.64], R45 ;  /* 0x0000002d24004986 */ /* 0x0003e2000c101138 */
[----:B------:R-:W-:Y:S01]  /*22ba0*/  ISETP.LT.AND P4, PT, R152, UR18, !P1 ;  /* 0x0000001298007c0c */ /* 0x000fe2000cf81270 */
[----:B------:R-:W-:Y:S01]  /*22bb0*/  VIADD R42, R32, UR24 ;  /* 0x00000018202a7c36 */ /* 0x000fe20008000000 */
[----:B------:R-:W-:Y:S01]  /*22bc0*/  ISETP.GE.AND P3, PT, R40, UR4, PT ;  /* 0x0000000428007c0c */ /* 0x000fe2000bf66270 */
[----:B------:R2:W-:Y:S01]  /*22bd0*/  @P5 STG.E.U8 desc[UR56][R38.64], R43 ;  /* 0x0000002b26005986 */ /* 0x0005e2000c101138 */
[----:B------:R-:W-:Y:S01]  /*22be0*/  IADD3 R40, P1, R32, R22, RZ ;  /* 0x0000001620287210 */ /* 0x000fe20007f3e0ff */
[----:B------:R-:W-:Y:S01]  /*22bf0*/  ULDC UR4, c[0x0][0x22c] ;  /* 0x00008b0000047ab9 */ /* 0x000fe20000000800 */
[----:B------:R-:W-:Y:S02]  /*22c00*/  ISETP.LT.AND P5, PT, R2, UR16, !P2 ;  /* 0x0000001002007c0c */ /* 0x000fe4000d7a1270 */
[----:B------:R-:W-:Y:S01]  /*22c10*/  SHF.R.S32.HI R46, RZ, 0x1f, R42 ;  /* 0x0000001fff2e7819 */ /* 0x000fe2000001142a */
[----:B------:R-:W-:Y:S01]  /*22c20*/  IMAD.X R41, R44, 0x1, R23, P1 ;  /* 0x000000012c297824 */ /* 0x000fe200008e0617 */
[----:B------:R-:W-:Y:S01]  /*22c30*/  IADD3 R32, P6, R42, R21, RZ ;  /* 0x000000152a207210 */ /* 0x000fe20007fde0ff */
[----:B-1----:R-:W-:Y:S01]  /*22c40*/  VIADD R36, R0, 0x6 ;  /* 0x0000000600247836 */ /* 0x002fe20000000000 */
[----:B--2---:R-:W-:-:S03]  /*22c50*/  PRMT R39, R33, 0x7773, RZ ;  /* 0x0000777321277816 */ /* 0x004fc600000000ff */
[----:B------:R-:W-:Y:S01]  /*22c60*/  IMAD.X R33, R46, 0x1, R20, P6 ;  /* 0x000000012e217824 */ /* 0x000fe200030e0614 */
[----:B------:R-:W-:Y:S01]  /*22c70*/  PRMT R45, R34, 0x7770, RZ ;  /* 0x00007770222d7816 */ /* 0x000fe200000000ff */
[----:B------:R-:W-:Y:S01]  /*22c80*/  @P4 STG.E.U8 desc[UR56][R40.64], R39 ;  /* 0x0000002728004986 */ /* 0x000fe2000c101138 */
[----:B------:R-:W-:Y:S01]  /*22c90*/  ISETP.LT.AND P4, PT, R152, UR22, !P2 ;  /* 0x0000001698007c0c */ /* 0x000fe2000d781270 */
[----:B------:R-:W-:Y:S01]  /*22ca0*/  VIADD R43, R42, UR24 ;  /* 0x000000182a2b7c36 */ /* 0x000fe20008000000 */
[----:B------:R-:W-:Y:S01]  /*22cb0*/  ISETP.GE.AND P1, PT, R36, UR4, PT ;  /* 0x0000000424007c0c */ /* 0x000fe2000bf26270 */
[----:B------:R1:W-:Y:S01]  /*22cc0*/  @P5 STG.E.U8 desc[UR56][R32.64], R45 ;  /* 0x0000002d20005986 */ /* 0x0003e2000c101138 */
[----:B------:R-:W-:Y:S02]  /*22cd0*/  IADD3 R36, P2, R42, R22, RZ ;  /* 0x000000162a247210 */ /* 0x000fe40007f5e0ff */
[----:B------:R-:W-:Y:S01]  /*22ce0*/  PRMT R47, R34, 0x7771, RZ ;  /* 0x00007771222f7816 */ /* 0x000fe200000000ff */
[----:B------:R-:W-:Y:S01]  /*22cf0*/  VIADD R44, R0, 0x7 ;  /* 0x00000007002c7836 */ /* 0x000fe20000000000 */
[----:B------:R-:W-:Y:S01]  /*22d00*/  ISETP.LT.AND P5, PT, R2, UR20, !P3 ;  /* 0x0000001402007c0c */ /* 0x000fe2000dfa1270 */
[----:B------:R-:W-:Y:S01]  /*22d10*/  IMAD.X R37, R46, 0x1, R23, P2 ;  /* 0x000000012e257824 */ /* 0x000fe200010e0617 */
[----:B------:R-:W-:Y:S01]  /*22d20*/  SHF.R.S32.HI R42, RZ, 0x1f, R43 ;  /* 0x0000001fff2a7819 */ /* 0x000fe2000001142b */
[----:B------:R-:W-:Y:S01]  /*22d30*/  ULDC UR4, c[0x0][0x22c] ;  /* 0x00008b0000047ab9 */ /* 0x000fe20000000800 */
[----:B------:R-:W-:-:S02]  /*22d40*/  IADD3 R38, P6, R43, R21, RZ ;  /* 0x000000152b267210 */ /* 0x000fc40007fde0ff */
[----:B------:R2:W-:Y:S01]  /*22d50*/  @P4 STG.E.U8 desc[UR56][R36.64], R47 ;  /* 0x0000002f24004986 */ /* 0x0005e2000c101138 */
[----:B-1----:R-:W-:Y:S02]  /*22d60*/  PRMT R45, R34, 0x7772, RZ ;  /* 0x00007772222d7816 */ /* 0x002fe400000000ff */
[----:B------:R-:W-:Y:S01]  /*22d70*/  IMAD.X R39, R42, 0x1, R20, P6 ;  /* 0x000000012a277824 */ /* 0x000fe200030e0614 */
[----:B------:R-:W-:Y:S01]  /*22d80*/  ISETP.LT.AND P4, PT, R152, UR26, !P3 ;  /* 0x0000001a98007c0c */ /* 0x000fe2000df81270 */
[----:B------:R-:W-:Y:S01]  /*22d90*/  VIADD R40, R0, 0x8 ;  /* 0x0000000800287836 */ /* 0x000fe20000000000 */
[C---:B------:R-:W-:Y:S01]  /*22da0*/  IADD3 R32, P3, R43.reuse, R22, RZ ;  /* 0x000000162b207210 */ /* 0x040fe20007f7e0ff */
[----:B------:R-:W-:Y:S01]  /*22db0*/  VIADD R43, R43, UR24 ;  /* 0x000000182b2b7c36 */ /* 0x000fe20008000000 */
[----:B------:R-:W-:Y:S01]  /*22dc0*/  ISETP.GE.AND P2, PT, R44, UR4, PT ;  /* 0x000000042c007c0c */ /* 0x000fe2000bf46270 */
[----:B------:R1:W-:Y:S01]  /*22dd0*/  @P5 STG.E.U8 desc[UR56][R38.64], R45 ;  /* 0x0000002d26005986 */ /* 0x0003e2000c101138 */
[----:B------:R-:W-:Y:S01]  /*22de0*/  ISETP.LT.AND P5, PT, R2, UR28, !P1 ;  /* 0x0000001c02007c0c */ /* 0x000fe2000cfa1270 */
[----:B------:R-:W-:Y:S01]  /*22df0*/  ULDC UR4, c[0x0][0x22c] ;  /* 0x00008b0000047ab9 */ /* 0x000fe20000000800 */
[----:B------:R-:W-:Y:S01]  /*22e00*/  IMAD.X R33, R42, 0x1, R23, P3 ;  /* 0x000000012a217824 */ /* 0x000fe200018e0617 */
[----:B------:R-:W-:Y:S01]  /*22e10*/  ISETP.GE.AND P3, PT, R40, UR4, PT ;  /* 0x0000000428007c0c */ /* 0x000fe2000bf66270 */
[----:B------:R-:W-:Y:S01]  /*22e20*/  ULDC UR4, c[0x0][0x22c] ;  /* 0x00008b0000047ab9 */ /* 0x000fe20000000800 */
[----:B------:R-:W-:-:S02]  /*22e30*/  SHF.R.S32.HI R40, RZ, 0x1f, R43 ;  /* 0x0000001fff287819 */ /* 0x000fc4000001142b */
[----:B--2---:R-:W-:Y:S02]  /*22e40*/  IADD3 R36, P6, R43, R21, RZ ;  /* 0x000000152b247210 */ /* 0x004fe40007fde0ff */
[----:B------:R-:W-:Y:S01]  /*22e50*/  PRMT R41, R34, 0x7773, RZ ;  /* 0x0000777322297816 */ /* 0x000fe200000000ff */
[----:B------:R-:W-:Y:S01]  /*22e60*/  VIADD R34, R0, 0x9 ;  /* 0x0000000900227836 */ /* 0x000fe20000000000 */
[----:B------:R-:W-:Y:S01]  /*22e70*/  PRMT R47, R35, 0x7770, RZ ;  /* 0x00007770232f7816 */ /* 0x000fe200000000ff */
[----:B------:R-:W-:Y:S01]  /*22e80*/  IMAD.X R37, R40, 0x1, R20, P6 ;  /* 0x0000000128257824 */ /* 0x000fe200030e0614 */
[C---:B-1----:R-:W-:Y:S01]  /*22e90*/  IADD3 R38, P6, R43.reuse, R22, RZ ;  /* 0x000000162b267210 */ /* 0x042fe20007fde0ff */
[----:B------:R1:W-:Y:S01]  /*22ea0*/  @P4 STG.E.U8 desc[UR56][R32.64], R41 ;  /* 0x0000002920004986 */ /* 0x0003e2000c101138 */
[----:B------:R-:W-:Y:S01]  /*22eb0*/  ISETP.GE.AND P4, PT, R34, UR4, PT ;  /* 0x0000000422007c0c */ /* 0x000fe2000bf86270 */
[----:B------:R-:W-:Y:S01]  /*22ec0*/  ULDC UR4, c[0x0][0x228] ;  /* 0x00008a0000047ab9 */ /* 0x000fe20000000800 */
[----:B------:R-:W-:Y:S01]  /*22ed0*/  ISETP.LT.AND P1, PT, R152, UR6, !P1 ;  /* 0x0000000698007c0c */ /* 0x000fe2000cf21270 */
[----:B------:R-:W-:Y:S01]  /*22ee0*/  VIADD R34, R43, UR24 ;  /* 0x000000182b227c36 */ /* 0x000fe20008000000 */
[----:B------:R2:W-:Y:S01]  /*22ef0*/  @P5 STG.E.U8 desc[UR56][R36.64], R47 ;  /* 0x0000002f24005986 */ /* 0x0005e2000c101138 */
[----:B------:R-:W-:Y:S01]  /*22f00*/  ISETP.LT.AND P5, PT, R2, UR4, !P2 ;  /* 0x0000000402007c0c */ /* 0x000fe2000d7a1270 */
[----:B------:R-:W-:Y:S01]  /*22f10*/  IMAD.X R39, R40, 0x1, R23, P6 ;  /* 0x0000000128277824 */ /* 0x000fe200030e0617 */
[C---:B------:R-:W-:Y:S01]  /*22f20*/  PRMT R43, R35.reuse, 0x7773, RZ ;  /* 0x00007773232b7816 */ /* 0x040fe200000000ff */
[----:B------:R-:W-:Y:S01]  /*22f30*/  ULDC UR4, c[0x0][0x228] ;  /* 0x00008a0000047ab9 */ /* 0x000fe20000000800 */
[C---:B------:R-:W-:Y:S01]  /*22f40*/  PRMT R45, R35.reuse, 0x7771, RZ ;  /* 0x00007771232d7816 */ /* 0x040fe200000000ff */
[----:B------:R-:W-:Y:S01]  /*22f50*/  ULDC UR6, c[0x0][0x228] ;  /* 0x00008a0000067ab9 */ /* 0x000fe20000000800 */
[----:B-1----:R-:W-:-:S02]  /*22f60*/  PRMT R41, R35, 0x7772, RZ ;  /* 0x0000777223297816 */ /* 0x002fc400000000ff */
[----:B------:R-:W-:Y:S02]  /*22f70*/  SHF.R.S32.HI R35, RZ, 0x1f, R34 ;  /* 0x0000001fff237819 */ /* 0x000fe40000011422 */
[C---:B------:R-:W-:Y:S01]  /*22f80*/  IADD3 R32, P6, R34.reuse, R21, RZ ;  /* 0x0000001522207210 */ /* 0x040fe20007fde0ff */
[----:B------:R-:W-:Y:S01]  /*22f90*/  VIADD R40, R34, UR24 ;  /* 0x0000001822287c36 */ /* 0x000fe20008000000 */
[----:B------:R-:W-:Y:S01]  /*22fa0*/  ISETP.LT.AND P2, PT, R152, UR4, !P2 ;  /* 0x0000000498007c0c */ /* 0x000fe2000d741270 */
[----:B------:R1:W-:Y:S02]  /*22fb0*/  @P1 STG.E.U8 desc[UR56][R38.64], R45 ;  /* 0x0000002d26001986 */ /* 0x0003e4000c101138 */
[----:B------:R-:W-:Y:S01]  /*22fc0*/  IMAD.X R33, R35, 0x1, R20, P6 ;  /* 0x0000000123217824 */ /* 0x000fe200030e0614 */
[----:B------:R-:W-:Y:S01]  /*22fd0*/  ISETP.LT.AND P6, PT, R2, UR6, !P3 ;  /* 0x0000000602007c0c */ /* 0x000fe2000dfc1270 */
[----:B------:R-:W-:Y:S01]  /*22fe0*/  ULDC UR4, c[0x0][0x22c] ;  /* 0x00008b0000047ab9 */ /* 0x000fe20000000800 */
[----:B------:R-:W-:Y:S01]  /*22ff0*/  IADD3 R34, P1, R34, R22, RZ ;  /* 0x0000001622227210 */ /* 0x000fe20007f3e0ff */
[----:B------:R-:W-:Y:S01]  /*23000*/  ULDC UR6, c[0x0][0x228] ;  /* 0x00008a0000067ab9 */ /* 0x000fe20000000800 */
[----:B------:R3:W-:Y:S01]  /*23010*/  @P5 STG.E.U8 desc[UR56][R32.64], R41 ;  /* 0x0000002920005986 */ /* 0x0007e2000c101138 */
[----:B------:R-:W-:-:S02]  /*23020*/  SHF.R.S32.HI R42, RZ, 0x1f, R40 ;  /* 0x0000001fff2a7819 */ /* 0x000fc40000011428 */
[-C--:B--2---:R-:W-:Y:S01]  /*23030*/  IADD3 R36, P5, R40, R21.reuse, RZ ;  /* 0x0000001528247210 */ /* 0x084fe20007fbe0ff */
[----:B-1----:R-:W-:Y:S02]  /*23040*/  VIADD R38, R0, 0xa ;  /* 0x0000000a00267836 */ /* 0x002fe40000000000 */
[----:B------:R-:W-:Y:S01]  /*23050*/  IMAD.X R35, R35, 0x1, R23, P1 ;  /* 0x0000000123237824 */ /* 0x000fe200008e0617 */
[----:B------:R-:W-:Y:S01]  /*23060*/  PRMT R45, R28, 0x7770, RZ ;  /* 0x000077701c2d7816 */ /* 0x000fe200000000ff */
[----:B------:R-:W-:Y:S01]  /*23070*/  IMAD.X R37, R42, 0x1, R20, P5 ;  /* 0x000000012a257824 */ /* 0x000fe200028e0614 */
[----:B------:R-:W-:Y:S01]  /*23080*/  ISETP.GE.AND P1, PT, R38, UR4, PT ;  /* 0x0000000426007c0c */ /* 0x000fe2000bf26270 */
[----:B------:R-:W-:Y:S01]  /*23090*/  ULDC UR4, c[0x0][0x228] ;  /* 0x00008a0000047ab9 */ /* 0x000fe20000000800 */
[----:B---3--:R-:W-:Y:S01]  /*230a0*/  VIADD R41, R40, UR24 ;  /* 0x0000001828297c36 */ /* 0x008fe20008000000 */
[----:B------:R-:W-:Y:S01]  /*230b0*/  ISETP.LT.AND P3, PT, R152, UR4, !P3 ;  /* 0x0000000498007c0c */ /* 0x000fe2000df61270 */
[----:B------:R1:W-:Y:S01]  /*230c0*/  @P2 STG.E.U8 desc[UR56][R34.64], R43 ;  /* 0x0000002b22002986 */ /* 0x0003e2000c101138 */
[----:B------:R-:W-:Y:S01]  /*230d0*/  ISETP.LT.AND P5, PT, R2, UR6, !P4 ;  /* 0x0000000602007c0c */ /* 0x000fe2000e7a1270 */
[----:B------:R-:W-:Y:S01]  /*230e0*/  ULDC UR4, c[0x0][0x22c] ;  /* 0x00008b0000047ab9 */ /* 0x000fe20000000800 */
[----:B------:R-:W-:Y:S01]  /*230f0*/  IADD3 R32, P2, R40, R22, RZ ;  /* 0x0000001628207210 */ /* 0x000fe20007f5e0ff */
[----:B------:R2:W-:Y:S01]  /*23100*/  @P6 STG.E.U8 desc[UR56][R36.64], R45 ;  /* 0x0000002d24006986 */ /* 0x0005e2000c101138 */
[----:B------:R-:W-:Y:S01]  /*23110*/  SHF.R.S32.HI R44, RZ, 0x1f, R41 ;  /* 0x0000001fff2c7819 */ /* 0x000fe20000011429 */
[----:B------:R-:W-:Y:S01]  /*23120*/  ULDC UR6, c[0x0][0x228] ;  /* 0x00008a0000067ab9 */ /* 0x000fe20000000800 */
[----:B------:R-:W-:Y:S01]  /*23130*/  IADD3 R38, P6, R41, R21, RZ ;  /* 0x0000001529267210 */ /* 0x000fe20007fde0ff */
[----:B------:R-:W-:-:S02]  /*23140*/  IMAD.X R33, R42, 0x1, R23, P2 ;  /* 0x000000012a217824 */ /* 0x000fc400010e0617 */
[----:B-1----:R-:W-:Y:S01]  /*23150*/  VIADD R34, R0, 0xb ;  /* 0x0000000b00227836 */ /* 0x002fe20000000000 */
[----:B------:R-:W-:Y:S01]  /*23160*/  PRMT R43, R28, 0x7772, RZ ;  /* 0x000077721c2b7816 */ /* 0x000fe200000000ff */
[----:B------:R-:W-:Y:S01]  /*23170*/  IMAD.X R39, R44, 0x1, R20, P6 ;  /* 0x000000012c277824 */ /* 0x000fe200030e0614 */
[----:B--2---:R-:W-:Y:S02]  /*23180*/  PRMT R45, R28, 0x7771, RZ ;  /* 0x000077711c2d7816 */ /* 0x004fe400000000ff */
[----:B------:R-:W-:Y:S01]  /*23190*/  ISETP.GE.AND P2, PT, R34, UR4, PT ;  /* 0x0000000422007c0c */ /* 0x000fe2000bf46270 */
[----:B------:R-:W-:Y:S02]  /*231a0*/  ULDC UR4, c[0x0][0x228] ;  /* 0x00008a0000047ab9 */ /* 0x000fe40000000800 */
[----:B------:R-:W-:Y:S01]  /*231b0*/  ISETP.LT.AND P4, PT, R152, UR4, !P4 ;  /* 0x0000000498007c0c */ /* 0x000fe2000e781270 */
[----:B------:R1:W-:Y:S01]  /*231c0*/  @P3 STG.E.U8 desc[UR56][R32.64], R45 ;  /* 0x0000002d20003986 */ /* 0x0003e2000c101138 */
[C---:B------:R-:W-:Y:S01]  /*231d0*/  VIADD R40, R41.reuse, UR24 ;  /* 0x0000001829287c36 */ /* 0x040fe20008000000 */
[----:B------:R-:W-:Y:S01]  /*231e0*/  IADD3 R34, P3, R41, R22, RZ ;  /* 0x0000001629227210 */ /* 0x000fe20007f7e0ff */
[----:B------:R-:W-:Y:S01]  /*231f0*/  ULDC UR4, c[0x0][0x22c] ;  /* 0x00008b0000047ab9 */ /* 0x000fe20000000800 */
[----:B------:R2:W-:Y:S01]  /*23200*/  @P5 STG.E.U8 desc[UR56][R38.64], R43 ;  /* 0x0000002b26005986 */ /* 0x0005e2000c101138 */
[----:B------:R-:W-:Y:S01]  /*23210*/  ISETP.LT.AND P5, PT, R2, UR6, !P1 ;  /* 0x0000000602007c0c */ /* 0x000fe2000cfa1270 */
[----:B------:R-:W-:Y:S01]  /*23220*/  ULDC UR6, c[0x0][0x228] ;  /* 0x00008a0000067ab9 */ /* 0x000fe20000000800 */
[----:B------:R-:W-:Y:S01]  /*23230*/  SHF.R.S32.HI R42, RZ, 0x1f, R40 ;  /* 0x0000001fff2a7819 */ /* 0x000fe20000011428 */
[----:B------:R-:W-:Y:S01]  /*23240*/  IMAD.X R35, R44, 0x1, R23, P3 ;  /* 0x000000012c237824 */ /* 0x000fe200018e0617 */
[----:B------:R-:W-:Y:S01]  /*23250*/  IADD3 R36, P6, R40, R21, RZ ;  /* 0x0000001528247210 */ /* 0x000fe20007fde0ff */
[----:B-1----:R-:W-:Y:S01]  /*23260*/  VIADD R32, R0, 0xc ;  /* 0x0000000c00207836 */ /* 0x002fe20000000000 */
[----:B--2---:R-:W-:-:S03]  /*23270*/  PRMT R43, R28, 0x7773, RZ ;  /* 0x000077731c2b7816 */ /* 0x004fc600000000ff */
[----:B------:R-:W-:Y:S01]  /*23280*/  IMAD.X R37, R42, 0x1, R20, P6 ;  /* 0x000000012a257824 */ /* 0x000fe200030e0614 */
[----:B------:R-:W-:Y:S01]  /*23290*/  ISETP.GE.AND P3, PT, R32, UR4, PT ;  /* 0x0000000420007c0c */ /* 0x000fe2000bf66270 */
[----:B------:R-:W-:Y:S01]  /*232a0*/  ULDC UR4, c[0x0][0x228] ;  /* 0x00008a0000047ab9 */ /* 0x000fe20000000800 */
[C---:B------:R-:W-:Y:S01]  /*232b0*/  PRMT R41, R29.reuse, 0x7770, RZ ;  /* 0x000077701d297816 */ /* 0x040fe200000000ff */
[----:B------:R1:W-:Y:S01]  /*232c0*/  @P4 STG.E.U8 desc[UR56][R34.64], R43 ;  /* 0x0000002b22004986 */ /* 0x0003e2000c101138 */
[----:B------:R-:W-:Y:S01]  /*232d0*/  ISETP.LT.AND P4, PT, R152, UR4, !P1 ;  /* 0x0000000498007c0c */ /* 0x000fe2000cf81270 */
[C---:B------:R-:W-:Y:S01]  /*232e0*/  VIADD R28, R40.reuse, UR24 ;  /* 0x00000018281c7c36 */ /* 0x040fe20008000000 */
[----:B------:R-:W-:Y:S01]  /*232f0*/  IADD3 R32, P1, R40, R22, RZ ;  /* 0x0000001628207210 */ /* 0x000fe20007f3e0ff */
[----:B------:R2:W-:Y:S01]  /*23300*/  @P5 STG.E.U8 desc[UR56][R36.64], R41 ;  /* 0x0000002924005986 */ /* 0x0005e2000c101138 */
[----:B------:R-:W-:Y:S01]  /*23310*/  ISETP.LT.AND P5, PT, R2, UR6, !P2 ;  /* 0x0000000602007c0c */ /* 0x000fe2000d7a1270 */
[----:B------:R-:W-:Y:S01]  /*23320*/  ULDC UR4, c[0x0][0x22c] ;  /* 0x00008b0000047ab9 */ /* 0x000fe20000000800 */
[----:B------:R-:W-:Y:S01]  /*23330*/  SHF.R.S32.HI R40, RZ, 0x1f, R28 ;  /* 0x0000001fff287819 */ /* 0x000fe2000001141c */
[----:B------:R-:W-:Y:S01]  /*23340*/  IMAD.X R33, R42, 0x1, R23, P1 ;  /* 0x000000012a217824 */ /* 0x000fe200008e0617 */
[----:B------:R-:W-:Y:S01]  /*23350*/  IADD3 R38, P6, R28, R21, RZ ;  /* 0x000000151c267210 */ /* 0x000fe20007fde0ff */
[----:B------:R-:W-:Y:S01]  /*23360*/  ULDC UR6, c[0x0][0x228] ;  /* 0x00008a0000067ab9 */ /* 0x000fe20000000800 */
[----:B-1----:R-:W-:Y:S01]  /*23370*/  VIADD R34, R0, 0xd ;  /* 0x0000000d00227836 */ /* 0x002fe20000000000 */
[----:B--2---:R-:W-:-:S02]  /*23380*/  PRMT R41, R29, 0x7771, RZ ;  /* 0x000077711d297816 */ /* 0x004fc400000000ff */
[----:B------:R-:W-:Y:S02]  /*23390*/  IMAD.X R39, R40, 0x1, R20, P6 ;  /* 0x0000000128277824 */ /* 0x000fe400030e0614 */
        /* <DEDUP_REMOVED lines=14> */
[----:B-1----:R-:W-:Y:S01]  /*23480*/  PRMT R41, R29, 0x7773, RZ ;  /* 0x000077731d297816 */ /* 0x002fe200000000ff */
[----:B------:R-:W-:-:S02]  /*23490*/  VIADD R32, R0, 0xe ;  /* 0x0000000e00207836 */ /* 0x000fc40000000000 */
[--C-:B------:R-:W-:Y:S01]  /*234a0*/  IMAD.X R29, R42, 0x1, R20.reuse, P6 ;  /* 0x000000012a1d7824 */ /* 0x100fe200030e0614 */
[----:B--2---:R-:W-:Y:S01]  /*234b0*/  PRMT R39, R30, 0x7770, RZ ;  /* 0x000077701e277816 */ /* 0x004fe200000000ff */
[----:B------:R-:W-:Y:S01]  /*234c0*/  @P4 STG.E.U8 desc[UR56][R34.64], R41 ;  /* 0x0000002922004986 */ /* 0x000fe2000c101138 */
[----:B------:R-:W-:Y:S01]  /*234d0*/  ISETP.LT.AND P4, PT, R152, UR6, !P3 ;  /* 0x0000000698007c0c */ /* 0x000fe2000df81270 */
[----:B------:R-:W-:Y:S01]  /*234e0*/  VIADD R37, R36, UR24 ;  /* 0x0000001824257c36 */ /* 0x000fe20008000000 */
[----:B------:R-:W-:Y:S01]  /*234f0*/  ISETP.GE.AND P2, PT, R32, UR4, PT ;  /* 0x0000000420007c0c */ /* 0x000fe2000bf46270 */
[----:B------:R1:W-:Y:S01]  /*23500*/  @P5 STG.E.U8 desc[UR56][R28.64], R39 ;  /* 0x000000271c005986 */ /* 0x0003e2000c101138 */
[-C--:B------:R-:W-:Y:S01]  /*23510*/  IADD3 R32, P3, R36, R22.reuse, RZ ;  /* 0x0000001624207210 */ /* 0x080fe20007f7e0ff */
[----:B------:R-:W-:Y:S01]  /*23520*/  VIADD R38, R0, 0xf ;  /* 0x0000000f00267836 */ /* 0x000fe20000000000 */
[----:B------:R-:W-:Y:S01]  /*23530*/  ISETP.LT.AND P5, PT, R2, UR8, !P1 ;  /* 0x0000000802007c0c */ /* 0x000fe2000cfa1270 */
[----:B------:R-:W-:Y:S01]  /*23540*/  ULDC UR4, c[0x0][0x22c] ;  /* 0x00008b0000047ab9 */ /* 0x000fe20000000800 */
[----:B------:R-:W-:Y:S01]  /*23550*/  SHF.R.S32.HI R36, RZ, 0x1f, R37 ;  /* 0x0000001fff247819 */ /* 0x000fe20000011425 */
[--C-:B------:R-:W-:Y:S01]  /*23560*/  IMAD.X R33, R42, 0x1, R23.reuse, P3 ;  /* 0x000000012a217824 */ /* 0x100fe200018e0617 */
[----:B------:R-:W-:Y:S01]  /*23570*/  PRMT R43, R30, 0x7771, RZ ;  /* 0x000077711e2b7816 */ /* 0x000fe200000000ff */
[----:B------:R-:W-:Y:S01]  /*23580*/  ULDC UR6, c[0x0][0x228] ;  /* 0x00008a0000067ab9 */ /* 0x000fe20000000800 */
[CC--:B-1----:R-:W-:Y:S01]  /*23590*/  IADD3 R28, P6, R37.reuse, R21.reuse, RZ ;  /* 0x00000015251c7210 */ /* 0x0c2fe20007fde0ff */
[----:B------:R-:W-:Y:S01]  /*235a0*/  ULDC UR8, c[0x0][0x228] ;  /* 0x00008a0000087ab9 */ /* 0x000fe20000000800 */
[----:B------:R-:W-:Y:S01]  /*235b0*/  ISETP.GE.AND P3, PT, R38, UR4, PT ;  /* 0x0000000426007c0c */ /* 0x000fe2000bf66270 */
[----:B------:R-:W-:Y:S01]  /*235c0*/  ULDC UR4, c[0x0][0x228] ;  /* 0x00008a0000047ab9 */ /* 0x000fe20000000800 */
[----:B------:R-:W-:Y:S01]  /*235d0*/  PRMT R41, R30, 0x7772, RZ ;  /* 0x000077721e297816 */ /* 0x000fe200000000ff */
[----:B------:R-:W-:Y:S01]  /*235e0*/  IMAD.X R29, R36, 0x1, R20, P6 ;  /* 0x00000001241d7824 */ /* 0x000fe200030e0614 */
[----:B------:R1:W-:Y:S01]  /*235f0*/  @P4 STG.E.U8 desc[UR56][R32.64], R43 ;  /* 0x0000002b20004986 */ /* 0x0003e2000c101138 */
[----:B------:R-:W-:Y:S01]  /*23600*/  ISETP.LT.AND P4, PT, R152, UR4, !P1 ;  /* 0x0000000498007c0c */ /* 0x000fe2000cf81270 */
[----:B------:R-:W-:Y:S01]  /*23610*/  VIADD R38, R0, 0x10 ;  /* 0x0000001000267836 */ /* 0x000fe20000000000 */
[C---:B------:R-:W-:Y:S01]  /*23620*/  IADD3 R34, P1, R37.reuse, R22, RZ ;  /* 0x0000001625227210 */ /* 0x040fe20007f3e0ff */
[----:B------:R-:W-:Y:S01]  /*23630*/  VIADD R37, R37, UR24 ;  /* 0x0000001825257c36 */ /* 0x000fe20008000000 */
[----:B------:R2:W-:Y:S01]  /*23640*/  @P5 STG.E.U8 desc[UR56][R28.64], R41 ;  /* 0x000000291c005986 */ /* 0x0005e2000c101138 */
[----:B------:R-:W-:Y:S01]  /*23650*/  ISETP.LT.AND P5, PT, R2, UR6, !P2 ;  /* 0x0000000602007c0c */ /* 0x000fe2000d7a1270 */
[----:B------:R-:W-:Y:S01]  /*23660*/  ULDC UR4, c[0x0][0x22c] ;  /* 0x00008b0000047ab9 */ /* 0x000fe20000000800 */
[----:B------:R-:W-:Y:S01]  /*23670*/  PRMT R39, R30, 0x7773, RZ ;  /* 0x000077731e277816 */ /* 0x000fe200000000ff */
[----:B------:R-:W-:Y:S01]  /*23680*/  IMAD.X R35, R36, 0x1, R23, P1 ;  /* 0x0000000124237824 */ /* 0x000fe200008e0617 */
[----:B------:R-:W-:Y:S01]  /*23690*/  SHF.R.S32.HI R30, RZ, 0x1f, R37 ;  /* 0x0000001fff1e7819 */ /* 0x000fe20000011425 */
[----:B------:R-:W-:Y:S01]  /*236a0*/  ULDC UR6, c[0x0][0x228] ;  /* 0x00008a0000067ab9 */ /* 0x000fe20000000800 */
[----:B-1----:R-:W-:Y:S01]  /*236b0*/  VIADD R32, R0, 0x11 ;  /* 0x0000001100207836 */ /* 0x002fe20000000000 */
[----:B------:R-:W-:Y:S01]  /*236c0*/  ISETP.GE.AND P1, PT, R38, UR4, PT ;  /* 0x0000000426007c0c */ /* 0x000fe2000bf26270 */
[----:B------:R-:W-:Y:S01]  /*236d0*/  ULDC UR4, c[0x0][0x22c] ;  /* 0x00008b0000047ab9 */ /* 0x000fe20000000800 */
[----:B--2---:R-:W-:Y:S01]  /*236e0*/  IADD3 R28, P6, R37, R21, RZ ;  /* 0x00000015251c7210 */ /* 0x004fe20007fde0ff */
[----:B------:R1:W-:Y:S01]  /*236f0*/  @P4 STG.E.U8 desc[UR56][R34.64], R39 ;  /* 0x0000002722004986 */ /* 0x0003e2000c101138 */
[----:B------:R-:W-:-:S03]  /*23700*/  PRMT R45, R31, 0x7770, RZ ;  /* 0x000077701f2d7816 */ /* 0x000fc600000000ff */
[----:B------:R-:W-:Y:S01]  /*23710*/  IMAD.X R29, R30, 0x1, R20, P6 ;  /* 0x000000011e1d7824 */ /* 0x000fe200030e0614 */
[----:B------:R-:W-:Y:S01]  /*23720*/  ISETP.GE.AND P4, PT, R32, UR4, PT ;  /* 0x0000000420007c0c */ /* 0x000fe2000bf86270 */
[----:B------:R-:W-:Y:S01]  /*23730*/  ULDC UR4, c[0x0][0x228] ;  /* 0x00008a0000047ab9 */ /* 0x000fe20000000800 */
[----:B------:R-:W-:Y:S01]  /*23740*/  ISETP.LT.AND P2, PT, R152, UR6, !P2 ;  /* 0x0000000698007c0c */ /* 0x000fe2000d741270 */
[----:B------:R-:W-:Y:S01]  /*23750*/  ULDC UR6, c[0x0][0x228] ;  /* 0x00008a0000067ab9 */ /* 0x000fe20000000800 */
[C---:B------:R-:W-:Y:S01]  /*23760*/  IADD3 R32, P6, R37.reuse, R22, RZ ;  /* 0x0000001625207210 */ /* 0x040fe20007fde0ff */
[----:B------:R-:W-:Y:S01]  /*23770*/  VIADD R37, R37, UR24 ;  /* 0x0000001825257c36 */ /* 0x000fe20008000000 */
[----:B------:R2:W-:Y:S01]  /*23780*/  @P5 STG.E.U8 desc[UR56][R28.64], R45 ;  /* 0x0000002d1c005986 */ /* 0x0005e2000c101138 */
[----:B------:R-:W-:Y:S01]  /*23790*/  ISETP.LT.AND P5, PT, R2, UR4, !P3 ;  /* 0x0000000402007c0c */ /* 0x000fe2000dfa1270 */
[----:B------:R-:W-:Y:S01]  /*237a0*/  ULDC UR4, c[0x0][0x228] ;  /* 0x00008a0000047ab9 */ /* 0x000fe20000000800 */
[----:B------:R-:W-:Y:S01]  /*237b0*/  IMAD.X R33, R30, 0x1, R23, P6 ;  /* 0x000000011e217824 */ /* 0x000fe200030e0617 */
[----:B-1----:R-:W-:-:S02]  /*237c0*/  SHF.R.S32.HI R35, RZ, 0x1f, R37 ;  /* 0x0000001fff237819 */ /* 0x002fc40000011425 */
[-C--:B------:R-:W-:Y:S02]  /*237d0*/  IADD3 R30, P6, R37, R21.reuse, RZ ;  /* 0x00000015251e7210 */ /* 0x080fe40007fde0ff */
[C---:B------:R-:W-:Y:S02]  /*237e0*/  PRMT R43, R31.reuse, 0x7771, RZ ;  /* 0x000077711f2b7816 */ /* 0x040fe400000000ff */
[C---:B------:R-:W-:Y:S02]  /*237f0*/  PRMT R39, R31.reuse, 0x7773, RZ ;  /* 0x000077731f277816 */ /* 0x040fe400000000ff */
[----:B------:R-:W-:Y:S01]  /*23800*/  PRMT R41, R31, 0x7772, RZ ;  /* 0x000077721f297816 */ /* 0x000fe200000000ff */
[----:B------:R-:W-:Y:S01]  /*23810*/  IMAD.X R31, R35, 0x1, R20, P6 ;  /* 0x00000001231f7824 */ /* 0x000fe200030e0614 */
[----:B------:R-:W-:Y:S01]  /*23820*/  ISETP.LT.AND P3, PT, R152, UR4, !P3 ;  /* 0x0000000498007c0c */ /* 0x000fe2000df61270 */
[----:B------:R1:W-:Y:S01]  /*23830*/  @P2 STG.E.U8 desc[UR56][R32.64], R43 ;  /* 0x0000002b20002986 */ /* 0x0003e2000c101138 */
[C---:B------:R-:W-:Y:S01]  /*23840*/  VIADD R36, R37.reuse, UR24 ;  /* 0x0000001825247c36 */ /* 0x040fe20008000000 */
[----:B--2---:R-:W-:Y:S01]  /*23850*/  IADD3 R28, P2, R37, R22, RZ ;  /* 0x00000016251c7210 */ /* 0x004fe20007f5e0ff */
[----:B------:R-:W-:Y:S01]  /*23860*/  ULDC UR4, c[0x0][0x22c] ;  /* 0x00008b0000047ab9 */ /* 0x000fe20000000800 */
[----:B------:R-:W-:Y:S01]  /*23870*/  ISETP.LT.AND P6, PT, R2, UR6, !P1 ;  /* 0x0000000602007c0c */ /* 0x000fe2000cfc1270 */
[----:B------:R2:W-:Y:S01]  /*23880*/  @P5 STG.E.U8 desc[UR56][R30.64], R41 ;  /* 0x000000291e005986 */ /* 0x0005e2000c101138 */
[----:B------:R-:W-:Y:S01]  /*23890*/  SHF.R.S32.HI R38, RZ, 0x1f, R36 ;  /* 0x0000001fff267819 */ /* 0x000fe20000011424 */
[----:B------:R-:W-:Y:S01]  /*238a0*/  IMAD.X R29, R35, 0x1, R23, P2 ;  /* 0x00000001231d7824 */ /* 0x000fe200010e0617 */
[----:B------:R-:W-:Y:S01]  /*238b0*/  IADD3 R34, P5, R36, R21, RZ ;  /* 0x0000001524227210 */ /* 0x000fe20007fbe0ff */
[----:B------:R-:W-:Y:S01]  /*238c0*/  ULDC UR6, c[0x0][0x228] ;  /* 0x00008a0000067ab9 */ /* 0x000fe20000000800 */
[----:B-1----:R-:W-:Y:S01]  /*238d0*/  VIADD R32, R0, 0x12 ;  /* 0x0000001200207836 */ /* 0x002fe20000000000 */
[----:B----4-:R-:W-:-:S02]  /*238e0*/  PRMT R43, R24, 0x7770, RZ ;  /* 0x00007770182b7816 */ /* 0x010fc400000000ff */
[--C-:B------:R-:W-:Y:S01]  /*238f0*/  IMAD.X R35, R38, 0x1, R20.reuse, P5 ;  /* 0x0000000126237824 */ /* 0x100fe200028e0614 */
[----:B------:R1:W-:Y:S01]  /*23900*/  @P3 STG.E.U8 desc[UR56][R28.64], R39 ;  /* 0x000000271c003986 */ /* 0x0003e2000c101138 */
[----:B------:R-:W-:Y:S01]  /*23910*/  ISETP.GE.AND P2, PT, R32, UR4, PT ;  /* 0x0000000420007c0c */ /* 0x000fe2000bf46270 */
[----:B------:R-:W-:Y:S01]  /*23920*/  ULDC UR4, c[0x0][0x228] ;  /* 0x00008a0000047ab9 */ /* 0x000fe20000000800 */
[----:B------:R-:W-:Y:S01]  /*23930*/  VIADD R37, R36, UR24 ;  /* 0x0000001824257c36 */ /* 0x000fe20008000000 */
[----:B------:R-:W-:Y:S02]  /*23940*/  ISETP.LT.AND P3, PT, R152, UR4, !P1 ;  /* 0x0000000498007c0c */ /* 0x000fe4000cf61270 */
[----:B------:R-:W-:Y:S01]  /*23950*/  ISETP.LT.AND P5, PT, R2, UR6, !P4 ;  /* 0x0000000602007c0c */ /* 0x000fe2000e7a1270 */
[----:B------:R3:W-:Y:S01]  /*23960*/  @P6 STG.E.U8 desc[UR56][R34.64], R43 ;  /* 0x0000002b22006986 */ /* 0x0007e2000c101138 */
[----:B--2---:R-:W-:Y:S01]  /*23970*/  IADD3 R30, P1, R36, R22, RZ ;  /* 0x00000016241e7210 */ /* 0x004fe20007f3e0ff */
[----:B------:R-:W-:Y:S01]  /*23980*/  ULDC UR4, c[0x0][0x22c] ;  /* 0x00008b0000047ab9 */ /* 0x000fe20000000800 */
[----:B------:R-:W-:Y:S01]  /*23990*/  SHF.R.S32.HI R40, RZ, 0x1f, R37 ;  /* 0x0000001fff287819 */ /* 0x000fe20000011425 */
[----:B-1----:R-:W-:Y:S01]  /*239a0*/  VIADD R28, R0, 0x13 ;  /* 0x00000013001c7836 */ /* 0x002fe20000000000 */
[----:B------:R-:W-:Y:S01]  /*239b0*/  IADD3 R32, P6, R37, R21, RZ ;  /* 0x0000001525207210 */ /* 0x000fe20007fde0ff */
[----:B------:R-:W-:Y:S01]  /*239c0*/  IMAD.X R31, R38, 0x1, R23, P1 ;  /* 0x00000001261f7824 */ /* 0x000fe200008e0617 */
[----:B------:R-:W-:Y:S01]  /*239d0*/  PRMT R41, R24, 0x7771, RZ ;  /* 0x0000777118297816 */ /* 0x000fe200000000ff */
[----:B------:R-:W-:Y:S01]  /*239e0*/  ULDC UR6, c[0x0][0x228] ;  /* 0x00008a0000067ab9 */ /* 0x000fe20000000800 */
[----:B------:R-:W-:Y:S01]  /*239f0*/  ISETP.GE.AND P1, PT, R28, UR4, PT ;  /* 0x000000041c007c0c */ /* 0x000fe2000bf26270 */
[----:B------:R-:W-:Y:S01]  /*23a00*/  IMAD.X R33, R40, 0x1, R20, P6 ;  /* 0x0000000128217824 */ /* 0x000fe200030e0614 */
[----:B------:R-:W-:Y:S01]  /*23a10*/  PRMT R39, R24, 0x7772, RZ ;  /* 0x0000777218277816 */ /* 0x000fe200000000ff */
[----:B------:R-:W-:-:S02]  /*23a20*/  ULDC UR4, c[0x0][0x228] ;  /* 0x00008a0000047ab9 */ /* 0x000fc40000000800 */
        /* <DEDUP_REMOVED lines=10> */
[----:B---3--:R-:W-:Y:S01]  /*23ad0*/  IADD3 R34, P6, R36, R21, RZ ;  /* 0x0000001524227210 */ /* 0x008fe20007fde0ff */
        /* <DEDUP_REMOVED lines=36> */
[----:B------:R-:W-:Y:S01]  /*23d20*/  IMAD.X R25, R38, 0x1, R20, P6 ;  /* 0x0000000126197824 */ /* 0x000fe200030e0614 */
[----:B------:R-:W-:Y:S02]  /*23d30*/  PRMT R33, R26, 0x7770, RZ ;  /* 0x000077701a217816 */ /* 0x000fe400000000ff */
        /* <DEDUP_REMOVED lines=13> */
[-C--:B-1----:R-:W-:Y:S01]  /*23e10*/  IADD3 R24, P6, R32, R21.reuse, RZ ;  /* 0x0000001520187210 */ /* 0x082fe20007fde0ff */
        /* <DEDUP_REMOVED lines=39> */
[C---:B------:R-:W-:Y:S01]  /*24090*/  IMAD.X R27, R29.reuse, 0x1, R20, P6 ;  /* 0x000000011d1b7824 */ /* 0x040fe200030e0614 */
[----:B------:R-:W-:Y:S01]  /*240a0*/  ISETP.LT.AND P3, PT, R152, UR4, !P3 ;  /* 0x0000000498007c0c */ /* 0x000fe2000df61270 */
[----:B------:R1:W-:Y:S01]  /*240b0*/  @P1 STG.E.U8 desc[UR56][R30.64], R39 ;  /* 0x000000271e001986 */ /* 0x0003e2000c101138 */
[C---:B--2---:R-:W-:Y:S01]  /*240c0*/  VIADD R33, R32.reuse, UR24 ;  /* 0x0000001820217c36 */ /* 0x044fe20008000000 */
[----:B------:R-:W-:Y:S01]  /*240d0*/  IADD3 R24, P1, R32, R22, RZ ;  /* 0x0000001620187210 */ /* 0x000fe20007f3e0ff */
        /* <DEDUP_REMOVED lines=8> */
[----:B------:R-:W-:-:S02]  /*24160*/  PRMT R39, R16, 0x7770, RZ ;  /* 0x0000777010277816 */ /* 0x000fc400000000ff */
[----:B------:R-:W-:Y:S01]  /*24170*/  IMAD.X R29, R34, 0x1, R20, P5 ;  /* 0x00000001221d7824 */ /* 0x000fe200028e0614 */
[----:B------:R1:W-:Y:S01]  /*24180*/  @P3 STG.E.U8 desc[UR56][R24.64], R35 ;  /* 0x0000002318003986 */ /* 0x0003e2000c101138 */
[----:B------:R-:W-:Y:S01]  /*24190*/  ISETP.GE.AND P1, PT, R30, UR4, PT ;  /* 0x000000041e007c0c */ /* 0x000fe2000bf26270 */
[----:B------:R-:W-:Y:S01]  /*241a0*/  ULDC UR4, c[0x0][0x228] ;  /* 0x00008a0000047ab9 */ /* 0x000fe20000000800 */
[C---:B------:R-:W-:Y:S01]  /*241b0*/  VIADD R32, R33.reuse, UR24 ;  /* 0x0000001821207c36 */ /* 0x040fe20008000000 */
        /* <DEDUP_REMOVED lines=27> */
[----:B------:R-:W-:-:S03]  /*24370*/  PRMT R37, R16, 0x7773, RZ ;  /* 0x0000777310257816 */ /* 0x000fc600000000ff */
[----:B------:R-:W-:Y:S01]  /*24380*/  IMAD.X R29, R32, 0x1, R20, P6 ;  /* 0x00000001201d7824 */ /* 0x000fe200030e0614 */
[----:B--2---:R-:W-:Y:S02]  /*24390*/  PRMT R35, R17, 0x7770, RZ ;  /* 0x0000777011237816 */ /* 0x004fe400000000ff */
[----:B------:R-:W-:Y:S01]  /*243a0*/  ISETP.GE.AND P3, PT, R26, UR4, PT ;  /* 0x000000041a007c0c */ /* 0x000fe2000bf66270 */
[----:B------:R-:W-:Y:S01]  /*243b0*/  ULDC UR4, c[0x0][0x228] ;  /* 0x00008a0000047ab9 */ /* 0x000fe20000000800 */
        /* <DEDUP_REMOVED lines=12> */
[----:B------:R-:W-:-:S02]  /*24480*/  PRMT R33, R17, 0x7771, RZ ;  /* 0x0000777111217816 */ /* 0x000fc400000000ff */
[----:B------:R-:W-:Y:S01]  /*24490*/  IMAD.X R31, R34, 0x1, R20, P6 ;  /* 0x00000001221f7824 */ /* 0x000fe200030e0614 */
[C---:B--2---:R-:W-:Y:S02]  /*244a0*/  PRMT R29, R17.reuse, 0x7772, RZ ;  /* 0x00007772111d7816 */ /* 0x044fe400000000ff */
        /* <DEDUP_REMOVED lines=189> */
[----:B------:R-:W-:-:S02]  /*25080*/  PRMT R33, R15, 0x7770, RZ ;  /* 0x000077700f217816 */ /* 0x000fc400000000ff */
[----:B------:R-:W-:Y:S01]  /*25090*/  ISETP.LT.AND P1, PT, R152, UR6, !P1 ;  /* 0x0000000698007c0c */ /* 0x000fe2000cf21270 */
[----:B------:R-:W-:Y:S01]  /*250a0*/  IMAD.X R13, R14, 0x1, R20, P6 ;  /* 0x000000010e0d7824 */ /* 0x000fe200030e0614 */
[----:B------:R-:W-:Y:S01]  /*250b0*/  ISETP.GE.AND P4, PT, R18, UR4, PT ;  /* 0x0000000412007c0c */ /* 0x000fe2000bf86270 */
[----:B------:R-:W-:Y:S01]  /*250c0*/  ULDC UR4, c[0x0][0x228] ;  /* 0x00008a0000047ab9 */ /* 0x000fe20000000800 */
[C---:B------:R-:W-:Y:S01]  /*250d0*/  IADD3 R18, P6, R25.reuse, R22, RZ ;  /* 0x0000001619127210 */ /* 0x040fe20007fde0ff */
[----:B------:R-:W-:Y:S01]  /*250e0*/  VIADD R25, R25, UR24 ;  /* 0x0000001819197c36 */ /* 0x000fe20008000000 */
[----:B------:R2:W-:Y:S01]  /*250f0*/  @P5 STG.E.U8 desc[UR56][R12.64], R33 ;  /* 0x000000210c005986 */ /* 0x0005e2000c101138 */
[----:B------:R-:W-:Y:S01]  /*25100*/  ISETP.LT.AND P5, PT, R2, UR4, !P3 ;  /* 0x0000000402007c0c */ /* 0x000fe2000dfa1270 */
[----:B------:R-:W-:Y:S01]  /*25110*/  ULDC UR4, c[0x0][0x228] ;  /* 0x00008a0000047ab9 */ /* 0x000fe20000000800 */
[----:B------:R-:W-:Y:S01]  /*25120*/  IMAD.X R19, R14, 0x1, R23, P6 ;  /* 0x000000010e137824 */ /* 0x000fe200030e0617 */
[----:B------:R-:W-:Y:S01]  /*25130*/  PRMT R31, R15, 0x7771, RZ ;  /* 0x000077710f1f7816 */ /* 0x000fe200000000ff */
[----:B------:R-:W-:Y:S01]  /*25140*/  ULDC UR6, c[0x0][0x228] ;  /* 0x00008a0000067ab9 */ /* 0x000fe20000000800 */
[----:B-1----:R-:W-:-:S02]  /*25150*/  SHF.R.S32.HI R17, RZ, 0x1f, R25 ;  /* 0x0000001fff117819 */ /* 0x002fc40000011419 */
[----:B------:R-:W-:Y:S02]  /*25160*/  IADD3 R14, P6, R25, R21, RZ ;  /* 0x00000015190e7210 */ /* 0x000fe40007fde0ff */
[----:B------:R-:W-:Y:S01]  /*25170*/  ISETP.LT.AND P3, PT, R152, UR4, !P3 ;  /* 0x0000000498007c0c */ /* 0x000fe2000df61270 */
[----:B------:R1:W-:Y:S01]  /*25180*/  @P1 STG.E.U8 desc[UR56][R18.64], R31 ;  /* 0x0000001f12001986 */ /* 0x0003e2000c101138 */
[C---:B------:R-:W-:Y:S02]  /*25190*/  PRMT R27, R15.reuse, 0x7773, RZ ;  /* 0x000077730f1b7816 */ /* 0x040fe400000000ff */
[----:B------:R-:W-:Y:S01]  /*251a0*/  PRMT R29, R15, 0x7772, RZ ;  /* 0x000077720f1d7816 */ /* 0x000fe200000000ff */
[----:B------:R-:W-:Y:S01]  /*251b0*/  IMAD.X R15, R17, 0x1, R20, P6 ;  /* 0x00000001110f7824 */ /* 0x000fe200030e0614 */
[C---:B--2---:R-:W-:Y:S01]  /*251c0*/  IADD3 R12, P1, R25.reuse, R22, RZ ;  /* 0x00000016190c7210 */ /* 0x044fe20007f3e0ff */
[----:B------:R-:W-:Y:S01]  /*251d0*/  VIADD R24, R25, UR24 ;  /* 0x0000001819187c36 */ /* 0x000fe20008000000 */
[----:B------:R-:W-:Y:S01]  /*251e0*/  ISETP.LT.AND P6, PT, R2, UR6, !P2 ;  /* 0x0000000602007c0c */ /* 0x000fe2000d7c1270 */
[----:B------:R-:W-:Y:S01]  /*251f0*/  ULDC UR4, c[0x0][0x22c] ;  /* 0x00008b0000047ab9 */ /* 0x000fe20000000800 */
[----:B------:R2:W-:Y:S01]  /*25200*/  @P5 STG.E.U8 desc[UR56][R14.64], R29 ;  /* 0x0000001d0e005986 */ /* 0x0005e2000c101138 */
[----:B------:R-:W-:-:S02]  /*25210*/  IMAD.X R13, R17, 0x1, R23, P1 ;  /* 0x00000001110d7824 */ /* 0x000fc400008e0617 */
[----:B-1----:R-:W-:Y:S01]  /*25220*/  VIADD R18, R0, 0x2a ;  /* 0x0000002a00127836 */ /* 0x002fe20000000000 */
[----:B------:R-:W-:Y:S01]  /*25230*/  SHF.R.S32.HI R26, RZ, 0x1f, R24 ;  /* 0x0000001fff1a7819 */ /* 0x000fe20000011418 */
[----:B------:R-:W-:Y:S01]  /*25240*/  ULDC UR6, c[0x0][0x228] ;  /* 0x00008a0000067ab9 */ /* 0x000fe20000000800 */
[----:B------:R-:W-:Y:S02]  /*25250*/  IADD3 R16, P5, R24, R21, RZ ;  /* 0x0000001518107210 */ /* 0x000fe40007fbe0ff */
[----:B------:R-:W-:Y:S01]  /*25260*/  ISETP.GE.AND P1, PT, R18, UR4, PT ;  /* 0x0000000412007c0c */ /* 0x000fe2000bf26270 */
[----:B------:R-:W-:Y:S01]  /*25270*/  ULDC UR4, c[0x0][0x228] ;  /* 0x00008a0000047ab9 */ /* 0x000fe20000000800 */
[----:B------:R1:W-:Y:S01]  /*25280*/  @P3 STG.E.U8 desc[UR56][R12.64], R27 ;  /* 0x0000001b0c003986 */ /* 0x0003e2000c101138 */
[----:B------:R-:W-:Y:S01]  /*25290*/  IMAD.X R17, R26, 0x1, R20, P5 ;  /* 0x000000011a117824 */ /* 0x000fe200028e0614 */
[----:B------:R-:W-:Y:S01]  /*252a0*/  PRMT R31, R8, 0x7770, RZ ;  /* 0x00007770081f7816 */ /* 0x000fe200000000ff */
[----:B------:R-:W-:Y:S01]  /*252b0*/  VIADD R25, R24, UR24 ;  /* 0x0000001818197c36 */ /* 0x000fe20008000000 */
[----:B------:R-:W-:Y:S01]  /*252c0*/  ISETP.LT.AND P3, PT, R152, UR4, !P2 ;  /* 0x0000000498007c0c */ /* 0x000fe2000d761270 */
[----:B------:R-:W-:Y:S01]  /*252d0*/  ULDC UR4, c[0x0][0x22c] ;  /* 0x00008b0000047ab9 */ /* 0x000fe20000000800 */
[----:B--2---:R-:W-:-:S02]  /*252e0*/  IADD3 R14, P2, R24, R22, RZ ;  /* 0x00000016180e7210 */ /* 0x004fc40007f5e0ff */
[----:B------:R-:W-:Y:S01]  /*252f0*/  ISETP.LT.AND P5, PT, R2, UR6, !P4 ;  /* 0x0000000602007c0c */ /* 0x000fe2000e7a1270 */
[----:B------:R2:W-:Y:S01]  /*25300*/  @P6 STG.E.U8 desc[UR56][R16.64], R31 ;  /* 0x0000001f10006986 */ /* 0x0005e2000c101138 */
[----:B-1----:R-:W-:Y:S01]  /*25310*/  VIADD R12, R0, 0x2b ;  /* 0x0000002b000c7836 */ /* 0x002fe20000000000 */
[----:B------:R-:W-:Y:S01]  /*25320*/  SHF.R.S32.HI R28, RZ, 0x1f, R25 ;  /* 0x0000001fff1c7819 */ /* 0x000fe20000011419 */
[----:B------:R-:W-:Y:S01]  /*25330*/  IMAD.X R15, R26, 0x1, R23, P2 ;  /* 0x000000011a0f7824 */ /* 0x000fe200010e0617 */
[----:B------:R-:W-:Y:S01]  /*25340*/  IADD3 R18, P6, R25, R21, RZ ;  /* 0x0000001519127210 */ /* 0x000fe20007fde0ff */
[----:B------:R-:W-:Y:S01]  /*25350*/  ULDC UR6, c[0x0][0x228] ;  /* 0x00008a0000067ab9 */ /* 0x000fe20000000800 */
[----:B------:R-:W-:Y:S02]  /*25360*/  PRMT R29, R8, 0x7771, RZ ;  /* 0x00007771081d7816 */ /* 0x000fe400000000ff */
[----:B------:R-:W-:Y:S01]  /*25370*/  ISETP.GE.AND P2, PT, R12, UR4, PT ;  /* 0x000000040c007c0c */ /* 0x000fe2000bf46270 */
[----:B------:R-:W-:Y:S01]  /*25380*/  ULDC UR4, c[0x0][0x228] ;  /* 0x00008a0000047ab9 */ /* 0x000fe20000000800 */
[----:B------:R-:W-:Y:S01]  /*25390*/  IMAD.X R19, R28, 0x1, R20, P6 ;  /* 0x000000011c137824 */ /* 0x000fe200030e0614 */
[----:B------:R-:W-:-:S02]  /*253a0*/  PRMT R27, R8, 0x7772, RZ ;  /* 0x00007772081b7816 */ /* 0x000fc400000000ff */
[----:B------:R-:W-:Y:S01]  /*253b0*/  ISETP.LT.AND P4, PT, R152, UR4, !P4 ;  /* 0x0000000498007c0c */ /* 0x000fe2000e781270 */
[----:B------:R1:W-:Y:S01]  /*253c0*/  @P3 STG.E.U8 desc[UR56][R14.64], R29 ;  /* 0x0000001d0e003986 */ /* 0x0003e2000c101138 */
[C---:B------:R-:W-:Y:S01]  /*253d0*/  IADD3 R12, P3, R25.reuse, R22, RZ ;  /* 0x00000016190c7210 */ /* 0x040fe20007f7e0ff */
[----:B------:R-:W-:Y:S01]  /*253e0*/  VIADD R24, R25, UR24 ;  /* 0x0000001819187c36 */ /* 0x000fe20008000000 */
[----:B------:R-:W-:Y:S01]  /*253f0*/  ULDC UR4, c[0x0][0x22c] ;  /* 0x00008b0000047ab9 */ /* 0x000fe20000000800 */
[----:B------:R3:W-:Y:S01]  /*25400*/  @P5 STG.E.U8 desc[UR56][R18.64], R27 ;  /* 0x0000001b12005986 */ /* 0x0007e2000c101138 */
[----:B------:R-:W-:Y:S01]  /*25410*/  ISETP.LT.AND P5, PT, R2, UR6, !P1 ;  /* 0x0000000602007c0c */ /* 0x000fe2000cfa1270 */
[----:B------:R-:W-:Y:S01]  /*25420*/  IMAD.X R13, R28, 0x1, R23, P3 ;  /* 0x000000011c0d7824 */ /* 0x000fe200018e0617 */
[----:B------:R-:W-:Y:S01]  /*25430*/  SHF.R.S32.HI R26, RZ, 0x1f, R24 ;  /* 0x0000001fff1a7819 */ /* 0x000fe20000011418 */
[----:B------:R-:W-:Y:S01]  /*25440*/  ULDC UR6, c[0x0][0x228] ;  /* 0x00008a0000067ab9 */ /* 0x000fe20000000800 */
[----:B--2---:R-:W-:Y:S01]  /*25450*/  IADD3 R16, P6, R24, R21, RZ ;  /* 0x0000001518107210 */ /* 0x004fe20007fde0ff */
[----:B-1----:R-:W-:Y:S01]  /*25460*/  VIADD R14, R0, 0x2c ;  /* 0x0000002c000e7836 */ /* 0x002fe20000000000 */
[----:B---3--:R-:W-:-:S04]  /*25470*/  PRMT R27, R8, 0x7773, RZ ;  /* 0x00007773081b7816 */ /* 0x008fc800000000ff */
[----:B------:R-:W-:Y:S01]  /*25480*/  ISETP.GE.AND P3, PT, R14, UR4, PT ;  /* 0x000000040e007c0c */ /* 0x000fe2000bf66270 */
[----:B------:R-:W-:Y:S01]  /*25490*/  ULDC UR4, c[0x0][0x228] ;  /* 0x00008a0000047ab9 */ /* 0x000fe20000000800 */
[----:B------:R-:W-:Y:S01]  /*254a0*/  IMAD.X R17, R26, 0x1, R20, P6 ;  /* 0x000000011a117824 */ /* 0x000fe200030e0614 */
[----:B------:R1:W-:Y:S01]  /*254b0*/  @P4 STG.E.U8 desc[UR56][R12.64], R27 ;  /* 0x0000001b0c004986 */ /* 0x0003e2000c101138 */
[----:B------:R-:W-:Y:S02]  /*254c0*/  PRMT R25, R9, 0x7770, RZ ;  /* 0x0000777009197816 */ /* 0x000fe400000000ff */
[----:B------:R-:W-:Y:S01]  /*254d0*/  ISETP.LT.AND P4, PT, R152, UR4, !P1 ;  /* 0x0000000498007c0c */ /* 0x000fe2000cf81270 */
[C---:B------:R-:W-:Y:S01]  /*254e0*/  VIADD R8, R24.reuse, UR24 ;  /* 0x0000001818087c36 */ /* 0x040fe20008000000 */
[----:B------:R-:W-:Y:S01]  /*254f0*/  IADD3 R14, P1, R24, R22, RZ ;  /* 0x00000016180e7210 */ /* 0x000fe20007f3e0ff */
[----:B------:R2:W-:Y:S01]  /*25500*/  @P5 STG.E.U8 desc[UR56][R16.64], R25 ;  /* 0x0000001910005986 */ /* 0x0005e2000c101138 */
[----:B------:R-:W-:Y:S01]  /*25510*/  ISETP.LT.AND P5, PT, R2, UR6, !P2 ;  /* 0x0000000602007c0c */ /* 0x000fe2000d7a1270 */
[----:B------:R-:W-:Y:S01]  /*25520*/  ULDC UR4, c[0x0][0x22c] ;  /* 0x00008b0000047ab9 */ /* 0x000fe20000000800 */
[----:B------:R-:W-:Y:S01]  /*25530*/  SHF.R.S32.HI R24, RZ, 0x1f, R8 ;  /* 0x0000001fff187819 */ /* 0x000fe20000011408 */
[----:B------:R-:W-:-:S02]  /*25540*/  IMAD.X R15, R26, 0x1, R23, P1 ;  /* 0x000000011a0f7824 */ /* 0x000fc400008e0617 */
[----:B-1----:R-:W-:Y:S01]  /*25550*/  VIADD R12, R0, 0x2d ;  /* 0x0000002d000c7836 */ /* 0x002fe20000000000 */
[-C--:B------:R-:W-:Y:S01]  /*25560*/  IADD3 R18, P6, R8, R21.reuse, RZ ;  /* 0x0000001508127210 */ /* 0x080fe20007fde0ff */
[----:B------:R-:W-:Y:S01]  /*25570*/  ULDC UR6, c[0x0][0x228] ;  /* 0x00008a0000067ab9 */ /* 0x000fe20000000800 */
[C---:B--2---:R-:W-:Y:S02]  /*25580*/  PRMT R25, R9.reuse, 0x7771, RZ ;  /* 0x0000777109197816 */ /* 0x044fe400000000ff */
        /* <DEDUP_REMOVED lines=13> */
[----:B------:R-:W-:-:S02]  /*25660*/  IADD3 R8, P6, R16, R21, RZ ;  /* 0x0000001510087210 */ /* 0x000fc40007fde0ff */
[----:B-1----:R-:W-:Y:S01]  /*25670*/  PRMT R25, R9, 0x7773, RZ ;  /* 0x0000777309197816 */ /* 0x002fe200000000ff */
[----:B------:R-:W-:Y:S01]  /*25680*/  VIADD R14, R0, 0x2e ;  /* 0x0000002e000e7836 */ /* 0x000fe20000000000 */
[----:B------:R-:W-:Y:S01]  /*25690*/  ULDC UR4, c[0x0][0x22c] ;  /* 0x00008b0000047ab9 */ /* 0x000fe20000000800 */
[----:B------:R-:W-:Y:S02]  /*256a0*/  IMAD.X R9, R26, 0x1, R20, P6 ;  /* 0x000000011a097824 */ /* 0x000fe400030e0614 */
[----:B------:R-:W-:Y:S01]  /*256b0*/  @P4 STG.E.U8 desc[UR56][R12.64], R25 ;  /* 0x000000190c004986 */ /* 0x000fe2000c101138 */
[----:B--2---:R-:W-:Y:S02]  /*256c0*/  PRMT R19, R10, 0x7770, RZ ;  /* 0x000077700a137816 */ /* 0x004fe400000000ff */
[----:B------:R-:W-:Y:S01]  /*256d0*/  ISETP.LT.AND P4, PT, R152, UR6, !P3 ;  /* 0x0000000698007c0c */ /* 0x000fe2000df81270 */
[----:B------:R-:W-:Y:S01]  /*256e0*/  VIADD R17, R16, UR24 ;  /* 0x0000001810117c36 */ /* 0x000fe20008000000 */
[----:B------:R-:W-:Y:S01]  /*256f0*/  ISETP.GE.AND P2, PT, R14, UR4, PT ;  /* 0x000000040e007c0c */ /* 0x000fe2000bf46270 */
[----:B------:R1:W-:Y:S01]  /*25700*/  @P5 STG.E.U8 desc[UR56][R8.64], R19 ;  /* 0x0000001308005986 */ /* 0x0003e2000c101138 */
[----:B------:R-:W-:Y:S01]  /*25710*/  IADD3 R14, P3, R16, R22, RZ ;  /* 0x00000016100e7210 */ /* 0x000fe20007f7e0ff */
[----:B------:R-:W-:Y:S01]  /*25720*/  VIADD R18, R0, 0x2f ;  /* 0x0000002f00127836 */ /* 0x000fe20000000000 */
[----:B------:R-:W-:Y:S01]  /*25730*/  ISETP.LT.AND P5, PT, R2, UR8, !P1 ;  /* 0x0000000802007c0c */ /* 0x000fe2000cfa1270 */
[----:B------:R-:W-:Y:S01]  /*25740*/  ULDC UR4, c[0x0][0x22c] ;  /* 0x00008b0000047ab9 */ /* 0x000fe20000000800 */
[----:B------:R-:W-:Y:S01]  /*25750*/  PRMT R27, R10, 0x7771, RZ ;  /* 0x000077710a1b7816 */ /* 0x000fe200000000ff */
[----:B------:R-:W-:Y:S01]  /*25760*/  IMAD.X R15, R26, 0x1, R23, P3 ;  /* 0x000000011a0f7824 */ /* 0x000fe200018e0617 */
[----:B------:R-:W-:Y:S01]  /*25770*/  SHF.R.S32.HI R16, RZ, 0x1f, R17 ;  /* 0x0000001fff107819 */ /* 0x000fe20000011411 */
[----:B------:R-:W-:Y:S01]  /*25780*/  ULDC UR6, c[0x0][0x228] ;  /* 0x00008a0000067ab9 */ /* 0x000fe20000000800 */
[----:B------:R-:W-:Y:S01]  /*25790*/  ISETP.GE.AND P3, PT, R18, UR4, PT ;  /* 0x0000000412007c0c */ /* 0x000fe2000bf66270 */
[----:B------:R-:W-:Y:S01]  /*257a0*/  ULDC UR4, c[0x0][0x228] ;  /* 0x00008a0000047ab9 */ /* 0x000fe20000000800 */
[----:B-1----:R-:W-:Y:S01]  /*257b0*/  IADD3 R8, P6, R17, R21, RZ ;  /* 0x0000001511087210 */ /* 0x002fe20007fde0ff */
[----:B------:R1:W-:Y:S01]  /*257c0*/  @P4 STG.E.U8 desc[UR56][R14.64], R27 ;  /* 0x0000001b0e004986 */ /* 0x0003e2000c101138 */
[----:B------:R-:W-:-:S02]  /*257d0*/  PRMT R25, R10, 0x7772, RZ ;  /* 0x000077720a197816 */ /* 0x000fc400000000ff */
[----:B------:R-:W-:Y:S01]  /*257e0*/  ISETP.LT.AND P4, PT, R152, UR4, !P1 ;  /* 0x0000000498007c0c */ /* 0x000fe2000cf81270 */
[----:B------:R-:W-:Y:S01]  /*257f0*/  IMAD.X R9, R16, 0x1, R20, P6 ;  /* 0x0000000110097824 */ /* 0x000fe200030e0614 */
[C---:B------:R-:W-:Y:S01]  /*25800*/  IADD3 R12, P1, R17.reuse, R22, RZ ;  /* 0x00000016110c7210 */ /* 0x040fe20007f3e0ff */
[----:B------:R-:W-:Y:S01]  /*25810*/  VIADD R17, R17, UR24 ;  /* 0x0000001811117c36 */ /* 0x000fe20008000000 */
[----:B------:R-:W-:Y:S01]  /*25820*/  PRMT R19, R10, 0x7773, RZ ;  /* 0x000077730a137816 */ /* 0x000fe200000000ff */
[----:B------:R-:W-:Y:S01]  /*25830*/  VIADD R18, R0, 0x30 ;  /* 0x0000003000127836 */ /* 0x000fe20000000000 */
[----:B------:R2:W-:Y:S01]  /*25840*/  @P5 STG.E.U8 desc[UR56][R8.64], R25 ;  /* 0x0000001908005986 */ /* 0x0005e2000c101138 */
[----:B------:R-:W-:Y:S01]  /*25850*/  ISETP.LT.AND P5, PT, R2, UR6, !P2 ;  /* 0x0000000602007c0c */ /* 0x000fe2000d7a1270 */
[----:B------:R-:W-:Y:S01]  /*25860*/  IMAD.X R13, R16, 0x1, R23, P1 ;  /* 0x00000001100d7824 */ /* 0x000fe200008e0617 */
[----:B------:R-:W-:Y:S01]  /*25870*/  ULDC UR4, c[0x0][0x22c] ;  /* 0x00008b0000047ab9 */ /* 0x000fe20000000800 */
[----:B------:R-:W-:Y:S01]  /*25880*/  SHF.R.S32.HI R10, RZ, 0x1f, R17 ;  /* 0x0000001fff0a7819 */ /* 0x000fe20000011411 */
[----:B-1----:R-:W-:Y:S01]  /*25890*/  VIADD R14, R0, 0x31 ;  /* 0x00000031000e7836 */ /* 0x002fe20000000000 */
[----:B------:R-:W-:Y:S01]  /*258a0*/  ULDC UR6, c[0x0][0x228] ;  /* 0x00008a0000067ab9 */ /* 0x000fe20000000800 */
[----:B------:R-:W-:Y:S01]  /*258b0*/  ISETP.GE.AND P1, PT, R18, UR4, PT ;  /* 0x0000000412007c0c */ /* 0x000fe2000bf26270 */
[----:B------:R-:W-:Y:S01]  /*258c0*/  ULDC UR4, c[0x0][0x22c] ;  /* 0x00008b0000047ab9 */ /* 0x000fe20000000800 */
[----:B------:R-:W-:-:S02]  /*258d0*/  ISETP.LT.AND P2, PT, R152, UR6, !P2 ;  /* 0x0000000698007c0c */ /* 0x000fc4000d741270 */
[----:B--2---:R-:W-:Y:S01]  /*258e0*/  IADD3 R8, P6, R17, R21, RZ ;  /* 0x0000001511087210 */ /* 0x004fe20007fde0ff */
[----:B------:R1:W-:Y:S01]  /*258f0*/  @P4 STG.E.U8 desc[UR56][R12.64], R19 ;  /* 0x000000130c004986 */ /* 0x0003e2000c101138 */
[----:B------:R-:W-:Y:S01]  /*25900*/  PRMT R29, R11, 0x7770, RZ ;  /* 0x000077700b1d7816 */ /* 0x000fe200000000ff */
[----:B------:R-:W-:Y:S01]  /*25910*/  ULDC UR6, c[0x0][0x228] ;  /* 0x00008a0000067ab9 */ /* 0x000fe20000000800 */
[----:B------:R-:W-:Y:S01]  /*25920*/  ISETP.GE.AND P4, PT, R14, UR4, PT ;  /* 0x000000040e007c0c */ /* 0x000fe2000bf86270 */
[----:B------:R-:W-:Y:S01]  /*25930*/  IMAD.X R9, R10, 0x1, R20, P6 ;  /* 0x000000010a097824 */ /* 0x000fe200030e0614 */
[C---:B------:R-:W-:Y:S01]  /*25940*/  IADD3 R14, P6, R17.reuse, R22, RZ ;  /* 0x00000016110e7210 */ /* 0x040fe20007fde0ff */
[----:B------:R-:W-:Y:S01]  /*25950*/  ULDC UR4, c[0x0][0x228] ;  /* 0x00008a0000047ab9 */ /* 0x000fe20000000800 */
[----:B------:R-:W-:Y:S01]  /*25960*/  VIADD R17, R17, UR24 ;  /* 0x0000001811117c36 */ /* 0x000fe20008000000 */
[----:B------:R-:W-:Y:S01]  /*25970*/  PRMT R27, R11, 0x7771, RZ ;  /* 0x000077710b1b7816 */ /* 0x000fe200000000ff */
[----:B------:R2:W-:Y:S01]  /*25980*/  @P5 STG.E.U8 desc[UR56][R8.64], R29 ;  /* 0x0000001d08005986 */ /* 0x0005e2000c101138 */
[----:B------:R-:W-:Y:S01]  /*25990*/  ISETP.LT.AND P5, PT, R2, UR4, !P3 ;  /* 0x0000000402007c0c */ /* 0x000fe2000dfa1270 */
[----:B------:R-:W-:Y:S01]  /*259a0*/  IMAD.X R15, R10, 0x1, R23, P6 ;  /* 0x000000010a0f7824 */ /* 0x000fe200030e0617 */
[----:B------:R-:W-:-:S02]  /*259b0*/  ULDC UR4, c[0x0][0x228] ;  /* 0x00008a0000047ab9 */ /* 0x000fc40000000800 */
[----:B------:R-:W-:Y:S02]  /*259c0*/  ISETP.LT.AND P3, PT, R152, UR4, !P3 ;  /* 0x0000000498007c0c */ /* 0x000fe4000df61270 */
[C---:B-1----:R-:W-:Y:S01]  /*259d0*/  PRMT R19, R11.reuse, 0x7773, RZ ;  /* 0x000077730b137816 */ /* 0x042fe200000000ff */
[----:B------:R1:W-:Y:S01]  /*259e0*/  @P2 STG.E.U8 desc[UR56][R14.64], R27 ;  /* 0x0000001b0e002986 */ /* 0x0003e2000c101138 */
[----:B------:R-:W-:Y:S02]  /*259f0*/  SHF.R.S32.HI R13, RZ, 0x1f, R17 ;  /* 0x0000001fff0d7819 */ /* 0x000fe40000011411 */
[----:B------:R-:W-:Y:S01]  /*25a00*/  PRMT R25, R11, 0x7772, RZ ;  /* 0x000077720b197816 */ /* 0x000fe200000000ff */
[C---:B------:R-:W-:Y:S01]  /*25a10*/  VIADD R16, R17.reuse, UR24 ;  /* 0x0000001811107c36 */ /* 0x040fe20008000000 */
[C---:B------:R-:W-:Y:S01]  /*25a20*/  IADD3 R10, P6, R17.reuse, R21, RZ ;  /* 0x00000015110a7210 */ /* 0x040fe20007fde0ff */
[----:B------:R-:W-:Y:S01]  /*25a30*/  ULDC UR4, c[0x0][0x22c] ;  /* 0x00008b0000047ab9 */ /* 0x000fe20000000800 */
[----:B--2---:R-:W-:-:S03]  /*25a40*/  IADD3 R8, P2, R17, R22, RZ ;  /* 0x0000001611087210 */ /* 0x004fc60007f5e0ff */
[C---:B------:R-:W-:Y:S02]  /*25a50*/  IMAD.X R11, R13.reuse, 0x1, R20, P6 ;  /* 0x000000010d0b7824 */ /* 0x040fe400030e0614 */
[----:B-1----:R-:W-:Y:S02]  /*25a60*/  VIADD R14, R0, 0x32 ;  /* 0x00000032000e7836 */ /* 0x002fe40000000000 */
[----:B------:R-:W-:Y:S01]  /*25a70*/  IMAD.X R9, R13, 0x1, R23, P2 ;  /* 0x000000010d097824 */ /* 0x000fe200010e0617 */
[----:B------:R-:W-:Y:S01]  /*25a80*/  ISETP.LT.AND P6, PT, R2, UR6, !P1 ;  /* 0x0000000602007c0c */ /* 0x000fe2000cfc1270 */
[----:B------:R1:W-:Y:S01]  /*25a90*/  @P5 STG.E.U8 desc[UR56][R10.64], R25 ;  /* 0x000000190a005986 */ /* 0x0003e2000c101138 */
[----:B------:R-:W-:Y:S01]  /*25aa0*/  ISETP.GE.AND P2, PT, R14, UR4, PT ;  /* 0x000000040e007c0c */ /* 0x000fe2000bf46270 */
[----:B------:R-:W-:Y:S01]  /*25ab0*/  ULDC UR4, c[0x0][0x228] ;  /* 0x00008a0000047ab9 */ /* 0x000fe20000000800 */
[----:B------:R-:W-:Y:S01]  /*25ac0*/  SHF.R.S32.HI R18, RZ, 0x1f, R16 ;  /* 0x0000001fff127819 */ /* 0x000fe20000011410 */
[----:B------:R2:W-:Y:S01]  /*25ad0*/  @P3 STG.E.U8 desc[UR56][R8.64], R19 ;  /* 0x0000001308003986 */ /* 0x0005e2000c101138 */
[----:B------:R-:W-:Y:S01]  /*25ae0*/  IADD3 R12, P5, R16, R21, RZ ;  /* 0x00000015100c7210 */ /* 0x000fe20007fbe0ff */
[----:B------:R-:W-:Y:S01]  /*25af0*/  ULDC UR6, c[0x0][0x228] ;  /* 0x00008a0000067ab9 */ /* 0x000fe20000000800 */
[----:B------:R-:W-:Y:S01]  /*25b00*/  ISETP.LT.AND P3, PT, R152, UR4, !P1 ;  /* 0x0000000498007c0c */ /* 0x000fe2000cf61270 */
[----:B------:R-:W-:Y:S01]  /*25b10*/  VIADD R17, R16, UR24 ;  /* 0x0000001810117c36 */ /* 0x000fe20008000000 */
[----:B0-----:R-:W-:Y:S01]  /*25b20*/  PRMT R27, R4, 0x7770, RZ ;  /* 0x00007770041b7816 */ /* 0x001fe200000000ff */
[----:B------:R-:W-:Y:S01]  /*25b30*/  IMAD.X R13, R18, 0x1, R20, P5 ;  /* 0x00000001120d7824 */ /* 0x000fe200028e0614 */
[----:B------:R-:W-:Y:S01]  /*25b40*/  ULDC UR4, c[0x0][0x22c] ;  /* 0x00008b0000047ab9 */ /* 0x000fe20000000800 */
[----:B-1----:R-:W-:Y:S01]  /*25b50*/  IADD3 R10, P1, R16, R22, RZ ;  /* 0x00000016100a7210 */ /* 0x002fe20007f3e0ff */
[----:B--2---:R-:W-:Y:S01]  /*25b60*/  VIADD R8, R0, 0x33 ;  /* 0x0000003300087836 */ /* 0x004fe20000000000 */
[----:B------:R-:W-:-:S03]  /*25b70*/  ISETP.LT.AND P5, PT, R2, UR6, !P4 ;  /* 0x0000000602007c0c */ /* 0x000fc6000e7a1270 */
[----:B------:R-:W-:Y:S01]  /*25b80*/  IMAD.X R11, R18, 0x1, R23, P1 ;  /* 0x00000001120b7824 */ /* 0x000fe200008e0617 */
[----:B------:R-:W-:Y:S01]  /*25b90*/  PRMT R25, R4, 0x7771, RZ ;  /* 0x0000777104197816 */ /* 0x000fe200000000ff */
[----:B------:R-:W-:Y:S01]  /*25ba0*/  @P6 STG.E.U8 desc[UR56][R12.64], R27 ;  /* 0x0000001b0c006986 */ /* 0x000fe2000c101138 */
[----:B------:R-:W-:Y:S01]  /*25bb0*/  ISETP.GE.AND P1, PT, R8, UR4, PT ;  /* 0x0000000408007c0c */ /* 0x000fe2000bf26270 */
[----:B------:R-:W-:Y:S01]  /*25bc0*/  ULDC UR4, c[0x0][0x228] ;  /* 0x00008a0000047ab9 */ /* 0x000fe20000000800 */
[----:B------:R-:W-:Y:S02]  /*25bd0*/  SHF.R.S32.HI R24, RZ, 0x1f, R17 ;  /* 0x0000001fff187819 */ /* 0x000fe40000011411 */
[----:B------:R-:W-:Y:S01]  /*25be0*/  PRMT R19, R4, 0x7772, RZ ;  /* 0x0000777204137816 */ /* 0x000fe200000000ff */
[C---:B------:R-:W-:Y:S01]  /*25bf0*/  VIADD R16, R17.reuse, UR24 ;  /* 0x0000001811107c36 */ /* 0x040fe20008000000 */
[C---:B------:R-:W-:Y:S01]  /*25c00*/  IADD3 R14, P6, R17.reuse, R21, RZ ;  /* 0x00000015110e7210 */ /* 0x040fe20007fde0ff */
[----:B------:R-:W-:Y:S01]  /*25c10*/  ULDC UR6, c[0x0][0x228] ;  /* 0x00008a0000067ab9 */ /* 0x000fe20000000800 */
[----:B------:R-:W-:Y:S01]  /*25c20*/  ISETP.LT.AND P4, PT, R152, UR4, !P4 ;  /* 0x0000000498007c0c */ /* 0x000fe2000e781270 */
[----:B------:R0:W-:Y:S01]  /*25c30*/  @P3 STG.E.U8 desc[UR56][R10.64], R25 ;  /* 0x000000190a003986 */ /* 0x0001e2000c101138 */
[----:B------:R-:W-:Y:S01]  /*25c40*/  IADD3 R8, P3, R17, R22, RZ ;  /* 0x0000001611087210 */ /* 0x000fe20007f7e0ff */
[----:B------:R-:W-:Y:S01]  /*25c50*/  IMAD.X R15, R24, 0x1, R20, P6 ;  /* 0x00000001180f7824 */ /* 0x000fe200030e0614 */
[----:B------:R-:W-:Y:S01]  /*25c60*/  PRMT R17, R4, 0x7773, RZ ;  /* 0x0000777304117816 */ /* 0x000fe200000000ff */
[----:B------:R-:W-:-:S02]  /*25c70*/  ULDC UR4, c[0x0][0x22c] ;  /* 0x00008b0000047ab9 */ /* 0x000fc40000000800 */
[----:B------:R-:W-:Y:S01]  /*25c80*/  IMAD.X R9, R24, 0x1, R23, P3 ;  /* 0x0000000118097824 */ /* 0x000fe200018e0617 */
[----:B------:R1:W-:Y:S01]  /*25c90*/  @P5 STG.E.U8 desc[UR56][R14.64], R19 ;  /* 0x000000130e005986 */ /* 0x0003e2000c101138 */
[----:B0-----:R-:W-:Y:S01]  /*25ca0*/  VIADD R10, R0, 0x34 ;  /* 0x00000034000a7836 */ /* 0x001fe20000000000 */
[----:B------:R-:W-:-:S03]  /*25cb0*/  ISETP.LT.AND P5, PT, R2, UR6, !P2 ;  /* 0x0000000602007c0c */ /* 0x000fc6000d7a1270 */
[----:B------:R0:W-:Y:S01]  /*25cc0*/  @P4 STG.E.U8 desc[UR56][R8.64], R17 ;  /* 0x0000001108004986 */ /* 0x0001e2000c101138 */
[----:B------:R-:W-:Y:S01]  /*25cd0*/  SHF.R.S32.HI R18, RZ, 0x1f, R16 ;  /* 0x0000001fff127819 */ /* 0x000fe20000011410 */
[----:B------:R-:W-:Y:S01]  /*25ce0*/  ULDC UR6, c[0x0][0x228] ;  /* 0x00008a0000067ab9 */ /* 0x000fe20000000800 */
[----:B------:R-:W-:Y:S01]  /*25cf0*/  ISETP.GE.AND P3, PT, R10, UR4, PT ;  /* 0x000000040a007c0c */ /* 0x000fe2000bf66270 */
[----:B------:R-:W-:Y:S01]  /*25d00*/  ULDC UR4, c[0x0][0x228] ;  /* 0x00008a0000047ab9 */ /* 0x000fe20000000800 */
[----:B------:R-:W-:Y:S02]  /*25d10*/  IADD3 R12, P6, R16, R21, RZ ;  /* 0x00000015100c7210 */ /* 0x000fe40007fde0ff */
[----:B------:R-:W-:Y:S01]  /*25d20*/  ISETP.LT.AND P4, PT, R152, UR4, !P2 ;  /* 0x0000000498007c0c */ /* 0x000fe2000d781270 */
[C---:B------:R-:W-:Y:S01]  /*25d30*/  VIADD R4, R16.reuse, UR24 ;  /* 0x0000001810047c36 */ /* 0x040fe20008000000 */
[----:B------:R-:W-:Y:S01]  /*25d40*/  IADD3 R10, P2, R16, R22, RZ ;  /* 0x00000016100a7210 */ /* 0x000fe20007f5e0ff */
[C---:B------:R-:W-:Y:S01]  /*25d50*/  IMAD.X R13, R18.reuse, 0x1, R20, P6 ;  /* 0x00000001120d7824 */ /* 0x040fe200030e0614 */
[C---:B-1----:R-:W-:Y:S01]  /*25d60*/  PRMT R15, R5.reuse, 0x7770, RZ ;  /* 0x00007770050f7816 */ /* 0x042fe200000000ff */
[----:B------:R-:W-:Y:S01]  /*25d70*/  ULDC UR4, c[0x0][0x228] ;  /* 0x00008a0000047ab9 */ /* 0x000fe20000000800 */
[----:B------:R-:W-:Y:S01]  /*25d80*/  PRMT R19, R5, 0x7771, RZ ;  /* 0x0000777105137816 */ /* 0x000fe200000000ff */
[----:B------:R-:W-:-:S02]  /*25d90*/  IMAD.X R11, R18, 0x1, R23, P2 ;  /* 0x00000001120b7824 */ /* 0x000fc400010e0617 */
[----:B------:R1:W-:Y:S01]  /*25da0*/  @P5 STG.E.U8 desc[UR56][R12.64], R15 ;  /* 0x0000000f0c005986 */ /* 0x0003e2000c101138 */
[----:B------:R-:W-:Y:S02]  /*25db0*/  ISETP.LT.AND P5, PT, R2, UR6, !P1 ;  /* 0x0000000602007c0c */ /* 0x000fe4000cfa1270 */
[----:B------:R-:W-:Y:S01]  /*25dc0*/  SHF.R.S32.HI R16, RZ, 0x1f, R4 ;  /* 0x0000001fff107819 */ /* 0x000fe20000011404 */
[----:B------:R2:W-:Y:S01]  /*25dd0*/  @P4 STG.E.U8 desc[UR56][R10.64], R19 ;  /* 0x000000130a004986 */ /* 0x0005e2000c101138 */
[----:B0-----:R-:W-:Y:S01]  /*25de0*/  IADD3 R8, P6, R4, R21, RZ ;  /* 0x0000001504087210 */ /* 0x001fe20007fde0ff */
[----:B------:R-:W-:Y:S01]  /*25df0*/  VIADD R14, R0, 0x35 ;  /* 0x00000035000e7836 */ /* 0x000fe20000000000 */
[----:B------:R-:W-:Y:S01]  /*25e00*/  ISETP.LT.AND P4, PT, R152, UR4, !P1 ;  /* 0x0000000498007c0c */ /* 0x000fe2000cf81270 */
[----:B------:R-:W-:Y:S01]  /*25e10*/  ULDC UR4, c[0x0][0x228] ;  /* 0x00008a0000047ab9 */ /* 0x000fe20000000800 */
[----:B------:R-:W-:Y:S01]  /*25e20*/  PRMT R17, R5, 0x7773, RZ ;  /* 0x0000777305117816 */ /* 0x000fe200000000ff */
[----:B------:R-:W-:Y:S01]  /*25e30*/  IMAD.X R9, R16, 0x1, R20, P6 ;  /* 0x0000000110097824 */ /* 0x000fe200030e0614 */
[----:B------:R-:W-:Y:S01]  /*25e40*/  ULDC UR6, c[0x0][0x228] ;  /* 0x00008a0000067ab9 */ /* 0x000fe20000000800 */
[----:B-1----:R-:W-:-:S02]  /*25e50*/  IADD3 R12, P1, R4, R22, RZ ;  /* 0x00000016040c7210 */ /* 0x002fc40007f3e0ff */
[----:B------:R-:W-:-:S03]  /*25e60*/  PRMT R15, R5, 0x7772, RZ ;  /* 0x00007772050f7816 */ /* 0x000fc600000000ff */
[--C-:B------:R-:W-:Y:S01]  /*25e70*/  IMAD.X R13, R16, 0x1, R23.reuse, P1 ;  /* 0x00000001100d7824 */ /* 0x100fe200008e0617 */
[----:B------:R-:W-:Y:S01]  /*25e80*/  ISETP.GE.AND P2, PT, R14, UR7, PT ;  /* 0x000000070e007c0c */ /* 0x000fe2000bf46270 */
[----:B------:R0:W-:Y:S01]  /*25e90*/  @P5 STG.E.U8 desc[UR56][R8.64], R15 ;  /* 0x0000000f08005986 */ /* 0x0001e2000c101138 */
[----:B------:R-:W-:Y:S01]  /*25ea0*/  ISETP.LT.AND P5, PT, R2, UR4, !P3 ;  /* 0x0000000402007c0c */ /* 0x000fe2000dfa1270 */
[----:B------:R-:W-:Y:S01]  /*25eb0*/  VIADD R14, R4, UR24 ;  /* 0x00000018040e7c36 */ /* 0x000fe20008000000 */
[----:B------:R-:W-:Y:S01]  /*25ec0*/  ULDC UR4, c[0x0][0x228] ;  /* 0x00008a0000047ab9 */ /* 0x000fe20000000800 */
[----:B------:R1:W-:Y:S01]  /*25ed0*/  @P4 STG.E.U8 desc[UR56][R12.64], R17 ;  /* 0x000000110c004986 */ /* 0x0003e2000c101138 */
[----:B------:R-:W-:Y:S01]  /*25ee0*/  ISETP.LT.AND P4, PT, R152, UR4, !P3 ;  /* 0x0000000498007c0c */ /* 0x000fe2000df81270 */
[----:B------:R-:W-:Y:S01]  /*25ef0*/  VIADD R18, R0, 0x36 ;  /* 0x0000003600127836 */ /* 0x000fe20000000000 */
[----:B--2---:R-:W-:Y:S02]  /*25f00*/  SHF.R.S32.HI R10, RZ, 0x1f, R14 ;  /* 0x0000001fff0a7819 */ /* 0x004fe4000001140e */
[----:B------:R-:W-:Y:S01]  /*25f10*/  PRMT R19, R6, 0x7771, RZ ;  /* 0x0000777106137816 */ /* 0x000fe200000000ff */
[----:B------:R-:W-:Y:S01]  /*25f20*/  VIADD R11, R0, 0x37 ;  /* 0x00000037000b7836 */ /* 0x000fe20000000000 */
[C---:B------:R-:W-:Y:S01]  /*25f30*/  IADD3 R4, P6, R14.reuse, R21, RZ ;  /* 0x000000150e047210 */ /* 0x040fe20007fde0ff */
[C---:B0-----:R-:W-:Y:S01]  /*25f40*/  VIADD R8, R14.reuse, UR24 ;  /* 0x000000180e087c36 */ /* 0x041fe20008000000 */
[----:B------:R-:W-:Y:S01]  /*25f50*/  IADD3 R14, P3, R14, R22, RZ ;  /* 0x000000160e0e7210 */ /* 0x000fe20007f7e0ff */
[----:B------:R-:W-:Y:S01]  /*25f60*/  ULDC UR4, c[0x0][0x228] ;  /* 0x00008a0000047ab9 */ /* 0x000fe20000000800 */
[----:B------:R-:W-:Y:S01]  /*25f70*/  PRMT R9, R6, 0x7770, RZ ;  /* 0x0000777006097816 */ /* 0x000fe200000000ff */
[----:B------:R-:W-:Y:S01]  /*25f80*/  IMAD.X R5, R10, 0x1, R20, P6 ;  /* 0x000000010a057824 */ /* 0x000fe200030e0614 */
[----:B------:R-:W-:Y:S01]  /*25f90*/  ISETP.GE.AND P1, PT, R18, UR5, PT ;  /* 0x0000000512007c0c */ /* 0x000fe2000bf26270 */
[----:B------:R-:W-:Y:S01]  /*25fa0*/  IMAD.X R15, R10, 0x1, R23, P3 ;  /* 0x000000010a0f7824 */ /* 0x000fe200018e0617 */
[----:B------:R-:W-:-:S02]  /*25fb0*/  ULDC UR5, c[0x0][0x228] ;  /* 0x00008a0000057ab9 */ /* 0x000fc40000000800 */
[----:B------:R-:W-:Y:S01]  /*25fc0*/  ISETP.LT.AND P6, PT, R2, UR5, !P2 ;  /* 0x0000000502007c0c */ /* 0x000fe2000d7c1270 */
[----:B------:R0:W-:Y:S01]  /*25fd0*/  @P5 STG.E.U8 desc[UR56][R4.64], R9 ;  /* 0x0000000904005986 */ /* 0x0001e2000c101138 */
[----:B------:R-:W-:Y:S01]  /*25fe0*/  SHF.R.S32.HI R18, RZ, 0x1f, R8 ;  /* 0x0000001fff127819 */ /* 0x000fe20000011408 */
[----:B------:R-:W-:Y:S01]  /*25ff0*/  VIADD R16, R8, UR24 ;  /* 0x0000001808107c36 */ /* 0x000fe20008000000 */
[----:B------:R-:W-:Y:S01]  /*26000*/  ISETP.GE.AND P3, PT, R11, UR11, PT ;  /* 0x0000000b0b007c0c */ /* 0x000fe2000bf66270 */
[----:B------:R-:W-:Y:S01]  /*26010*/  @P4 STG.E.U8 desc[UR56][R14.64], R19 ;  /* 0x000000130e004986 */ /* 0x000fe2000c101138 */
[----:B------:R-:W-:Y:S01]  /*26020*/  ISETP.LT.AND P4, PT, R152, UR4, !P2 ;  /* 0x0000000498007c0c */ /* 0x000fe2000d781270 */
[----:B------:R-:W-:Y:S01]  /*26030*/  VIADD R25, R0, 0x38 ;  /* 0x0000003800197836 */ /* 0x000fe20000000000 */
[----:B-1----:R-:W-:Y:S01]  /*26040*/  IADD3 R12, P5, R8, R21, RZ ;  /* 0x00000015080c7210 */ /* 0x002fe20007fbe0ff */
[----:B------:R-:W-:Y:S01]  /*26050*/  ULDC UR5, c[0x0][0x228] ;  /* 0x00008a0000057ab9 */ /* 0x000fe20000000800 */
[----:B------:R-:W-:Y:S01]  /*26060*/  PRMT R17, R6, 0x7772, RZ ;  /* 0x0000777206117816 */ /* 0x000fe200000000ff */
[----:B------:R-:W-:Y:S01]  /*26070*/  ULDC UR4, c[0x0][0x228] ;  /* 0x00008a0000047ab9 */ /* 0x000fe20000000800 */
[----:B0-----:R-:W-:-:S02]  /*26080*/  IADD3 R4, P2, R8, R22, RZ ;  /* 0x0000001608047210 */ /* 0x001fc40007f5e0ff */
[----:B------:R-:W0:Y:S01]  /*26090*/  LDS.128 R8, [R3] ;  /* 0x0000000003087984 */ /* 0x000e220000000c00 */
[----:B------:R-:W-:Y:S01]  /*260a0*/  IMAD.X R13, R18, 0x1, R20, P5 ;  /* 0x00000001120d7824 */ /* 0x000fe200028e0614 */
[----:B------:R-:W-:Y:S01]  /*260b0*/  ISETP.LT.AND P5, PT, R2, UR5, !P1 ;  /* 0x0000000502007c0c */ /* 0x000fe2000cfa1270 */
[----:B------:R-:W-:Y:S01]  /*260c0*/  IMAD.X R5, R18, 0x1, R23, P2 ;  /* 0x0000000112057824 */ /* 0x000fe200010e0617 */
[----:B------:R-:W-:Y:S01]  /*260d0*/  ISETP.GE.AND P2, PT, R25, UR9, PT ;  /* 0x0000000919007c0c */ /* 0x000fe2000bf46270 */
[----:B------:R-:W-:Y:S01]  /*260e0*/  ULDC UR5, c[0x0][0x228] ;  /* 0x00008a0000057ab9 */ /* 0x000fe20000000800 */
[----:B------:R1:W-:Y:S01]  /*260f0*/  @P6 STG.E.U8 desc[UR56][R12.64], R17 ;  /* 0x000000110c006986 */ /* 0x0003e2000c101138 */
[----:B------:R-:W-:Y:S02]  /*26100*/  PRMT R25, R6, 0x7773, RZ ;  /* 0x0000777306197816 */ /* 0x000fe400000000ff */
[----:B------:R-:W-:-:S03]  /*26110*/  SHF.R.S32.HI R24, RZ, 0x1f, R16 ;  /* 0x0000001fff187819 */ /* 0x000fc60000011410 */
[----:B------:R2:W-:Y:S01]  /*26120*/  @P4 STG.E.U8 desc[UR56][R4.64], R25 ;  /* 0x0000001904004986 */ /* 0x0005e2000c101138 */
[----:B------:R-:W-:Y:S01]  /*26130*/  ISETP.LT.AND P4, PT, R152, UR4, !P1 ;  /* 0x0000000498007c0c */ /* 0x000fe2000cf81270 */
[----:B------:R-:W-:Y:S01]  /*26140*/  ULDC UR4, c[0x0][0x228] ;  /* 0x00008a0000047ab9 */ /* 0x000fe20000000800 */
[----:B-1----:R-:W-:Y:S02]  /*26150*/  IADD3 R12, P6, R16, R21, RZ ;  /* 0x00000015100c7210 */ /* 0x002fe40007fde0ff */
[----:B------:R-:W-:-:S03]  /*26160*/  PRMT R17, R7, 0x7770, RZ ;  /* 0x0000777007117816 */ /* 0x000fc600000000ff */
[----:B------:R-:W-:Y:S01]  /*26170*/  IMAD.X R13, R24, 0x1, R20, P6 ;  /* 0x00000001180d7824 */ /* 0x000fe200030e0614 */
[C---:B------:R-:W-:Y:S01]  /*26180*/  IADD3 R14, P1, R16.reuse, R22, RZ ;  /* 0x00000016100e7210 */ /* 0x040fe20007f3e0ff */
[----:B------:R-:W-:-:S03]  /*26190*/  VIADD R16, R16, UR24 ;  /* 0x0000001810107c36 */ /* 0x000fc60008000000 */
[----:B------:R1:W-:Y:S01]  /*261a0*/  @P5 STG.E.U8 desc[UR56][R12.64], R17 ;  /* 0x000000110c005986 */ /* 0x0003e2000c101138 */
[----:B------:R-:W-:Y:S01]  /*261b0*/  ISETP.LT.AND P5, PT, R2, UR4, !P3 ;  /* 0x0000000402007c0c */ /* 0x000fe2000dfa1270 */
[----:B------:R-:W-:Y:S01]  /*261c0*/  IMAD.X R15, R24, 0x1, R23, P1 ;  /* 0x00000001180f7824 */ /* 0x000fe200008e0617 */
[----:B------:R-:W-:Y:S01]  /*261d0*/  PRMT R19, R7, 0x7771, RZ ;  /* 0x0000777107137816 */ /* 0x000fe200000000ff */
[----:B------:R-:W-:Y:S01]  /*261e0*/  VIADD R3, R0, 0x39 ;  /* 0x0000003900037836 */ /* 0x000fe20000000000 */
[----:B------:R-:W-:Y:S01]  /*261f0*/  SHF.R.S32.HI R18, RZ, 0x1f, R16 ;  /* 0x0000001fff127819 */ /* 0x000fe20000011410 */
[----:B------:R-:W-:Y:S01]  /*26200*/  ULDC UR4, c[0x0][0x228] ;  /* 0x00008a0000047ab9 */ /* 0x000fe20000000800 */
[-C--:B--2---:R-:W-:Y:S02]  /*26210*/  IADD3 R4, P6, R16, R21.reuse, RZ ;  /* 0x0000001510047210 */ /* 0x084fe40007fde0ff */
[----:B------:R-:W-:Y:S01]  /*26220*/  ISETP.LT.AND P3, PT, R152, UR4, !P3 ;  /* 0x0000000498007c0c */ /* 0x000fe2000df61270 */
[----:B------:R2:W-:Y:S01]  /*26230*/  @P4 STG.E.U8 desc[UR56][R14.64], R19 ;  /* 0x000000130e004986 */ /* 0x0005e2000c101138 */
[----:B------:R-:W-:Y:S01]  /*26240*/  ISETP.GE.AND P1, PT, R3, UR15, PT ;  /* 0x0000000f03007c0c */ /* 0x000fe2000bf26270 */
[--C-:B------:R-:W-:Y:S01]  /*26250*/  IMAD.X R5, R18, 0x1, R20.reuse, P6 ;  /* 0x0000000112057824 */ /* 0x100fe200030e0614 */
[----:B-1----:R-:W-:Y:S01]  /*26260*/  PRMT R17, R7, 0x7772, RZ ;  /* 0x0000777207117816 */ /* 0x002fe200000000ff */
[C---:B------:R-:W-:Y:S01]  /*26270*/  VIADD R3, R16.reuse, UR24 ;  /* 0x0000001810037c36 */ /* 0x040fe20008000000 */
[-C--:B------:R-:W-:Y:S01]  /*26280*/  IADD3 R12, P4, R16, R22.reuse, RZ ;  /* 0x00000016100c7210 */ /* 0x080fe20007f9e0ff */
[----:B------:R-:W-:Y:S01]  /*26290*/  ULDC UR4, c[0x0][0x228] ;  /* 0x00008a0000047ab9 */ /* 0x000fe20000000800 */
[----:B------:R-:W-:Y:S01]  /*262a0*/  ISETP.LT.AND P6, PT, R2, UR5, !P2 ;  /* 0x0000000502007c0c */ /* 0x000fe2000d7c1270 */
[----:B------:R1:W-:Y:S01]  /*262b0*/  @P5 STG.E.U8 desc[UR56][R4.64], R17 ;  /* 0x0000001104005986 */ /* 0x0003e2000c101138 */
[----:B------:R-:W-:Y:S01]  /*262c0*/  SHF.R.S32.HI R16, RZ, 0x1f, R3 ;  /* 0x0000001fff107819 */ /* 0x000fe20000011403 */
[----:B------:R-:W-:Y:S01]  /*262d0*/  IMAD.X R13, R18, 0x1, R23, P4 ;  /* 0x00000001120d7824 */ /* 0x000fe200020e0617 */
[----:B------:R-:W-:Y:S01]  /*262e0*/  IADD3 R6, P5, R3, R21, RZ ;  /* 0x0000001503067210 */ /* 0x000fe20007fbe0ff */
[----:B--2---:R-:W-:Y:S01]  /*262f0*/  VIADD R14, R0, 0x3a ;  /* 0x0000003a000e7836 */ /* 0x004fe20000000000 */
[----:B------:R-:W-:Y:S01]  /*26300*/  PRMT R15, R7, 0x7773, RZ ;  /* 0x00007773070f7816 */ /* 0x000fe200000000ff */
[----:B------:R-:W-:Y:S01]  /*26310*/  ULDC UR5, c[0x0][0x228] ;  /* 0x00008a0000057ab9 */ /* 0x000fe20000000800 */
[----:B0-----:R-:W-:Y:S01]  /*26320*/  PRMT R19, R8, 0x7770, RZ ;  /* 0x0000777008137816 */ /* 0x001fe200000000ff */
[----:B------:R-:W-:Y:S01]  /*26330*/  IMAD.X R7, R16, 0x1, R20, P5 ;  /* 0x0000000110077824 */ /* 0x000fe200028e0614 */
[----:B------:R-:W-:Y:S01]  /*26340*/  ISETP.GE.AND P4, PT, R14, UR13, PT ;  /* 0x0000000d0e007c0c */ /* 0x000fe2000bf86270 */
[----:B------:R0:W-:Y:S01]  /*26350*/  @P3 STG.E.U8 desc[UR56][R12.64], R15 ;  /* 0x0000000f0c003986 */ /* 0x0001e2000c101138 */
[----:B------:R-:W-:Y:S01]  /*26360*/  ISETP.LT.AND P3, PT, R152, UR4, !P2 ;  /* 0x0000000498007c0c */ /* 0x000fe2000d761270 */
[C---:B------:R-:W-:Y:S01]  /*26370*/  VIADD R14, R3.reuse, UR24 ;  /* 0x00000018030e7c36 */ /* 0x040fe20008000000 */
[----:B-1----:R-:W-:-:S02]  /*26380*/  IADD3 R4, P2, R3, R22, RZ ;  /* 0x0000001603047210 */ /* 0x002fc40007f5e0ff */
[----:B------:R-:W-:Y:S01]  /*26390*/  ISETP.LT.AND P5, PT, R2, UR5, !P1 ;  /* 0x0000000502007c0c */ /* 0x000fe2000cfa1270 */
[----:B------:R1:W-:Y:S01]  /*263a0*/  @P6 STG.E.U8 desc[UR56][R6.64], R19 ;  /* 0x0000001306006986 */ /* 0x0003e2000c101138 */
[----:B------:R-:W-:Y:S01]  /*263b0*/  VIADD R3, R0, 0x3b ;  /* 0x0000003b00037836 */ /* 0x000fe20000000000 */
[----:B------:R-:W-:Y:S01]  /*263c0*/  SHF.R.S32.HI R18, RZ, 0x1f, R14 ;  /* 0x0000001fff127819 */ /* 0x000fe2000001140e */
[----:B------:R-:W-:Y:S01]  /*263d0*/  IMAD.X R5, R16, 0x1, R23, P2 ;  /* 0x0000000110057824 */ /* 0x000fe200010e0617 */
[----:B------:R-:W-:Y:S01]  /*263e0*/  PRMT R17, R8, 0x7771, RZ ;  /* 0x0000777108117816 */ /* 0x000fe200000000ff */
[----:B------:R-:W-:Y:S01]  /*263f0*/  ULDC UR4, c[0x0][0x228] ;  /* 0x00008a0000047ab9 */ /* 0x000fe20000000800 */
[----:B0-----:R-:W-:Y:S01]  /*26400*/  IADD3 R12, P6, R14, R21, RZ ;  /* 0x000000150e0c7210 */ /* 0x001fe20007fde0ff */
[----:B------:R-:W-:Y:S01]  /*26410*/  ULDC UR5, c[0x0][0x228] ;  /* 0x00008a0000057ab9 */ /* 0x000fe20000000800 */
[----:B------:R-:W-:Y:S02]  /*26420*/  ISETP.GE.AND P2, PT, R3, UR19, PT ;  /* 0x0000001303007c0c */ /* 0x000fe4000bf46270 */
[----:B------:R-:W-:Y:S01]  /*26430*/  PRMT R3, R8, 0x7772, RZ ;  /* 0x0000777208037816 */ /* 0x000fe200000000ff */
[----:B------:R-:W-:Y:S01]  /*26440*/  IMAD.X R13, R18, 0x1, R20, P6 ;  /* 0x00000001120d7824 */ /* 0x000fe200030e0614 */
[----:B------:R0:W-:Y:S01]  /*26450*/  @P3 STG.E.U8 desc[UR56][R4.64], R17 ;  /* 0x0000001104003986 */ /* 0x0001e2000c101138 */
[----:B------:R-:W-:Y:S01]  /*26460*/  ISETP.LT.AND P1, PT, R152, UR4, !P1 ;  /* 0x0000000498007c0c */ /* 0x000fe2000cf21270 */
[----:B------:R-:W-:Y:S01]  /*26470*/  ULDC UR4, c[0x0][0x228] ;  /* 0x00008a0000047ab9 */ /* 0x000fe20000000800 */
[C---:B-1----:R-:W-:Y:S01]  /*26480*/  IADD3 R6, P3, R14.reuse, R22, RZ ;  /* 0x000000160e067210 */ /* 0x042fe20007f7e0ff */
[----:B------:R-:W-:Y:S01]  /*26490*/  VIADD R14, R14, UR24 ;  /* 0x000000180e0e7c36 */ /* 0x000fe20008000000 */
[----:B------:R1:W-:Y:S01]  /*264a0*/  @P5 STG.E.U8 desc[UR56][R12.64], R3 ;  /* 0x000000030c005986 */ /* 0x0003e2000c101138 */
[----:B------:R-:W-:Y:S01]  /*264b0*/  ISETP.LT.AND P5, PT, R2, UR4, !P4 ;  /* 0x0000000402007c0c */ /* 0x000fe2000e7a1270 */
[----:B------:R-:W-:Y:S01]  /*264c0*/  ULDC UR4, c[0x0][0x228] ;  /* 0x00008a0000047ab9 */ /* 0x000fe20000000800 */
[----:B------:R-:W-:-:S02]  /*264d0*/  PRMT R15, R8, 0x7773, RZ ;  /* 0x00007773080f7816 */ /* 0x000fc400000000ff */
[----:B------:R-:W-:Y:S02]  /*264e0*/  SHF.R.S32.HI R8, RZ, 0x1f, R14 ;  /* 0x0000001fff087819 */ /* 0x000fe4000001140e */
[----:B0-----:R-:W-:Y:S01]  /*264f0*/  IADD3 R4, P6, R14, R21, RZ ;  /* 0x000000150e047210 */ /* 0x001fe20007fde0ff */
[----:B------:R-:W-:Y:S01]  /*26500*/  IMAD.X R7, R18, 0x1, R23, P3 ;  /* 0x0000000112077824 */ /* 0x000fe200018e0617 */
[----:B------:R-:W-:-:S03]  /*26510*/  PRMT R19, R9, 0x7770, RZ ;  /* 0x0000777009137816 */ /* 0x000fc600000000ff */
[--C-:B------:R-:W-:Y:S01]  /*26520*/  IMAD.X R5, R8, 0x1, R20.reuse, P6 ;  /* 0x0000000108057824 */ /* 0x100fe200030e0614 */
[----:B------:R-:W-:Y:S01]  /*26530*/  ISETP.LT.AND P4, PT, R152, UR4, !P4 ;  /* 0x0000000498007c0c */ /* 0x000fe2000e781270 */
[----:B-1----:R-:W-:Y:S01]  /*26540*/  VIADD R3, R14, UR24 ;  /* 0x000000180e037c36 */ /* 0x002fe20008000000 */
[----:B------:R-:W-:Y:S01]  /*26550*/  ISETP.LT.AND P6, PT, R2, UR5, !P2 ;  /* 0x0000000502007c0c */ /* 0x000fe2000d7c1270 */
[----:B------:R0:W-:Y:S01]  /*26560*/  @P1 STG.E.U8 desc[UR56][R6.64], R15 ;  /* 0x0000000f06001986 */ /* 0x0001e2000c101138 */
[----:B------:R-:W-:Y:S01]  /*26570*/  VIADD R16, R0, 0x3c ;  /* 0x0000003c00107836 */ /* 0x000fe20000000000 */
[----:B------:R-:W-:Y:S01]  /*26580*/  IADD3 R12, P1, R14, R22, RZ ;  /* 0x000000160e0c7210 */ /* 0x000fe20007f3e0ff */
[----:B------:R-:W-:Y:S01]  /*26590*/  ULDC UR4, c[0x0][0x228] ;  /* 0x00008a0000047ab9 */ /* 0x000fe20000000800 */
[----:B------:R1:W-:Y:S01]  /*265a0*/  @P5 STG.E.U8 desc[UR56][R4.64], R19 ;  /* 0x0000001304005986 */ /* 0x0003e2000c101138 */
[----:B------:R-:W-:Y:S01]  /*265b0*/  SHF.R.S32.HI R14, RZ, 0x1f, R3 ;  /* 0x0000001fff0e7819 */ /* 0x000fe20000011403 */
[----:B------:R-:W-:Y:S01]  /*265c0*/  ULDC UR5, c[0x0][0x228] ;  /* 0x00008a0000057ab9 */ /* 0x000fe20000000800 */
[----:B------:R-:W-:Y:S01]  /*265d0*/  ISETP.GE.AND P3, PT, R16, UR17, PT ;  /* 0x0000001110007c0c */ /* 0x000fe2000bf66270 */
[----:B------:R-:W-:Y:S01]  /*265e0*/  IMAD.X R13, R8, 0x1, R23, P1 ;  /* 0x00000001080d7824 */ /* 0x000fe200008e0617 */
[----:B0-----:R-:W-:Y:S01]  /*265f0*/  IADD3 R6, P5, R3, R21, RZ ;  /* 0x0000001503067210 */ /* 0x001fe20007fbe0ff */
[C---:B------:R-:W-:Y:S01]  /*26600*/  VIADD R16, R0.reuse, 0x3d ;  /* 0x0000003d00107836 */ /* 0x040fe20000000000 */
[C---:B------:R-:W-:Y:S01]  /*26610*/  PRMT R17, R9.reuse, 0x7771, RZ ;  /* 0x0000777109117816 */ /* 0x040fe200000000ff */
[----:B------:R-:W-:Y:S01]  /*26620*/  VIADD R8, R0, 0x3e ;  /* 0x0000003e00087836 */ /* 0x000fe20000000000 */
[----:B------:R-:W-:Y:S01]  /*26630*/  PRMT R15, R9, 0x7772, RZ ;  /* 0x00007772090f7816 */ /* 0x000fe200000000ff */
[----:B------:R-:W-:-:S02]  /*26640*/  IMAD.X R7, R14, 0x1, R20, P5 ;  /* 0x000000010e077824 */ /* 0x000fc400028e0614 */
[C---:B------:R-:W-:Y:S01]  /*26650*/  VIADD R0, R3.reuse, UR24 ;  /* 0x0000001803007c36 */ /* 0x040fe20008000000 */
[----:B------:R0:W-:Y:S01]  /*26660*/  @P4 STG.E.U8 desc[UR56][R12.64], R17 ;  /* 0x000000110c004986 */ /* 0x0001e2000c101138 */
[----:B-1----:R-:W-:-:S03]  /*26670*/  IADD3 R4, P4, R3, R22, RZ ;  /* 0x0000001603047210 */ /* 0x002fc60007f9e0ff */
[----:B------:R1:W-:Y:S01]  /*26680*/  @P6 STG.E.U8 desc[UR56][R6.64], R15 ;  /* 0x0000000f06006986 */ /* 0x0003e2000c101138 */
[----:B------:R-:W-:Y:S02]  /*26690*/  SHF.R.S32.HI R3, RZ, 0x1f, R0 ;  /* 0x0000001fff037819 */ /* 0x000fe40000011400 */
[----:B------:R-:W-:Y:S02]  /*266a0*/  ISETP.LT.AND P2, PT, R152, UR4, !P2 ;  /* 0x0000000498007c0c */ /* 0x000fe4000d741270 */
[----:B------:R-:W-:Y:S01]  /*266b0*/  ISETP.LT.AND P5, PT, R2, UR5, !P3 ;  /* 0x0000000502007c0c */ /* 0x000fe2000dfa1270 */
[--C-:B------:R-:W-:Y:S01]  /*266c0*/  IMAD.X R5, R14, 0x1, R23.reuse, P4 ;  /* 0x000000010e057824 */ /* 0x100fe200020e0617 */
[----:B0-----:R-:W-:Y:S01]  /*266d0*/  IADD3 R12, P6, R0, R21, RZ ;  /* 0x00000015000c7210 */ /* 0x001fe20007fde0ff */
[----:B------:R-:W-:Y:S01]  /*266e0*/  ULDC UR4, c[0x0][0x228] ;  /* 0x00008a0000047ab9 */ /* 0x000fe20000000800 */
[----:B------:R-:W-:Y:S01]  /*266f0*/  ISETP.LT.AND P3, PT, R152, UR6, !P3 ;  /* 0x0000000698007c0c */ /* 0x000fe2000df61270 */
[----:B------:R-:W-:Y:S01]  /*26700*/  ULDC UR5, c[0x0][0x228] ;  /* 0x00008a0000057ab9 */ /* 0x000fe20000000800 */
[----:B------:R-:W-:Y:S01]  /*26710*/  PRMT R19, R9, 0x7773, RZ ;  /* 0x0000777309137816 */ /* 0x000fe200000000ff */
[C---:B------:R-:W-:Y:S01]  /*26720*/  IMAD.X R13, R3.reuse, 0x1, R20, P6 ;  /* 0x00000001030d7824 */ /* 0x040fe200030e0614 */
[C---:B-1----:R-:W-:Y:S01]  /*26730*/  IADD3 R6, P6, R0.reuse, R22, RZ ;  /* 0x0000001600067210 */ /* 0x042fe20007fde0ff */
[----:B------:R-:W-:Y:S01]  /*26740*/  VIADD R0, R0, UR24 ;  /* 0x0000001800007c36 */ /* 0x000fe20008000000 */
[C---:B------:R-:W-:Y:S01]  /*26750*/  PRMT R17, R10.reuse, 0x7770, RZ ;  /* 0x000077700a117816 */ /* 0x040fe200000000ff */
[----:B------:R-:W-:Y:S01]  /*26760*/  ULDC UR6, c[0x0][0x228] ;  /* 0x00008a0000067ab9 */ /* 0x000fe20000000800 */
[----:B------:R-:W-:Y:S01]  /*26770*/  PRMT R15, R10, 0x7771, RZ ;  /* 0x000077710a0f7816 */ /* 0x000fe200000000ff */
[----:B------:R-:W-:-:S02]  /*26780*/  IMAD.X R7, R3, 0x1, R23, P6 ;  /* 0x0000000103077824 */ /* 0x000fc400030e0617 */
[----:B------:R-:W-:Y:S01]  /*26790*/  VIADD R3, R0, UR24 ;  /* 0x0000001800037c36 */ /* 0x000fe20008000000 */
[----:B------:R0:W-:Y:S01]  /*267a0*/  @P2 STG.E.U8 desc[UR56][R4.64], R19 ;  /* 0x0000001304002986 */ /* 0x0001e2000c101138 */
[----:B------:R-:W-:Y:S02]  /*267b0*/  ISETP.GE.AND P4, PT, R8, UR21, PT ;  /* 0x0000001508007c0c */ /* 0x000fe4000bf86270 */
[----:B------:R-:W-:Y:S01]  /*267c0*/  SHF.R.S32.HI R14, RZ, 0x1f, R0 ;  /* 0x0000001fff0e7819 */ /* 0x000fe20000011400 */
[----:B------:R1:W-:Y:S01]  /*267d0*/  @P5 STG.E.U8 desc[UR56][R12.64], R17 ;  /* 0x000000110c005986 */ /* 0x0003e2000c101138 */
[----:B------:R-:W-:-:S03]  /*267e0*/  ISETP.GE.AND P1, PT, R16, UR23, PT ;  /* 0x0000001710007c0c */ /* 0x000fc6000bf26270 */
[----:B------:R2:W-:Y:S01]  /*267f0*/  @P3 STG.E.U8 desc[UR56][R6.64], R15 ;  /* 0x0000000f06003986 */ /* 0x0005e2000c101138 */
[CC--:B------:R-:W-:Y:S02]  /*26800*/  IADD3 R8, P3, R0.reuse, R21.reuse, RZ ;  /* 0x0000001500087210 */ /* 0x0c0fe40007f7e0ff */
[-C--:B0-----:R-:W-:Y:S01]  /*26810*/  IADD3 R4, P5, R0, R22.reuse, RZ ;  /* 0x0000001600047210 */ /* 0x081fe20007fbe0ff */
[C---:B------:R-:W-:Y:S01]  /*26820*/  VIADD R0, R3.reuse, UR24 ;  /* 0x0000001803007c36 */ /* 0x040fe20008000000 */
[----:B-1----:R-:W-:Y:S02]  /*26830*/  SHF.R.S32.HI R13, RZ, 0x1f, R3 ;  /* 0x0000001fff0d7819 */ /* 0x002fe40000011403 */
[CC--:B--2---:R-:W-:Y:S01]  /*26840*/  IADD3 R6, P6, R3.reuse, R21.reuse, RZ ;  /* 0x0000001503067210 */ /* 0x0c4fe20007fde0ff */
[C---:B------:R-:W-:Y:S01]  /*26850*/  IMAD.X R5, R14.reuse, 0x1, R23, P5 ;  /* 0x000000010e057824 */ /* 0x040fe200028e0617 */
[----:B------:R-:W-:Y:S01]  /*26860*/  IADD3 R12, P5, R3, R22, RZ ;  /* 0x00000016030c7210 */ /* 0x000fe20007fbe0ff */
[----:B------:R-:W-:Y:S01]  /*26870*/  IMAD.X R9, R14, 0x1, R20, P3 ;  /* 0x000000010e097824 */ /* 0x000fe200018e0614 */
[----:B------:R-:W-:Y:S01]  /*26880*/  SHF.R.S32.HI R3, RZ, 0x1f, R0 ;  /* 0x0000001fff037819 */ /* 0x000fe20000011400 */
[----:B------:R-:W-:Y:S01]  /*26890*/  IMAD.X R7, R13, 0x1, R20, P6 ;  /* 0x000000010d077824 */ /* 0x000fe200030e0614 */
[----:B------:R-:W-:-:S02]  /*268a0*/  IADD3 R14, P3, R0, R21, RZ ;  /* 0x00000015000e7210 */ /* 0x000fc40007f7e0ff */
[----:B------:R-:W-:Y:S01]  /*268b0*/  ISETP.LT.AND P6, PT, R2, UR4, !P1 ;  /* 0x0000000402007c0c */ /* 0x000fe2000cfc1270 */
[----:B------:R-:W-:Y:S01]  /*268c0*/  ULDC UR4, c[0x0][0x228] ;  /* 0x00008a0000047ab9 */ /* 0x000fe20000000800 */
[----:B------:R-:W-:Y:S01]  /*268d0*/  IMAD.X R13, R13, 0x1, R23, P5 ;  /* 0x000000010d0d7824 */ /* 0x000fe200028e0617 */
[----:B------:R-:W-:Y:S01]  /*268e0*/  ISETP.LT.AND P1, PT, R152, UR4, !P1 ;  /* 0x0000000498007c0c */ /* 0x000fe2000cf21270 */
[----:B------:R-:W-:Y:S01]  /*268f0*/  ULDC UR4, c[0x0][0x228] ;  /* 0x00008a0000047ab9 */ /* 0x000fe20000000800 */
[----:B------:R-:W-:Y:S01]  /*26900*/  ISETP.LT.AND P5, PT, R2, UR5, !P4 ;  /* 0x0000000502007c0c */ /* 0x000fe2000e7a1270 */
[----:B------:R-:W-:Y:S01]  /*26910*/  IMAD.X R15, R3, 0x1, R20, P3 ;  /* 0x00000001030f7824 */ /* 0x000fe200018e0614 */
[----:B------:R-:W-:Y:S01]  /*26920*/  IADD3 R22, P3, R0, R22, RZ ;  /* 0x0000001600167210 */ /* 0x000fe20007f7e0ff */
[----:B------:R-:W-:Y:S01]  /*26930*/  ULDC UR5, c[0x0][0x228] ;  /* 0x00008a0000057ab9 */ /* 0x000fe20000000800 */
[----:B------:R-:W-:Y:S02]  /*26940*/  ISETP.LT.AND P4, PT, R152, UR4, !P4 ;  /* 0x0000000498007c0c */ /* 0x000fe4000e781270 */
[----:B------:R-:W-:-:S02]  /*26950*/  ISETP.LT.AND P2, PT, R2, UR6, !P0 ;  /* 0x0000000602007c0c */ /* 0x000fc4000c741270 */
[----:B------:R-:W-:Y:S01]  /*26960*/  ISETP.LT.AND P0, PT, R152, UR5, !P0 ;  /* 0x0000000598007c0c */ /* 0x000fe2000c701270 */
[----:B------:R-:W-:Y:S01]  /*26970*/  IMAD.X R23, R3, 0x1, R23, P3 ;  /* 0x0000000103177824 */ /* 0x000fe200018e0617 */
[C---:B------:R-:W-:Y:S02]  /*26980*/  PRMT R25, R10.reuse, 0x7772, RZ ;  /* 0x000077720a197816 */ /* 0x040fe400000000ff */
[----:B------:R-:W-:Y:S02]  /*26990*/  PRMT R21, R10, 0x7773, RZ ;  /* 0x000077730a157816 */ /* 0x000fe400000000ff */
[C---:B------:R-:W-:Y:S02]  /*269a0*/  PRMT R3, R11.reuse, 0x7773, RZ ;  /* 0x000077730b037816 */ /* 0x040fe400000000ff */
[C---:B------:R-:W-:Y:S02]  /*269b0*/  PRMT R17, R11.reuse, 0x7772, RZ ;  /* 0x000077720b117816 */ /* 0x040fe400000000ff */
[----:B------:R-:W-:-:S02]  /*269c0*/  PRMT R19, R11, 0x7771, RZ ;  /* 0x000077710b137816 */ /* 0x000fc400000000ff */
[----:B------:R-:W-:Y:S01]  /*269d0*/  PRMT R11, R11, 0x7770, RZ ;  /* 0x000077700b0b7816 */ /* 0x000fe200000000ff */
[----:B------:R0:W-:Y:S04]  /*269e0*/  @P6 STG.E.U8 desc[UR56][R8.64], R25 ;  /* 0x0000001908006986 */ /* 0x0001e8000c101138 */
[----:B------:R0:W-:Y:S04]  /*269f0*/  @P1 STG.E.U8 desc[UR56][R4.64], R21 ;  /* 0x0000001504001986 */ /* 0x0001e8000c101138 */
[----:B------:R0:W-:Y:S04]  /*26a00*/  @P5 STG.E.U8 desc[UR56][R6.64], R11 ;  /* 0x0000000b06005986 */ /* 0x0001e8000c101138 */
[----:B------:R0:W-:Y:S04]  /*26a10*/  @P4 STG.E.U8 desc[UR56][R12.64], R19 ;  /* 0x000000130c004986 */ /* 0x0001e8000c101138 */
[----:B------:R0:W-:Y:S01]  /*26a20*/  @P2 STG.E.U8 desc[UR56][R14.64], R17 ;  /* 0x000000110e002986 */ /* 0x0001e2000c101138 */
[----:B------:R-:W-:Y:S05]  /*26a30*/  @!P0 EXIT ;  /* 0x000000000000894d */ /* 0x000fea0003800000 */
[----:B------:R-:W-:Y:S01]  /*26a40*/  STG.E.U8 desc[UR56][R22.64], R3 ;  /* 0x0000000316007986 */ /* 0x000fe2000c101138 */
[----:B------:R-:W-:Y:S05]  /*26a50*/  EXIT ;  /* 0x000000000000794d */ /* 0x000fea0003800000 */
.L_x_3:
[----:B------:R-:W-:-:S00]  /*26a60*/  BRA `(.L_x_3) ;  /* 0xfffffffc00fc7947 */ /* 0x000fc0000383ffff */
[----:B------:R-:W-:-:S00]  /*26a70*/  NOP ;  /* 0x0000000000007918 */ /* 0x000fc00000000000 */
        /* <DEDUP_REMOVED lines=8> */
.L_x_4:


//--------------------- .nv.shared.matmul_kernel  --------------------------
	.section	.nv.shared.matmul_kernel,"aw",@nobits
	.sectionflags	@""
	.align	16
	.zero		1024


//--------------------- .nv.shared.reserved.0     --------------------------
	.section	.nv.shared.reserved.0,"aw",@nobits
	.weak		__nv_reservedSMEM_offset_0_alias
	.size		__nv_reservedSMEM_offset_0_alias, 0, 0
	.other		__nv_reservedSMEM_offset_0_alias,@"STO_CUDA_RESERVED_SHARED STV_DEFAULT"
__nv_reservedSMEM_offset_0_alias:
	.zero		0


//--------------------- .nv.constant0.matmul_kernel --------------------------
	.section	.nv.constant0.matmul_kernel,"a",@progbits
	.sectionflags	@""
	.align	4
.nv.constant0.matmul_kernel:
	.zero		608


//--------------------- SYMBOLS --------------------------

	.type		.nv.reservedSmem.offset0,@object
	.size		.nv.reservedSmem.offset0,0x4
